	.target	sm_90a

	.elftype	@"ET_EXEC"


//--------------------- .note.nv.tkinfo           --------------------------
	.section	.note.nv.tkinfo,"",@"SHT_NOTE"
	.sectionflags	@"SHF_NOTE_NV_TKINFO"
	.tkinfo
        /*0018*/ 	.word	0x00000002
        /*0030*/ 	.string	""
        /*0030*/ 	.string	"ptxas"
        /*0030*/ 	.string	"Cuda compilation tools, release 13.0, V13.0.88"
        /*0030*/ 	.string	"Build cuda_13.0.r13.0/compiler.36424714_0"
        /*0030*/ 	.string	"-v  -suppress-debug-info  -lineinfo  -arch sm_90a "



//--------------------- .note.nv.cuinfo           --------------------------
	.section	.note.nv.cuinfo,"",@"SHT_NOTE"
	.sectionflags	@"SHF_NOTE_NV_CUINFO"
        /*0018*/ 	.short	0x0002
        /*001a*/ 	.short	0x005a
        /*001c*/ 	.short	0x0082
	.zero		2


//--------------------- .nv.info                  --------------------------
	.section	.nv.info,"",@"SHT_CUDA_INFO"
	.align	4


	//----- nvinfo : EIATTR_REGCOUNT
	.align		4
        /*0000*/ 	.byte	0x04, 0x2f
        /*0002*/ 	.short	(.L_1 - .L_0)
	.align		4
.L_0:
        /*0004*/ 	.word	index@(matmul_kernel)
        /*0008*/ 	.word	0x000000ff


	//----- nvinfo : EIATTR_FRAME_SIZE
	.align		4
.L_1:
        /*000c*/ 	.byte	0x04, 0x11
        /*000e*/ 	.short	(.L_3 - .L_2)
	.align		4
.L_2:
        /*0010*/ 	.word	index@(matmul_kernel)
        /*0014*/ 	.word	0x000006c0


	//----- nvinfo : EIATTR_MIN_STACK_SIZE
	.align		4
.L_3:
        /*0018*/ 	.byte	0x04, 0x12
        /*001a*/ 	.short	(.L_5 - .L_4)
	.align		4
.L_4:
        /*001c*/ 	.word	index@(matmul_kernel)
        /*0020*/ 	.word	0x000006c0
.L_5:


//--------------------- .nv.compat                --------------------------
	.section	.nv.compat,"",@"SHT_CUDA_COMPAT_INFO"
	.align	4
        /*0000*/ 	.byte	0x02, 0x09, 0x01, 0x00, 0x02, 0x02, 0x04, 0x00, 0x02, 0x05, 0x05, 0x00, 0x03, 0x07, 0x01, 0x01
        /*0010*/ 	.byte	0x02, 0x03, 0x00, 0x00, 0x02, 0x06, 0x01, 0x00, 0x04, 0x0b, 0x08, 0x00, 0x00, 0x00, 0x00, 0x00
        /*0020*/ 	.byte	0x00, 0x00, 0x00, 0x00


//--------------------- .nv.info.matmul_kernel    --------------------------
	.section	.nv.info.matmul_kernel,"",@"SHT_CUDA_INFO"
	.sectionflags	@""
	.align	4


	//----- nvinfo : EIATTR_CUDA_API_VERSION
	.align		4
        /*0000*/ 	.byte	0x04, 0x37
        /*0002*/ 	.short	(.L_7 - .L_6)
.L_6:
        /*0004*/ 	.word	0x00000082


	//----- nvinfo : EIATTR_KPARAM_INFO
	.align		4
.L_7:
        /*0008*/ 	.byte	0x04, 0x17
        /*000a*/ 	.short	(.L_9 - .L_8)
.L_8:
        /*000c*/ 	.word	0x00000000
        /*0010*/ 	.short	0x000d
        /*0012*/ 	.short	0x0048
        /*0014*/ 	.byte	0x00, 0xf4, 0x21, 0x00


	//----- nvinfo : EIATTR_KPARAM_INFO
	.align		4
.L_9:
        /*0018*/ 	.byte	0x04, 0x17
        /*001a*/ 	.short	(.L_11 - .L_10)
.L_10:
        /*001c*/ 	.word	0x00000000
        /*0020*/ 	.short	0x000c
        /*0022*/ 	.short	0x0040
        /*0024*/ 	.byte	0x00, 0xf4, 0x21, 0x00


	//----- nvinfo : EIATTR_KPARAM_INFO
	.align		4
.L_11:
        /*0028*/ 	.byte	0x04, 0x17
        /*002a*/ 	.short	(.L_13 - .L_12)
.L_12:
        /*002c*/ 	.word	0x00000000
        /*0030*/ 	.short	0x000b
        /*0032*/ 	.short	0x0038
        /*0034*/ 	.byte	0x00, 0xf0, 0x11, 0x00


	//----- nvinfo : EIATTR_KPARAM_INFO
	.align		4
.L_13:
        /*0038*/ 	.byte	0x04, 0x17
        /*003a*/ 	.short	(.L_15 - .L_14)
.L_14:
        /*003c*/ 	.word	0x00000000
        /*0040*/ 	.short	0x000a
        /*0042*/ 	.short	0x0034
        /*0044*/ 	.byte	0x00, 0xf0, 0x11, 0x00


	//----- nvinfo : EIATTR_KPARAM_INFO
	.align		4
.L_15:
        /*0048*/ 	.byte	0x04, 0x17
        /*004a*/ 	.short	(.L_17 - .L_16)
.L_16:
        /*004c*/ 	.word	0x00000000
        /*0050*/ 	.short	0x0009
        /*0052*/ 	.short	0x0030
        /*0054*/ 	.byte	0x00, 0xf0, 0x11, 0x00


	//----- nvinfo : EIATTR_KPARAM_INFO
	.align		4
.L_17:
        /*0058*/ 	.byte	0x04, 0x17
        /*005a*/ 	.short	(.L_19 - .L_18)
.L_18:
        /*005c*/ 	.word	0x00000000
        /*0060*/ 	.short	0x0008
        /*0062*/ 	.short	0x002c
        /*0064*/ 	.byte	0x00, 0xf0, 0x11, 0x00


	//----- nvinfo : EIATTR_KPARAM_INFO
	.align		4
.L_19:
        /*0068*/ 	.byte	0x04, 0x17
        /*006a*/ 	.short	(.L_21 - .L_20)
.L_20:
        /*006c*/ 	.word	0x00000000
        /*0070*/ 	.short	0x0007
        /*0072*/ 	.short	0x0028
        /*0074*/ 	.byte	0x00, 0xf0, 0x11, 0x00


	//----- nvinfo : EIATTR_KPARAM_INFO
	.align		4
.L_21:
        /*0078*/ 	.byte	0x04, 0x17
        /*007a*/ 	.short	(.L_23 - .L_22)
.L_22:
        /*007c*/ 	.word	0x00000000
        /*0080*/ 	.short	0x0006
        /*0082*/ 	.short	0x0024
        /*0084*/ 	.byte	0x00, 0xf0, 0x11, 0x00


	//----- nvinfo : EIATTR_KPARAM_INFO
	.align		4
.L_23:
        /*0088*/ 	.byte	0x04, 0x17
        /*008a*/ 	.short	(.L_25 - .L_24)
.L_24:
        /*008c*/ 	.word	0x00000000
        /*0090*/ 	.short	0x0005
        /*0092*/ 	.short	0x0020
        /*0094*/ 	.byte	0x00, 0xf0, 0x11, 0x00


	//----- nvinfo : EIATTR_KPARAM_INFO
	.align		4
.L_25:
        /*0098*/ 	.byte	0x04, 0x17
        /*009a*/ 	.short	(.L_27 - .L_26)
.L_26:
        /*009c*/ 	.word	0x00000000
        /*00a0*/ 	.short	0x0004
        /*00a2*/ 	.short	0x001c
        /*00a4*/ 	.byte	0x00, 0xf0, 0x11, 0x00


	//----- nvinfo : EIATTR_KPARAM_INFO
	.align		4
.L_27:
        /*00a8*/ 	.byte	0x04, 0x17
        /*00aa*/ 	.short	(.L_29 - .L_28)
.L_28:
        /*00ac*/ 	.word	0x00000000
        /*00b0*/ 	.short	0x0003
        /*00b2*/ 	.short	0x0018
        /*00b4*/ 	.byte	0x00, 0xf0, 0x11, 0x00


	//----- nvinfo : EIATTR_KPARAM_INFO
	.align		4
.L_29:
        /*00b8*/ 	.byte	0x04, 0x17
        /*00ba*/ 	.short	(.L_31 - .L_30)
.L_30:
        /*00bc*/ 	.word	0x00000000
        /*00c0*/ 	.short	0x0002
        /*00c2*/ 	.short	0x0010
        /*00c4*/ 	.byte	0x00, 0xf4, 0x21, 0x00


	//----- nvinfo : EIATTR_KPARAM_INFO
	.align		4
.L_31:
        /*00c8*/ 	.byte	0x04, 0x17
        /*00ca*/ 	.short	(.L_33 - .L_32)
.L_32:
        /*00cc*/ 	.word	0x00000000
        /*00d0*/ 	.short	0x0001
        /*00d2*/ 	.short	0x0008
        /*00d4*/ 	.byte	0x00, 0xf4, 0x21, 0x00


	//----- nvinfo : EIATTR_KPARAM_INFO
	.align		4
.L_33:
        /*00d8*/ 	.byte	0x04, 0x17
        /*00da*/ 	.short	(.L_35 - .L_34)
.L_34:
        /*00dc*/ 	.word	0x00000000
        /*00e0*/ 	.short	0x0000
        /*00e2*/ 	.short	0x0000
        /*00e4*/ 	.byte	0x00, 0xf4, 0x21, 0x00


	//----- nvinfo : EIATTR_SPARSE_MMA_MASK
	.align		4
.L_35:
        /*00e8*/ 	.byte	0x03, 0x50
        /*00ea*/ 	.short	0x0000


	//----- nvinfo : EIATTR_MAXREG_COUNT
	.align		4
        /*00ec*/ 	.byte	0x03, 0x1b
        /*00ee*/ 	.short	0x00ff


	//----- nvinfo : EIATTR_NUM_BARRIERS
	.align		4
        /*00f0*/ 	.byte	0x02, 0x4c
        /*00f2*/ 	.byte	0x01
	.zero		1


	//----- nvinfo : EIATTR_ANNOTATIONS
	.align		4
        /*00f4*/ 	.byte	0x04, 0x55
        /*00f6*/ 	.short	(.L_37 - .L_36)


	//   ....[0]....
.L_36:
        /*00f8*/ 	.word	0x00000001
        /*00fc*/ 	.byte	0x80, 0x00, 0x00, 0x00, 0x01, 0x00, 0x00, 0x00, 0xd0, 0x05, 0x00, 0x00, 0x01, 0x00, 0x00, 0x00
        /* <DEDUP_REMOVED lines=630> */
        /*286c*/ 	.byte	0xf0, 0xa2, 0x01, 0x00


	//----- nvinfo : EIATTR_MERCURY_ISA_VERSION
	.align		4
.L_37:
        /*2870*/ 	.byte	0x03, 0x5f
        /*2872*/ 	.short	0x0101


	//----- nvinfo : EIATTR_EXIT_INSTR_OFFSETS
	.align		4
        /*2874*/ 	.byte	0x04, 0x1c
        /*2876*/ 	.short	(.L_39 - .L_38)


	//   ....[0]....
.L_38:
        /*2878*/ 	.word	0x0001ebc0


	//   ....[1]....
        /*287c*/ 	.word	0x0001ebe0


	//----- nvinfo : EIATTR_REQNTID
	.align		4
.L_39:
        /*2880*/ 	.byte	0x04, 0x10
        /*2882*/ 	.short	(.L_41 - .L_40)
.L_40:
        /*2884*/ 	.word	0x00000080
        /*2888*/ 	.word	0x00000001
        /*288c*/ 	.word	0x00000001


	//----- nvinfo : EIATTR_CBANK_PARAM_SIZE
	.align		4
.L_41:
        /*2890*/ 	.byte	0x03, 0x19
        /*2892*/ 	.short	0x0050


	//----- nvinfo : EIATTR_PARAM_CBANK
	.align		4
        /*2894*/ 	.byte	0x04, 0x0a
        /*2896*/ 	.short	(.L_43 - .L_42)
	.align		4
.L_42:
        /*2898*/ 	.word	index@(.nv.constant0.matmul_kernel)
        /*289c*/ 	.short	0x0210
        /*289e*/ 	.short	0x0050


	//----- nvinfo : EIATTR_SW_WAR
	.align		4
.L_43:
        /*28a0*/ 	.byte	0x04, 0x36
        /*28a2*/ 	.short	(.L_45 - .L_44)
.L_44:
        /*28a4*/ 	.word	0x00000008
.L_45:


//--------------------- .nv.callgraph             --------------------------
	.section	.nv.callgraph,"",@"SHT_CUDA_CALLGRAPH"
	.align	4
	.sectionentsize	8
	.align		4
        /*0000*/ 	.word	0x00000000
	.align		4
        /*0004*/ 	.word	0xffffffff
	.align		4
        /*0008*/ 	.word	0x00000000
	.align		4
        /*000c*/ 	.word	0xfffffffe
	.align		4
        /*0010*/ 	.word	0x00000000
	.align		4
        /*0014*/ 	.word	0xfffffffd
	.align		4
        /*0018*/ 	.word	0x00000000
	.align		4
        /*001c*/ 	.word	0xfffffffc


//--------------------- .text.matmul_kernel       --------------------------
	.section	.text.matmul_kernel,"ax",@progbits
	.align	128
        .global         matmul_kernel
        .type           matmul_kernel,@function
        .size           matmul_kernel,(.L_x_3 - matmul_kernel)
        .other          matmul_kernel,@"STO_CUDA_ENTRY STV_DEFAULT"
matmul_kernel:
.text.matmul_kernel:
[----:B------:R-:W1:Y:S08]  /*0000*/  LDC R1, c[0x0][0x28] ;  /* 0x00000a00ff017b82 */ /* 0x000e700000000800 */
[----:B------:R-:W2:Y:S01]  /*0010*/  LDC.64 R2, c[0x0][0x228] ;  /* 0x00008a00ff027b82 */ /* 0x000ea20000000a00 */
[----:B-1----:R-:W-:Y:S01]  /*0020*/  VIADD R1, R1, 0xfffff940 ;  /* 0xfffff94001017836 */ /* 0x002fe20000000000 */
[----:B------:R-:W1:Y:S01]  /*0030*/  S2R R5, SR_CTAID.X ;  /* 0x0000000000057919 */ /* 0x000e620000002500 */
[----:B------:R-:W-:Y:S01]  /*0040*/  ULDC.64 UR4, c[0x0][0x210] ;  /* 0x0000840000047ab9 */ /* 0x000fe20000000a00 */
[----:B------:R-:W-:Y:S01]  /*0050*/  ULDC.64 UR6, c[0x0][0x218] ;  /* 0x0000860000067ab9 */ /* 0x000fe20000000a00 */
[----:B------:R-:W3:Y:S01]  /*0060*/  S2R R244, SR_TID.X ;  /* 0x0000000000f47919 */ /* 0x000ee20000002100 */
[----:B--2---:R-:W-:Y:S01]  /*0070*/  IMAD.MOV.U32 R154, RZ, RZ, R3 ;  /* 0x000000ffff9a7224 */ /* 0x004fe200078e0003 */
[----:B------:R2:W-:Y:S01]  /*0080*/  STL.64 [R1+0x268], R2 ;  /* 0x0002680201007387 */ /* 0x0005e20000100a00 */
[----:B------:R-:W-:-:S02]  /*0090*/  IMAD.MOV.U32 R152, RZ, RZ, R2 ;  /* 0x000000ffff987224 */ /* 0x000fc400078e0002 */
[----:B------:R-:W-:Y:S01]  /*00a0*/  VIADD R0, R154, 0x7f ;  /* 0x0000007f9a007836 */ /* 0x000fe20000000000 */
[----:B-1----:R-:W-:-:S04]  /*00b0*/  IABS R8, R5 ;  /* 0x0000000500087213 */ /* 0x002fc80000000000 */
[----:B--2---:R-:W-:-:S04]  /*00c0*/  SHF.R.S32.HI R3, RZ, 0x1f, R0 ;  /* 0x0000001fff037819 */ /* 0x004fc80000011400 */
[----:B------:R-:W-:-:S04]  /*00d0*/  LEA.HI R3, R3, R0, RZ, 0x7 ;  /* 0x0000000003037211 */ /* 0x000fc800078f38ff */
[----:B------:R-:W-:-:S05]  /*00e0*/  SHF.R.S32.HI R3, RZ, 0x7, R3 ;  /* 0x00000007ff037819 */ /* 0x000fca0000011403 */
[----:B------:R-:W-:-:S05]  /*00f0*/  IMAD.SHL.U32 R4, R3, 0x8, RZ ;  /* 0x0000000803047824 */ /* 0x000fca00078e00ff */
[-C--:B------:R-:W-:Y:S02]  /*0100*/  IABS R7, R4.reuse ;  /* 0x0000000400077213 */ /* 0x080fe40000000000 */
[----:B------:R-:W-:Y:S02]  /*0110*/  IABS R10, R4 ;  /* 0x00000004000a7213 */ /* 0x000fe40000000000 */
[----:B------:R-:W1:Y:S08]  /*0120*/  I2F.RP R0, R7 ;  /* 0x0000000700007306 */ /* 0x000e700000209400 */
[----:B-1----:R-:W1:Y:S02]  /*0130*/  MUFU.RCP R0, R0 ;  /* 0x0000000000007308 */ /* 0x002e640000001000 */
[----:B-1----:R-:W-:-:S02]  /*0140*/  VIADD R2, R0, 0xffffffe ;  /* 0x0ffffffe00027836 */ /* 0x002fc40000000000 */
[----:B------:R-:W-:-:S04]  /*0150*/  IMAD.MOV R0, RZ, RZ, -R10 ;  /* 0x000000ffff007224 */ /* 0x000fc800078e0a0a */
[----:B------:R1:W2:Y:S02]  /*0160*/  F2I.FTZ.U32.TRUNC.NTZ R3, R2 ;  /* 0x0000000200037305 */ /* 0x0002a4000021f000 */
[----:B-1----:R-:W-:Y:S02]  /*0170*/  IMAD.MOV.U32 R2, RZ, RZ, RZ ;  /* 0x000000ffff027224 */ /* 0x002fe400078e00ff */
[----:B--2---:R-:W-:-:S04]  /*0180*/  IMAD.MOV R6, RZ, RZ, -R3 ;  /* 0x000000ffff067224 */ /* 0x004fc800078e0a03 */
[----:B------:R-:W-:Y:S02]  /*0190*/  IMAD R9, R6, R7, RZ ;  /* 0x0000000706097224 */ /* 0x000fe400078e02ff */
[----:B------:R-:W-:Y:S02]  /*01a0*/  IMAD.MOV.U32 R6, RZ, RZ, R8 ;  /* 0x000000ffff067224 */ /* 0x000fe400078e0008 */
[----:B------:R-:W-:-:S06]  /*01b0*/  IMAD.HI.U32 R3, R3, R9, R2 ;  /* 0x0000000903037227 */ /* 0x000fcc00078e0002 */
[----:B------:R-:W-:-:S04]  /*01c0*/  IMAD.HI.U32 R3, R3, R6, RZ ;  /* 0x0000000603037227 */ /* 0x000fc800078e00ff */
[----:B------:R-:W-:-:S05]  /*01d0*/  IMAD R0, R3, R0, R6 ;  /* 0x0000000003007224 */ /* 0x000fca00078e0206 */
[----:B------:R-:W-:-:S13]  /*01e0*/  ISETP.GT.U32.AND P1, PT, R7, R0, PT ;  /* 0x000000000700720c */ /* 0x000fda0003f24070 */
[----:B------:R-:W-:Y:S02]  /*01f0*/  @!P1 IMAD.IADD R0, R0, 0x1, -R7 ;  /* 0x0000000100009824 */ /* 0x000fe400078e0a07 */
[----:B------:R-:W-:Y:S01]  /*0200*/  @!P1 VIADD R3, R3, 0x1 ;  /* 0x0000000103039836 */ /* 0x000fe20000000000 */
[----:B------:R-:W-:Y:S02]  /*0210*/  ISETP.NE.AND P1, PT, R4, RZ, PT ;  /* 0x000000ff0400720c */ /* 0x000fe40003f25270 */
[----:B------:R-:W-:Y:S02]  /*0220*/  ISETP.GE.U32.AND P0, PT, R0, R7, PT ;  /* 0x000000070000720c */ /* 0x000fe40003f06070 */
[----:B------:R-:W-:-:S04]  /*0230*/  LOP3.LUT R0, R5, R4, RZ, 0x3c, !PT ;  /* 0x0000000405007212 */ /* 0x000fc800078e3cff */
[----:B------:R-:W-:Y:S01]  /*0240*/  ISETP.GE.AND P2, PT, R0, RZ, PT ;  /* 0x000000ff0000720c */ /* 0x000fe20003f46270 */
[----:B------:R-:W-:-:S06]  /*0250*/  VIADD R0, R152, 0x7f ;  /* 0x0000007f98007836 */ /* 0x000fcc0000000000 */
[----:B------:R-:W-:-:S04]  /*0260*/  @P0 VIADD R3, R3, 0x1 ;  /* 0x0000000103030836 */ /* 0x000fc80000000000 */
[----:B------:R-:W-:Y:S01]  /*0270*/  IMAD.MOV.U32 R2, RZ, RZ, R3 ;  /* 0x000000ffff027224 */ /* 0x000fe200078e0003 */
[----:B------:R-:W-:-:S03]  /*0280*/  SHF.R.S32.HI R3, RZ, 0x1f, R0 ;  /* 0x0000001fff037819 */ /* 0x000fc60000011400 */
[----:B------:R-:W-:Y:S01]  /*0290*/  @!P2 IMAD.MOV R2, RZ, RZ, -R2 ;  /* 0x000000ffff02a224 */ /* 0x000fe200078e0a02 */
[----:B------:R-:W-:Y:S02]  /*02a0*/  @!P1 LOP3.LUT R2, RZ, R4, RZ, 0x33, !PT ;  /* 0x00000004ff029212 */ /* 0x000fe400078e33ff */
[----:B------:R-:W-:-:S03]  /*02b0*/  LEA.HI R3, R3, R0, RZ, 0x7 ;  /* 0x0000000003037211 */ /* 0x000fc600078f38ff */
[----:B------:R-:W-:Y:S02]  /*02c0*/  IMAD.SHL.U32 R10, R2, 0x8, RZ ;  /* 0x00000008020a7824 */ /* 0x000fe400078e00ff */
[----:B------:R-:W-:-:S03]  /*02d0*/  IMAD.MOV R2, RZ, RZ, -R2 ;  /* 0x000000ffff027224 */ /* 0x000fc600078e0a02 */
[----:B------:R-:W-:Y:S01]  /*02e0*/  LEA.HI.SX32 R3, R3, -R10, 0x19 ;  /* 0x8000000a03037211 */ /* 0x000fe200078fcaff */
[----:B------:R-:W-:-:S03]  /*02f0*/  IMAD R12, R4, R2, R5 ;  /* 0x00000002040c7224 */ /* 0x000fc600078e0205 */
[----:B------:R-:W-:Y:S02]  /*0300*/  VIMNMX R17, R3, 0x8, PT ;  /* 0x0000000803117848 */ /* 0x000fe40003fe0100 */
[----:B------:R-:W-:Y:S02]  /*0310*/  IABS R9, R12 ;  /* 0x0000000c00097213 */ /* 0x000fe40000000000 */
[-C--:B------:R-:W-:Y:S02]  /*0320*/  IABS R7, R17.reuse ;  /* 0x0000001100077213 */ /* 0x080fe40000000000 */
[----:B------:R-:W-:Y:S02]  /*0330*/  IABS R4, R17 ;  /* 0x0000001100047213 */ /* 0x000fe40000000000 */
[----:B------:R-:W1:Y:S08]  /*0340*/  I2F.RP R0, R7 ;  /* 0x0000000700007306 */ /* 0x000e700000209400 */
[----:B-1----:R-:W1:Y:S02]  /*0350*/  MUFU.RCP R0, R0 ;  /* 0x0000000000007308 */ /* 0x002e640000001000 */
[----:B-1----:R-:W-:-:S02]  /*0360*/  VIADD R3, R0, 0xffffffe ;  /* 0x0ffffffe00037836 */ /* 0x002fc40000000000 */
[----:B------:R-:W-:Y:S01]  /*0370*/  IMAD.MOV R0, RZ, RZ, -R4 ;  /* 0x000000ffff007224 */ /* 0x000fe200078e0a04 */
[----:B------:R-:W-:-:S03]  /*0380*/  IABS R4, R154 ;  /* 0x0000009a00047213 */ /* 0x000fc60000000000 */
[----:B------:R-:W1:Y:S02]  /*0390*/  F2I.FTZ.U32.TRUNC.NTZ R3, R3 ;  /* 0x0000000300037305 */ /* 0x000e64000021f000 */
[----:B-1----:R-:W-:-:S04]  /*03a0*/  IMAD.MOV R6, RZ, RZ, -R3 ;  /* 0x000000ffff067224 */ /* 0x002fc800078e0a03 */
[----:B------:R-:W-:Y:S02]  /*03b0*/  IMAD.MOV.U32 R2, RZ, RZ, R6 ;  /* 0x000000ffff027224 */ /* 0x000fe400078e0006 */
[----:B------:R-:W1:Y:S02]  /*03c0*/  I2F.RP R6, R4 ;  /* 0x0000000400067306 */ /* 0x000e640000209400 */
[----:B------:R-:W-:Y:S02]  /*03d0*/  IMAD R5, R2, R7, RZ ;  /* 0x0000000702057224 */ /* 0x000fe400078e02ff */
[----:B------:R-:W-:-:S04]  /*03e0*/  IMAD.MOV.U32 R2, RZ, RZ, RZ ;  /* 0x000000ffff027224 */ /* 0x000fc800078e00ff */
[----:B------:R-:W-:Y:S01]  /*03f0*/  IMAD.HI.U32 R2, R3, R5, R2 ;  /* 0x0000000503027227 */ /* 0x000fe200078e0002 */
[----:B------:R-:W-:-:S04]  /*0400*/  IABS R5, R152 ;  /* 0x0000009800057213 */ /* 0x000fc80000000000 */
[----:B------:R-:W2:Y:S01]  /*0410*/  I2F.RP R3, R5 ;  /* 0x0000000500037306 */ /* 0x000ea20000209400 */
[----:B------:R-:W-:-:S04]  /*0420*/  IMAD.HI.U32 R2, R2, R9, RZ ;  /* 0x0000000902027227 */ /* 0x000fc800078e00ff */
[----:B------:R-:W-:-:S03]  /*0430*/  IMAD R0, R2, R0, R9 ;  /* 0x0000000002007224 */ /* 0x000fc600078e0209 */
[----:B-1----:R-:W1:Y:S02]  /*0440*/  MUFU.RCP R6, R6 ;  /* 0x0000000600067308 */ /* 0x002e640000001000 */
[----:B------:R-:W-:-:S06]  /*0450*/  ISETP.GT.U32.AND P1, PT, R7, R0, PT ;  /* 0x000000000700720c */ /* 0x000fcc0003f24070 */
[----:B--2---:R-:W2:Y:S07]  /*0460*/  MUFU.RCP R3, R3 ;  /* 0x0000000300037308 */ /* 0x004eae0000001000 */
[----:B------:R-:W-:Y:S02]  /*0470*/  @!P1 IMAD.IADD R0, R0, 0x1, -R7 ;  /* 0x0000000100009824 */ /* 0x000fe400078e0a07 */
[----:B------:R-:W-:Y:S01]  /*0480*/  @!P1 VIADD R2, R2, 0x1 ;  /* 0x0000000102029836 */ /* 0x000fe20000000000 */
[----:B------:R-:W-:Y:S01]  /*0490*/  ISETP.NE.AND P1, PT, R17, RZ, PT ;  /* 0x000000ff1100720c */ /* 0x000fe20003f25270 */
[----:B-1----:R-:W-:Y:S01]  /*04a0*/  VIADD R8, R6, 0xffffffe ;  /* 0x0ffffffe06087836 */ /* 0x002fe20000000000 */
[----:B------:R-:W-:-:S02]  /*04b0*/  ISETP.GE.U32.AND P0, PT, R0, R7, PT ;  /* 0x000000070000720c */ /* 0x000fc40003f06070 */
[----:B------:R-:W-:Y:S01]  /*04c0*/  LOP3.LUT R0, R12, R17, RZ, 0x3c, !PT ;  /* 0x000000110c007212 */ /* 0x000fe200078e3cff */
[----:B------:R1:W4:Y:S01]  /*04d0*/  F2I.FTZ.U32.TRUNC.NTZ R9, R8 ;  /* 0x0000000800097305 */ /* 0x000322000021f000 */
[----:B---3--:R-:W-:Y:S02]  /*04e0*/  SHF.R.U32.HI R7, RZ, 0x6, R244 ;  /* 0x00000006ff077819 */ /* 0x008fe400000116f4 */
[----:B------:R-:W-:Y:S02]  /*04f0*/  ISETP.GE.AND P2, PT, R0, RZ, PT ;  /* 0x000000ff0000720c */ /* 0x000fe40003f46270 */
[----:B------:R-:W-:Y:S01]  /*0500*/  SGXT.U32 R7, R7, 0x1 ;  /* 0x000000010707781a */ /* 0x000fe20000000000 */
[----:B-1----:R-:W-:-:S04]  /*0510*/  IMAD.MOV.U32 R8, RZ, RZ, RZ ;  /* 0x000000ffff087224 */ /* 0x002fc800078e00ff */
[----:B------:R-:W-:-:S04]  /*0520*/  @P0 VIADD R2, R2, 0x1 ;  /* 0x0000000102020836 */ /* 0x000fc80000000000 */
[----:B------:R-:W-:Y:S02]  /*0530*/  IMAD.MOV.U32 R14, RZ, RZ, R2 ;  /* 0x000000ffff0e7224 */ /* 0x000fe400078e0002 */
[----:B--2---:R-:W-:Y:S02]  /*0540*/  VIADD R2, R3, 0xffffffe ;  /* 0x0ffffffe03027836 */ /* 0x004fe40000000000 */
[----:B------:R-:W-:Y:S01]  /*0550*/  @!P2 IMAD.MOV R14, RZ, RZ, -R14 ;  /* 0x000000ffff0ea224 */ /* 0x000fe200078e0a0e */
[----:B------:R-:W-:Y:S01]  /*0560*/  @!P1 LOP3.LUT R14, RZ, R17, RZ, 0x33, !PT ;  /* 0x00000011ff0e9212 */ /* 0x000fe200078e33ff */
[----:B------:R1:W2:Y:S01]  /*0570*/  F2I.FTZ.U32.TRUNC.NTZ R3, R2 ;  /* 0x0000000200037305 */ /* 0x0002a2000021f000 */
[----:B----4-:R-:W-:-:S03]  /*0580*/  IMAD.MOV R11, RZ, RZ, -R9 ;  /* 0x000000ffff0b7224 */ /* 0x010fc600078e0a09 */
[----:B------:R-:W-:Y:S02]  /*0590*/  IMAD.SHL.U32 R0, R14, 0x80, RZ ;  /* 0x000000800e007824 */ /* 0x000fe400078e00ff */
[----:B------:R-:W-:-:S03]  /*05a0*/  IMAD R11, R11, R4, RZ ;  /* 0x000000040b0b7224 */ /* 0x000fc600078e02ff */
[----:B------:R-:W-:Y:S01]  /*05b0*/  LOP3.LUT R7, R0, R7, RZ, 0xfc, !PT ;  /* 0x0000000700077212 */ /* 0x000fe200078efcff */
[----:B------:R-:W-:Y:S01]  /*05c0*/  IMAD.HI.U32 R6, R9, R11, R8 ;  /* 0x0000000b09067227 */ /* 0x000fe200078e0008 */
[----:B------:R3:W-:Y:S02]  /*05d0*/  STL [R1+0x470], R0 ;  /* 0x0004700001007387 */ /* 0x0007e40000100800 */
[C---:B------:R-:W-:Y:S01]  /*05e0*/  LOP3.LUT R16, R7.reuse, 0x7e, RZ, 0xfc, !PT ;  /* 0x0000007e07107812 */ /* 0x040fe200078efcff */
[----:B-1----:R-:W-:Y:S01]  /*05f0*/  IMAD.MOV.U32 R2, RZ, RZ, RZ ;  /* 0x000000ffff027224 */ /* 0x002fe200078e00ff */
[C---:B------:R-:W-:Y:S01]  /*0600*/  LOP3.LUT R19, R7.reuse, 0x4, RZ, 0xfc, !PT ;  /* 0x0000000407137812 */ /* 0x040fe200078efcff */
[----:B--2---:R-:W-:Y:S01]  /*0610*/  IMAD.MOV R18, RZ, RZ, -R3 ;  /* 0x000000ffff127224 */ /* 0x004fe200078e0a03 */
[----:B------:R-:W-:Y:S02]  /*0620*/  IABS R13, R16 ;  /* 0x00000010000d7213 */ /* 0x000fe40000000000 */
[----:B------:R-:W-:Y:S01]  /*0630*/  IABS R15, R19 ;  /* 0x00000013000f7213 */ /* 0x000fe20000000000 */
[----:B------:R-:W-:Y:S01]  /*0640*/  IMAD R9, R18, R5, RZ ;  /* 0x0000000512097224 */ /* 0x000fe200078e02ff */
[----:B------:R-:W-:Y:S01]  /*0650*/  LOP3.LUT R18, R7, 0x2, RZ, 0xfc, !PT ;  /* 0x0000000207127812 */ /* 0x000fe200078efcff */
[----:B------:R-:W-:Y:S01]  /*0660*/  IMAD.MOV.U32 R11, RZ, RZ, R13 ;  /* 0x000000ffff0b7224 */ /* 0x000fe200078e000d */
[----:B------:R-:W-:Y:S01]  /*0670*/  IABS R13, R7 ;  /* 0x00000007000d7213 */ /* 0x000fe20000000000 */
[----:B------:R-:W-:Y:S01]  /*0680*/  IMAD.HI.U32 R2, R3, R9, R2 ;  /* 0x0000000903027227 */ /* 0x000fe200078e0002 */
[----:B------:R-:W-:-:S02]  /*0690*/  IABS R53, R18 ;  /* 0x0000001200357213 */ /* 0x000fc40000000000 */
[----:B------:R-:W-:Y:S01]  /*06a0*/  ISETP.GE.AND P4, PT, R19, RZ, PT ;  /* 0x000000ff1300720c */ /* 0x000fe20003f86270 */
[----:B------:R-:W-:Y:S01]  /*06b0*/  IMAD.HI.U32 R3, R6, R13, RZ ;  /* 0x0000000d06037227 */ /* 0x000fe200078e00ff */
[----:B------:R-:W-:Y:S02]  /*06c0*/  ISETP.GE.AND P5, PT, R16, RZ, PT ;  /* 0x000000ff1000720c */ /* 0x000fe40003fa6270 */
[----:B------:R-:W-:Y:S01]  /*06d0*/  ISETP.GE.AND P2, PT, R18, RZ, PT ;  /* 0x000000ff1200720c */ /* 0x000fe20003f46270 */
[----:B------:R-:W-:Y:S01]  /*06e0*/  IMAD.MOV R22, RZ, RZ, -R3 ;  /* 0x000000ffff167224 */ /* 0x000fe200078e0a03 */
[C---:B------:R-:W-:Y:S01]  /*06f0*/  LOP3.LUT R16, R7.reuse, 0x12, RZ, 0xfc, !PT ;  /* 0x0000001207107812 */ /* 0x040fe200078efcff */
[----:B------:R-:W-:Y:S01]  /*0700*/  IMAD.HI.U32 R3, R6, R53, RZ ;  /* 0x0000003506037227 */ /* 0x000fe200078e00ff */
[C---:B------:R-:W-:Y:S02]  /*0710*/  LOP3.LUT R19, R7.reuse, 0x48, RZ, 0xfc, !PT ;  /* 0x0000004807137812 */ /* 0x040fe400078efcff */
[C---:B------:R-:W-:Y:S01]  /*0720*/  LOP3.LUT R23, R7.reuse, 0x4a, RZ, 0xfc, !PT ;  /* 0x0000004a07177812 */ /* 0x040fe200078efcff */
[----:B------:R-:W-:Y:S01]  /*0730*/  IMAD R22, R4, R22, R13 ;  /* 0x0000001604167224 */ /* 0x000fe200078e020d */
[C---:B------:R-:W-:Y:S01]  /*0740*/  LOP3.LUT R27, R7.reuse, 0x4c, RZ, 0xfc, !PT ;  /* 0x0000004c071b7812 */ /* 0x040fe200078efcff */
[----:B------:R-:W-:Y:S01]  /*0750*/  IMAD.HI.U32 R8, R6, R11, RZ ;  /* 0x0000000b06087227 */ /* 0x000fe200078e00ff */
[----:B------:R-:W-:-:S02]  /*0760*/  LOP3.LUT R35, R7, 0x50, RZ, 0xfc, !PT ;  /* 0x0000005007237812 */ /* 0x000fc400078efcff */
[C---:B------:R-:W-:Y:S01]  /*0770*/  ISETP.GT.U32.AND P1, PT, R4.reuse, R22, PT ;  /* 0x000000160400720c */ /* 0x040fe20003f24070 */
[----:B------:R-:W-:Y:S01]  /*0780*/  IMAD.MOV R3, RZ, RZ, -R3 ;  /* 0x000000ffff037224 */ /* 0x000fe200078e0a03 */
[C---:B------:R-:W-:Y:S01]  /*0790*/  LOP3.LUT R39, R7.reuse, 0x52, RZ, 0xfc, !PT ;  /* 0x0000005207277812 */ /* 0x040fe200078efcff */
[----:B------:R-:W-:Y:S01]  /*07a0*/  IMAD.MOV R8, RZ, RZ, -R8 ;  /* 0x000000ffff087224 */ /* 0x000fe200078e0a08 */
[C---:B------:R-:W-:Y:S01]  /*07b0*/  LOP3.LUT R31, R7.reuse, 0x4e, RZ, 0xfc, !PT ;  /* 0x0000004e071f7812 */ /* 0x040fe200078efcff */
[----:B------:R-:W-:Y:S01]  /*07c0*/  IMAD R53, R4, R3, R53 ;  /* 0x0000000304357224 */ /* 0x000fe200078e0235 */
[C---:B------:R-:W-:Y:S01]  /*07d0*/  LOP3.LUT R43, R7.reuse, 0x56, RZ, 0xfc, !PT ;  /* 0x00000056072b7812 */ /* 0x040fe200078efcff */
[----:B------:R-:W-:Y:S01]  /*07e0*/  IMAD.HI.U32 R9, R6, R15, RZ ;  /* 0x0000000f06097227 */ /* 0x000fe200078e00ff */
[C---:B------:R-:W-:Y:S02]  /*07f0*/  LOP3.LUT R47, R7.reuse, 0x62, RZ, 0xfc, !PT ;  /* 0x00000062072f7812 */ /* 0x040fe400078efcff */
[C---:B------:R-:W-:Y:S01]  /*0800*/  LOP3.LUT R79, R7.reuse, 0x68, RZ, 0xfc, !PT ;  /* 0x00000068074f7812 */ /* 0x040fe200078efcff */
[----:B------:R-:W-:Y:S01]  /*0810*/  IMAD R11, R4, R8, R11 ;  /* 0x00000008040b7224 */ /* 0x000fe200078e020b */
[C---:B------:R-:W-:Y:S01]  /*0820*/  LOP3.LUT R81, R7.reuse, 0x6a, RZ, 0xfc, !PT ;  /* 0x0000006a07517812 */ /* 0x040fe200078efcff */
[----:B------:R-:W-:Y:S01]  /*0830*/  @!P1 IMAD.IADD R22, R22, 0x1, -R4 ;  /* 0x0000000116169824 */ /* 0x000fe200078e0a04 */
[C---:B------:R-:W-:Y:S01]  /*0840*/  ISETP.GT.U32.AND P1, PT, R4.reuse, R53, PT ;  /* 0x000000350400720c */ /* 0x040fe20003f24070 */
[----:B------:R-:W-:Y:S01]  /*0850*/  IMAD.MOV R8, RZ, RZ, -R14 ;  /* 0x000000ffff087224 */ /* 0x000fe200078e0a0e */
[----:B------:R-:W-:Y:S01]  /*0860*/  LOP3.LUT R14, R7, 0x6, RZ, 0xfc, !PT ;  /* 0x00000006070e7812 */ /* 0x000fe200078efcff */
[----:B------:R-:W-:Y:S01]  /*0870*/  IMAD.MOV R9, RZ, RZ, -R9 ;  /* 0x000000ffff097224 */ /* 0x000fe200078e0a09 */
[C---:B------:R-:W-:Y:S01]  /*0880*/  ISETP.GT.U32.AND P6, PT, R4.reuse, R22, PT ;  /* 0x000000160400720c */ /* 0x040fe20003fc4070 */
[----:B------:R-:W-:Y:S01]  /*0890*/  IMAD R8, R17, R8, R12 ;  /* 0x0000000811087224 */ /* 0x000fe200078e020c */
[C---:B------:R-:W-:Y:S01]  /*08a0*/  ISETP.GT.U32.AND P0, PT, R4.reuse, R11, PT ;  /* 0x0000000b0400720c */ /* 0x040fe20003f04070 */
[----:B------:R-:W-:Y:S01]  /*08b0*/  IMAD R54, R4, R9, R15 ;  /* 0x0000000904367224 */ /* 0x000fe200078e020f */
[----:B------:R-:W-:Y:S01]  /*08c0*/  IABS R13, R14 ;  /* 0x0000000e000d7213 */ /* 0x000fe20000000000 */
[----:B------:R-:W-:Y:S01]  /*08d0*/  IMAD.IADD R8, R10, 0x1, R8 ;  /* 0x000000010a087824 */ /* 0x000fe200078e0208 */
[----:B------:R-:W-:-:S02]  /*08e0*/  LOP3.LUT R12, R7, 0x8, RZ, 0xfc, !PT ;  /* 0x00000008070c7812 */ /* 0x000fc400078efcff */
[----:B------:R-:W-:Y:S01]  /*08f0*/  ISETP.GT.U32.AND P3, PT, R4, R54, PT ;  /* 0x000000360400720c */ /* 0x000fe20003f64070 */
[----:B------:R-:W-:Y:S01]  /*0900*/  IMAD.HI.U32 R3, R6, R13, RZ ;  /* 0x0000000d06037227 */ /* 0x000fe200078e00ff */
[----:B------:R-:W-:Y:S02]  /*0910*/  IABS R57, R12 ;  /* 0x0000000c00397213 */ /* 0x000fe40000000000 */
[----:B------:R-:W-:Y:S01]  /*0920*/  LOP3.LUT R15, R7, 0xa, RZ, 0xfc, !PT ;  /* 0x0000000a070f7812 */ /* 0x000fe200078efcff */
[--C-:B------:R-:W-:Y:S01]  /*0930*/  @!P1 IMAD.IADD R53, R53, 0x1, -R4.reuse ;  /* 0x0000000135359824 */ /* 0x100fe200078e0a04 */
[C---:B------:R-:W-:Y:S01]  /*0940*/  LOP3.LUT R17, R7.reuse, 0x1a, RZ, 0xfc, !PT ;  /* 0x0000001a07117812 */ /* 0x040fe200078efcff */
[----:B------:R-:W-:Y:S01]  /*0950*/  IMAD.MOV R3, RZ, RZ, -R3 ;  /* 0x000000ffff037224 */ /* 0x000fe200078e0a03 */
[----:B------:R-:W-:Y:S01]  /*0960*/  LOP3.LUT R83, R7, 0x6c, RZ, 0xfc, !PT ;  /* 0x0000006c07537812 */ /* 0x000fe200078efcff */
[--C-:B------:R-:W-:Y:S01]  /*0970*/  @!P6 IMAD.IADD R22, R22, 0x1, -R4.reuse ;  /* 0x000000011616e824 */ /* 0x100fe200078e0a04 */
[C---:B------:R-:W-:Y:S01]  /*0980*/  ISETP.GT.U32.AND P6, PT, R4.reuse, R53, PT ;  /* 0x000000350400720c */ /* 0x040fe20003fc4070 */
[----:B------:R-:W-:Y:S01]  /*0990*/  @!P0 IMAD.IADD R11, R11, 0x1, -R4 ;  /* 0x000000010b0b8824 */ /* 0x000fe200078e0a04 */
[----:B------:R-:W-:Y:S01]  /*09a0*/  IABS R25, R17 ;  /* 0x0000001100197213 */ /* 0x000fe20000000000 */
[----:B------:R-:W-:Y:S01]  /*09b0*/  IMAD R56, R4, R3, R13 ;  /* 0x0000000304387224 */ /* 0x000fe200078e020d */
[----:B------:R-:W-:Y:S01]  /*09c0*/  IABS R13, R15 ;  /* 0x0000000f000d7213 */ /* 0x000fe20000000000 */
[----:B------:R-:W-:Y:S01]  /*09d0*/  IMAD.HI.U32 R3, R6, R57, RZ ;  /* 0x0000003906037227 */ /* 0x000fe200078e00ff */
[----:B------:R-:W-:-:S02]  /*09e0*/  ISETP.GT.U32.AND P0, PT, R4, R11, PT ;  /* 0x0000000b0400720c */ /* 0x000fc40003f04070 */
[----:B------:R-:W-:Y:S01]  /*09f0*/  ISETP.GT.U32.AND P1, PT, R4, R56, PT ;  /* 0x000000380400720c */ /* 0x000fe20003f24070 */
[----:B------:R-:W-:Y:S01]  /*0a00*/  IMAD.MOV R10, RZ, RZ, -R3 ;  /* 0x000000ffff0a7224 */ /* 0x000fe200078e0a03 */
[C---:B------:R-:W-:Y:S01]  /*0a10*/  LOP3.LUT R84, R7.reuse, 0x6e, RZ, 0xfc, !PT ;  /* 0x0000006e07547812 */ /* 0x040fe200078efcff */
[--C-:B------:R-:W-:Y:S01]  /*0a20*/  @!P3 IMAD.IADD R54, R54, 0x1, -R4.reuse ;  /* 0x000000013636b824 */ /* 0x100fe200078e0a04 */
[C---:B------:R-:W-:Y:S01]  /*0a30*/  LOP3.LUT R85, R7.reuse, 0x70, RZ, 0xfc, !PT ;  /* 0x0000007007557812 */ /* 0x040fe200078efcff */
[C---:B------:R-:W-:Y:S01]  /*0a40*/  IMAD R57, R4.reuse, R10, R57 ;  /* 0x0000000a04397224 */ /* 0x040fe200078e0239 */
[----:B------:R-:W-:Y:S01]  /*0a50*/  LOP3.LUT R10, R7, 0xc, RZ, 0xfc, !PT ;  /* 0x0000000c070a7812 */ /* 0x000fe200078efcff */
[----:B------:R-:W-:Y:S01]  /*0a60*/  @!P6 IMAD.IADD R53, R53, 0x1, -R4 ;  /* 0x000000013535e824 */ /* 0x000fe200078e0a04 */
[----:B------:R-:W-:Y:S01]  /*0a70*/  ISETP.GT.U32.AND P3, PT, R4, R54, PT ;  /* 0x000000360400720c */ /* 0x000fe20003f64070 */
[----:B------:R-:W-:Y:S01]  /*0a80*/  IMAD.HI.U32 R9, R6, R13, RZ ;  /* 0x0000000d06097227 */ /* 0x000fe200078e00ff */
[----:B------:R-:W-:-:S02]  /*0a90*/  ISETP.GT.U32.AND P6, PT, R4, R57, PT ;  /* 0x000000390400720c */ /* 0x000fc40003fc4070 */
[----:B------:R-:W-:Y:S01]  /*0aa0*/  IABS R51, R84 ;  /* 0x0000005400337213 */ /* 0x000fe20000000000 */
[--C-:B------:R-:W-:Y:S01]  /*0ab0*/  @!P0 IMAD.IADD R11, R11, 0x1, -R4.reuse ;  /* 0x000000010b0b8824 */ /* 0x100fe200078e0a04 */
[----:B------:R-:W-:Y:S01]  /*0ac0*/  ISETP.GE.AND P0, PT, R7, RZ, PT ;  /* 0x000000ff0700720c */ /* 0x000fe20003f06270 */
[----:B------:R-:W-:Y:S01]  /*0ad0*/  IMAD.MOV R9, RZ, RZ, -R9 ;  /* 0x000000ffff097224 */ /* 0x000fe200078e0a09 */
[----:B------:R-:W-:Y:S01]  /*0ae0*/  IABS R55, R85 ;  /* 0x0000005500377213 */ /* 0x000fe20000000000 */
[----:B------:R-:W-:Y:S01]  /*0af0*/  IMAD.MOV.U32 R3, RZ, RZ, R11 ;  /* 0x000000ffff037224 */ /* 0x000fe200078e000b */
[----:B------:R-:W-:Y:S01]  /*0b00*/  IABS R11, R10 ;  /* 0x0000000a000b7213 */ /* 0x000fe20000000000 */
[--C-:B------:R-:W-:Y:S01]  /*0b10*/  @!P1 IMAD.IADD R56, R56, 0x1, -R4.reuse ;  /* 0x0000000138389824 */ /* 0x100fe200078e0a04 */
[----:B------:R-:W-:Y:S01]  /*0b20*/  ISETP.GE.AND P1, PT, R10, RZ, PT ;  /* 0x000000ff0a00720c */ /* 0x000fe20003f26270 */
[--C-:B------:R-:W-:Y:S01]  /*0b30*/  @!P3 IMAD.IADD R54, R54, 0x1, -R4.reuse ;  /* 0x000000013636b824 */ /* 0x100fe200078e0a04 */
[----:B------:R-:W-:Y:S01]  /*0b40*/  ISETP.GE.AND P3, PT, R15, RZ, PT ;  /* 0x000000ff0f00720c */ /* 0x000fe20003f66270 */
[C---:B------:R-:W-:Y:S01]  /*0b50*/  IMAD R58, R4.reuse, R9, R13 ;  /* 0x00000009043a7224 */ /* 0x040fe200078e020d */
[----:B------:R-:W-:Y:S01]  /*0b60*/  IABS R15, R16 ;  /* 0x00000010000f7213 */ /* 0x000fe20000000000 */
[----:B------:R-:W-:Y:S01]  /*0b70*/  @!P6 IMAD.IADD R57, R57, 0x1, -R4 ;  /* 0x000000013939e824 */ /* 0x000fe200078e0a04 */
[C---:B------:R-:W-:Y:S01]  /*0b80*/  ISETP.GT.U32.AND P6, PT, R4.reuse, R56, PT ;  /* 0x000000380400720c */ /* 0x040fe20003fc4070 */
[----:B------:R-:W-:Y:S01]  /*0b90*/  @!P4 IMAD.MOV R54, RZ, RZ, -R54 ;  /* 0x000000ffff36c224 */ /* 0x000fe200078e0a36 */
[----:B------:R-:W-:Y:S01]  /*0ba0*/  ISETP.GT.U32.AND P4, PT, R4, R58, PT ;  /* 0x0000003a0400720c */ /* 0x000fe20003f84070 */
[----:B------:R-:W-:Y:S01]  /*0bb0*/  IMAD.HI.U32 R9, R6, R11, RZ ;  /* 0x0000000b06097227 */ /* 0x000fe200078e00ff */
[----:B------:R-:W-:-:S02]  /*0bc0*/  LOP3.LUT R89, R7, 0x74, RZ, 0xfc, !PT ;  /* 0x0000007407597812 */ /* 0x000fc400078efcff */
[C---:B------:R-:W-:Y:S01]  /*0bd0*/  LOP3.LUT R87, R7.reuse, 0x72, RZ, 0xfc, !PT ;  /* 0x0000007207577812 */ /* 0x040fe200078efcff */
[----:B------:R-:W-:Y:S01]  /*0be0*/  @!P5 IMAD.MOV R3, RZ, RZ, -R3 ;  /* 0x000000ffff03d224 */ /* 0x000fe200078e0a03 */
[----:B------:R-:W-:Y:S01]  /*0bf0*/  ISETP.GE.AND P5, PT, R14, RZ, PT ;  /* 0x000000ff0e00720c */ /* 0x000fe20003fa6270 */
[----:B------:R-:W-:Y:S01]  /*0c00*/  @!P0 IMAD.MOV R22, RZ, RZ, -R22 ;  /* 0x000000ffff168224 */ /* 0x000fe200078e0a16 */
[----:B------:R-:W-:Y:S01]  /*0c10*/  ISETP.GE.AND P0, PT, R12, RZ, PT ;  /* 0x000000ff0c00720c */ /* 0x000fe20003f06270 */
[----:B------:R-:W-:Y:S01]  /*0c20*/  IMAD.MOV R9, RZ, RZ, -R9 ;  /* 0x000000ffff097224 */ /* 0x000fe200078e0a09 */
[C---:B------:R-:W-:Y:S01]  /*0c30*/  LOP3.LUT R12, R7.reuse, 0xe, RZ, 0xfc, !PT ;  /* 0x0000000e070c7812 */ /* 0x040fe200078efcff */
[----:B------:R-:W-:Y:S01]  /*0c40*/  @!P2 IMAD.MOV R53, RZ, RZ, -R53 ;  /* 0x000000ffff35a224 */ /* 0x000fe200078e0a35 */
[----:B------:R-:W-:Y:S01]  /*0c50*/  LOP3.LUT R14, R7, 0x10, RZ, 0xfc, !PT ;  /* 0x00000010070e7812 */ /* 0x000fe200078efcff */
[----:B------:R-:W-:Y:S01]  /*0c60*/  IMAD R60, R4, R9, R11 ;  /* 0x00000009043c7224 */ /* 0x000fe200078e020b */
[----:B------:R-:W-:Y:S01]  /*0c70*/  IABS R61, R12 ;  /* 0x0000000c003d7213 */ /* 0x000fe20000000000 */
[--C-:B------:R-:W-:Y:S01]  /*0c80*/  @!P6 IMAD.IADD R56, R56, 0x1, -R4.reuse ;  /* 0x000000013838e824 */ /* 0x100fe200078e0a04 */
[----:B------:R-:W-:Y:S01]  /*0c90*/  ISETP.GT.U32.AND P2, PT, R4, R57, PT ;  /* 0x000000390400720c */ /* 0x000fe20003f44070 */
[----:B------:R-:W-:Y:S01]  /*0ca0*/  @!P4 IMAD.IADD R58, R58, 0x1, -R4 ;  /* 0x000000013a3ac824 */ /* 0x000fe200078e0a04 */
[----:B------:R-:W-:Y:S01]  /*0cb0*/  IABS R13, R14 ;  /* 0x0000000e000d7213 */ /* 0x000fe20000000000 */
[----:B------:R-:W-:Y:S01]  /*0cc0*/  IMAD.HI.U32 R9, R6, R61, RZ ;  /* 0x0000003d06097227 */ /* 0x000fe200078e00ff */
[----:B------:R-:W-:-:S02]  /*0cd0*/  ISETP.GT.U32.AND P6, PT, R4, R60, PT ;  /* 0x0000003c0400720c */ /* 0x000fc40003fc4070 */
[----:B------:R-:W-:Y:S01]  /*0ce0*/  ISETP.GE.AND P4, PT, R14, RZ, PT ;  /* 0x000000ff0e00720c */ /* 0x000fe20003f86270 */
[----:B------:R-:W-:Y:S01]  /*0cf0*/  @!P5 IMAD.MOV R56, RZ, RZ, -R56 ;  /* 0x000000ffff38d224 */ /* 0x000fe200078e0a38 */
[----:B------:R-:W-:Y:S01]  /*0d00*/  ISETP.GT.U32.AND P5, PT, R4, R58, PT ;  /* 0x0000003a0400720c */ /* 0x000fe20003fa4070 */
[----:B------:R-:W-:Y:S01]  /*0d10*/  IMAD.HI.U32 R10, R6, R13, RZ ;  /* 0x0000000d060a7227 */ /* 0x000fe200078e00ff */
[C---:B------:R-:W-:Y:S02]  /*0d20*/  LOP3.LUT R14, R7.reuse, 0x16, RZ, 0xfc, !PT ;  /* 0x00000016070e7812 */ /* 0x040fe400078efcff */
[----:B------:R-:W-:Y:S01]  /*0d30*/  IABS R59, R87 ;  /* 0x00000057003b7213 */ /* 0x000fe20000000000 */
[----:B------:R-:W-:Y:S01]  /*0d40*/  IMAD.MOV R11, RZ, RZ, -R9 ;  /* 0x000000ffff0b7224 */ /* 0x000fe200078e0a09 */
[----:B------:R-:W-:Y:S01]  /*0d50*/  LOP3.LUT R91, R7, 0x76, RZ, 0xfc, !PT ;  /* 0x00000076075b7812 */ /* 0x000fe200078efcff */
[----:B------:R-:W-:Y:S01]  /*0d60*/  @!P2 IMAD.IADD R57, R57, 0x1, -R4 ;  /* 0x000000013939a824 */ /* 0x000fe200078e0a04 */
[----:B------:R-:W-:Y:S01]  /*0d70*/  ISETP.GE.AND P2, PT, R12, RZ, PT ;  /* 0x000000ff0c00720c */ /* 0x000fe20003f46270 */
[----:B------:R-:W-:Y:S01]  /*0d80*/  IMAD.MOV R10, RZ, RZ, -R10 ;  /* 0x000000ffff0a7224 */ /* 0x000fe200078e0a0a */
[C---:B------:R-:W-:Y:S01]  /*0d90*/  LOP3.LUT R12, R7.reuse, 0x14, RZ, 0xfc, !PT ;  /* 0x00000014070c7812 */ /* 0x040fe200078efcff */
[C---:B------:R-:W-:Y:S01]  /*0da0*/  IMAD R61, R4.reuse, R11, R61 ;  /* 0x0000000b043d7224 */ /* 0x040fe200078e023d */
[----:B------:R-:W-:Y:S01]  /*0db0*/  IABS R11, R14 ;  /* 0x0000000e000b7213 */ /* 0x000fe20000000000 */
[----:B------:R-:W-:Y:S01]  /*0dc0*/  IMAD R62, R4, R10, R13 ;  /* 0x0000000a043e7224 */ /* 0x000fe200078e020d */
[----:B------:R-:W-:Y:S01]  /*0dd0*/  IABS R65, R12 ;  /* 0x0000000c00417213 */ /* 0x000fe20000000000 */
[--C-:B------:R-:W-:Y:S01]  /*0de0*/  @!P6 IMAD.IADD R60, R60, 0x1, -R4.reuse ;  /* 0x000000013c3ce824 */ /* 0x100fe200078e0a04 */
[----:B------:R-:W-:Y:S01]  /*0df0*/  LOP3.LUT R93, R7, 0x78, RZ, 0xfc, !PT ;  /* 0x00000078075d7812 */ /* 0x000fe200078efcff */
[----:B------:R-:W-:Y:S01]  /*0e00*/  @!P0 IMAD.MOV R57, RZ, RZ, -R57 ;  /* 0x000000ffff398224 */ /* 0x000fe200078e0a39 */
[----:B------:R-:W-:Y:S01]  /*0e10*/  ISETP.GT.U32.AND P0, PT, R4, R61, PT ;  /* 0x0000003d0400720c */ /* 0x000fe20003f04070 */
[----:B------:R-:W-:Y:S01]  /*0e20*/  @!P5 IMAD.IADD R58, R58, 0x1, -R4 ;  /* 0x000000013a3ad824 */ /* 0x000fe200078e0a04 */
[----:B------:R-:W-:Y:S01]  /*0e30*/  ISETP.GT.U32.AND P6, PT, R4, R60, PT ;  /* 0x0000003c0400720c */ /* 0x000fe20003fc4070 */
[----:B------:R-:W-:Y:S01]  /*0e40*/  IMAD.HI.U32 R9, R6, R15, RZ ;  /* 0x0000000f06097227 */ /* 0x000fe200078e00ff */
[----:B------:R-:W-:-:S02]  /*0e50*/  ISETP.GT.U32.AND P5, PT, R4, R62, PT ;  /* 0x0000003e0400720c */ /* 0x000fc40003fa4070 */
[----:B------:R-:W-:Y:S01]  /*0e60*/  IABS R63, R91 ;  /* 0x0000005b003f7213 */ /* 0x000fe20000000000 */
[----:B------:R-:W-:Y:S01]  /*0e70*/  IMAD.MOV R9, RZ, RZ, -R9 ;  /* 0x000000ffff097224 */ /* 0x000fe200078e0a09 */
[----:B------:R-:W-:Y:S01]  /*0e80*/  IABS R67, R93 ;  /* 0x0000005d00437213 */ /* 0x000fe20000000000 */
[----:B------:R-:W-:Y:S01]  /*0e90*/  IMAD.HI.U32 R10, R6, R11, RZ ;  /* 0x0000000b060a7227 */ /* 0x000fe200078e00ff */
[C---:B------:R-:W-:Y:S02]  /*0ea0*/  LOP3.LUT R95, R7.reuse, 0x7a, RZ, 0xfc, !PT ;  /* 0x0000007a075f7812 */ /* 0x040fe400078efcff */
[C---:B------:R-:W-:Y:S01]  /*0eb0*/  LOP3.LUT R77, R7.reuse, 0x7c, RZ, 0xfc, !PT ;  /* 0x0000007c074d7812 */ /* 0x040fe200078efcff */
[----:B------:R-:W-:Y:S01]  /*0ec0*/  IMAD R64, R4, R9, R15 ;  /* 0x0000000904407224 */ /* 0x000fe200078e020f */
[----:B------:R-:W-:Y:S01]  /*0ed0*/  LOP3.LUT R15, R7, 0x18, RZ, 0xfc, !PT ;  /* 0x00000018070f7812 */ /* 0x000fe200078efcff */
[--C-:B------:R-:W-:Y:S01]  /*0ee0*/  @!P0 IMAD.IADD R61, R61, 0x1, -R4.reuse ;  /* 0x000000013d3d8824 */ /* 0x100fe200078e0a04 */
[----:B------:R-:W-:Y:S01]  /*0ef0*/  ISETP.GE.AND P0, PT, R16, RZ, PT ;  /* 0x000000ff1000720c */ /* 0x000fe20003f06270 */
[--C-:B------:R-:W-:Y:S01]  /*0f00*/  @!P6 IMAD.IADD R60, R60, 0x1, -R4.reuse ;  /* 0x000000013c3ce824 */ /* 0x100fe200078e0a04 */
[----:B------:R-:W-:Y:S01]  /*0f10*/  ISETP.GT.U32.AND P6, PT, R4, R64, PT ;  /* 0x000000400400720c */ /* 0x000fe20003fc4070 */
[----:B------:R-:W-:Y:S01]  /*0f20*/  @!P5 IMAD.IADD R62, R62, 0x1, -R4 ;  /* 0x000000013e3ed824 */ /* 0x000fe200078e0a04 */
[----:B------:R-:W-:Y:S01]  /*0f30*/  ISETP.GT.U32.AND P5, PT, R4, R61, PT ;  /* 0x0000003d0400720c */ /* 0x000fe20003fa4070 */
[----:B------:R-:W-:Y:S01]  /*0f40*/  IMAD.HI.U32 R9, R6, R65, RZ ;  /* 0x0000004106097227 */ /* 0x000fe200078e00ff */
[----:B------:R-:W-:-:S02]  /*0f50*/  IABS R13, R15 ;  /* 0x0000000f000d7213 */ /* 0x000fc40000000000 */
[----:B------:R-:W-:Y:S01]  /*0f60*/  LOP3.LUT R16, R7, 0x2c, RZ, 0xfc, !PT ;  /* 0x0000002c07107812 */ /* 0x000fe200078efcff */
[----:B------:R-:W-:Y:S01]  /*0f70*/  IMAD.MOV R9, RZ, RZ, -R9 ;  /* 0x000000ffff097224 */ /* 0x000fe200078e0a09 */
[----:B------:R-:W-:Y:S01]  /*0f80*/  IABS R71, R95 ;  /* 0x0000005f00477213 */ /* 0x000fe20000000000 */
[----:B------:R-:W-:Y:S01]  /*0f90*/  IMAD.MOV R10, RZ, RZ, -R10 ;  /* 0x000000ffff0a7224 */ /* 0x000fe200078e0a0a */
[----:B------:R-:W-:Y:S01]  /*0fa0*/  IABS R37, R16 ;  /* 0x0000001000257213 */ /* 0x000fe20000000000 */
[----:B------:R-:W-:Y:S01]  /*0fb0*/  IMAD R65, R4, R9, R65 ;  /* 0x0000000904417224 */ /* 0x000fe200078e0241 */
[----:B------:R-:W-:Y:S01]  /*0fc0*/  IABS R75, R77 ;  /* 0x0000004d004b7213 */ /* 0x000fe20000000000 */
[--C-:B------:R-:W-:Y:S01]  /*0fd0*/  @!P6 IMAD.IADD R64, R64, 0x1, -R4.reuse ;  /* 0x000000014040e824 */ /* 0x100fe200078e0a04 */
[C---:B------:R-:W-:Y:S01]  /*0fe0*/  ISETP.GT.U32.AND P6, PT, R4.reuse, R62, PT ;  /* 0x0000003e0400720c */ /* 0x040fe20003fc4070 */
[----:B------:R-:W-:Y:S01]  /*0ff0*/  @!P5 IMAD.IADD R61, R61, 0x1, -R4 ;  /* 0x000000013d3dd824 */ /* 0x000fe200078e0a04 */
[C---:B------:R-:W-:Y:S01]  /*1000*/  ISETP.GT.U32.AND P5, PT, R4.reuse, R65, PT ;  /* 0x000000410400720c */ /* 0x040fe20003fa4070 */
[----:B------:R-:W-:-:S02]  /*1010*/  IMAD R52, R4, R10, R11 ;  /* 0x0000000a04347224 */ /* 0x000fc400078e020b */
[----:B------:R-:W-:-:S04]  /*1020*/  IMAD.HI.U32 R10, R6, R25, RZ ;  /* 0x00000019060a7227 */ /* 0x000fc800078e00ff */
[----:B------:R-:W-:Y:S02]  /*1030*/  IMAD.MOV R10, RZ, RZ, -R10 ;  /* 0x000000ffff0a7224 */ /* 0x000fe400078e0a0a */
[----:B------:R-:W-:Y:S01]  /*1040*/  @!P1 IMAD.MOV R60, RZ, RZ, -R60 ;  /* 0x000000ffff3c9224 */ /* 0x000fe200078e0a3c */
[----:B------:R-:W-:Y:S01]  /*1050*/  ISETP.GE.AND P1, PT, R12, RZ, PT ;  /* 0x000000ff0c00720c */ /* 0x000fe20003f26270 */
[--C-:B------:R-:W-:Y:S01]  /*1060*/  @!P6 IMAD.IADD R62, R62, 0x1, -R4.reuse ;  /* 0x000000013e3ee824 */ /* 0x100fe200078e0a04 */
[C---:B------:R-:W-:Y:S01]  /*1070*/  ISETP.GT.U32.AND P6, PT, R4.reuse, R52, PT ;  /* 0x000000340400720c */ /* 0x040fe20003fc4070 */
[C---:B------:R-:W-:Y:S01]  /*1080*/  IMAD R25, R4.reuse, R10, R25 ;  /* 0x0000000a04197224 */ /* 0x040fe200078e0219 */
[----:B------:R-:W-:Y:S01]  /*1090*/  LOP3.LUT R12, R7, 0x1c, RZ, 0xfc, !PT ;  /* 0x0000001c070c7812 */ /* 0x000fe200078efcff */
[----:B------:R-:W-:Y:S01]  /*10a0*/  @!P5 IMAD.IADD R65, R65, 0x1, -R4 ;  /* 0x000000014141d824 */ /* 0x000fe200078e0a04 */
[----:B------:R-:W-:Y:S01]  /*10b0*/  LOP3.LUT R10, R7, 0x1e, RZ, 0xfc, !PT ;  /* 0x0000001e070a7812 */ /* 0x000fe200078efcff */
[----:B------:R-:W-:Y:S01]  /*10c0*/  @!P2 IMAD.MOV R61, RZ, RZ, -R61 ;  /* 0x000000ffff3da224 */ /* 0x000fe200078e0a3d */
[----:B------:R-:W-:Y:S01]  /*10d0*/  IABS R11, R12 ;  /* 0x0000000c000b7213 */ /* 0x000fe20000000000 */
[----:B------:R-:W-:Y:S01]  /*10e0*/  @!P4 IMAD.MOV R62, RZ, RZ, -R62 ;  /* 0x000000ffff3ec224 */ /* 0x000fe200078e0a3e */
[----:B------:R-:W-:Y:S01]  /*10f0*/  ISETP.GT.U32.AND P2, PT, R4, R65, PT ;  /* 0x000000410400720c */ /* 0x000fe20003f44070 */
[----:B------:R-:W-:Y:S01]  /*1100*/  IMAD.HI.U32 R9, R6, R13, RZ ;  /* 0x0000000d06097227 */ /* 0x000fe200078e00ff */
[----:B------:R-:W-:-:S03]  /*1110*/  ISETP.GT.U32.AND P4, PT, R4, R25, PT ;  /* 0x000000190400720c */ /* 0x000fc60003f84070 */
[----:B------:R-:W-:Y:S02]  /*1120*/  IMAD.MOV R9, RZ, RZ, -R9 ;  /* 0x000000ffff097224 */ /* 0x000fe400078e0a09 */
[--C-:B------:R-:W-:Y:S02]  /*1130*/  @!P6 IMAD.IADD R52, R52, 0x1, -R4.reuse ;  /* 0x000000013434e824 */ /* 0x100fe400078e0a04 */
[----:B------:R-:W-:Y:S01]  /*1140*/  IMAD R24, R4, R9, R13 ;  /* 0x0000000904187224 */ /* 0x000fe200078e020d */
[----:B------:R-:W-:Y:S01]  /*1150*/  IABS R13, R10 ;  /* 0x0000000a000d7213 */ /* 0x000fe20000000000 */
[----:B------:R-:W-:Y:S01]  /*1160*/  IMAD.HI.U32 R9, R6, R11, RZ ;  /* 0x0000000b06097227 */ /* 0x000fe200078e00ff */
[C---:B------:R-:W-:Y:S02]  /*1170*/  ISETP.GT.U32.AND P6, PT, R4.reuse, R52, PT ;  /* 0x000000340400720c */ /* 0x040fe40003fc4070 */
[----:B------:R-:W-:Y:S01]  /*1180*/  ISETP.GT.U32.AND P5, PT, R4, R24, PT ;  /* 0x000000180400720c */ /* 0x000fe20003fa4070 */
[--C-:B------:R-:W-:Y:S01]  /*1190*/  @!P2 IMAD.IADD R65, R65, 0x1, -R4.reuse ;  /* 0x000000014141a824 */ /* 0x100fe200078e0a04 */
[----:B------:R-:W-:Y:S01]  /*11a0*/  ISETP.GE.AND P2, PT, R17, RZ, PT ;  /* 0x000000ff1100720c */ /* 0x000fe20003f46270 */
[----:B------:R-:W-:Y:S01]  /*11b0*/  @!P4 IMAD.IADD R25, R25, 0x1, -R4 ;  /* 0x000000011919c824 */ /* 0x000fe200078e0a04 */
[----:B------:R-:W-:Y:S01]  /*11c0*/  ISETP.GE.AND P4, PT, R12, RZ, PT ;  /* 0x000000ff0c00720c */ /* 0x000fe20003f86270 */
[----:B------:R-:W-:Y:S01]  /*11d0*/  IMAD.MOV R9, RZ, RZ, -R9 ;  /* 0x000000ffff097224 */ /* 0x000fe200078e0a09 */
[C---:B------:R-:W-:Y:S01]  /*11e0*/  LOP3.LUT R12, R7.reuse, 0x26, RZ, 0xfc, !PT ;  /* 0x00000026070c7812 */ /* 0x040fe200078efcff */
[----:B------:R-:W-:Y:S01]  /*11f0*/  @!P1 IMAD.MOV R65, RZ, RZ, -R65 ;  /* 0x000000ffff419224 */ /* 0x000fe200078e0a41 */
[C---:B------:R-:W-:Y:S01]  /*1200*/  ISETP.GT.U32.AND P1, PT, R4.reuse, R25, PT ;  /* 0x000000190400720c */ /* 0x040fe20003f24070 */
[----:B------:R-:W-:Y:S01]  /*1210*/  IMAD R26, R4, R9, R11 ;  /* 0x00000009041a7224 */ /* 0x000fe200078e020b */
[----:B------:R-:W-:Y:S01]  /*1220*/  LOP3.LUT R11, R7, 0x24, RZ, 0xfc, !PT ;  /* 0x00000024070b7812 */ /* 0x000fe200078efcff */
[----:B------:R-:W-:Y:S01]  /*1230*/  IMAD.HI.U32 R9, R6, R13, RZ ;  /* 0x0000000d06097227 */ /* 0x000fe200078e00ff */
[----:B------:R-:W-:-:S02]  /*1240*/  IABS R33, R12 ;  /* 0x0000000c00217213 */ /* 0x000fc40000000000 */
[C---:B------:R-:W-:Y:S01]  /*1250*/  LOP3.LUT R17, R7.reuse, 0x2e, RZ, 0xfc, !PT ;  /* 0x0000002e07117812 */ /* 0x040fe200078efcff */
[----:B------:R-:W-:Y:S01]  /*1260*/  @!P3 IMAD.MOV R58, RZ, RZ, -R58 ;  /* 0x000000ffff3ab224 */ /* 0x000fe200078e0a3a */
[----:B------:R-:W-:Y:S01]  /*1270*/  ISETP.GT.U32.AND P3, PT, R4, R64, PT ;  /* 0x000000400400720c */ /* 0x000fe20003f64070 */
[----:B------:R-:W-:Y:S02]  /*1280*/  IMAD.MOV R9, RZ, RZ, -R9 ;  /* 0x000000ffff097224 */ /* 0x000fe400078e0a09 */
[--C-:B------:R-:W-:Y:S01]  /*1290*/  @!P6 IMAD.IADD R52, R52, 0x1, -R4.reuse ;  /* 0x000000013434e824 */ /* 0x100fe200078e0a04 */
[C---:B------:R-:W-:Y:S01]  /*12a0*/  ISETP.GT.U32.AND P6, PT, R4.reuse, R26, PT ;  /* 0x0000001a0400720c */ /* 0x040fe20003fc4070 */
[----:B------:R-:W-:Y:S01]  /*12b0*/  IMAD R28, R4, R9, R13 ;  /* 0x00000009041c7224 */ /* 0x000fe200078e020d */
[----:B------:R-:W-:Y:S01]  /*12c0*/  LOP3.LUT R9, R7, 0x20, RZ, 0xfc, !PT ;  /* 0x0000002007097812 */ /* 0x000fe200078efcff */
[--C-:B------:R-:W-:Y:S02]  /*12d0*/  @!P5 IMAD.IADD R24, R24, 0x1, -R4.reuse ;  /* 0x000000011818d824 */ /* 0x100fe400078e0a04 */
[----:B------:R-:W-:Y:S01]  /*12e0*/  @!P1 IMAD.IADD R25, R25, 0x1, -R4 ;  /* 0x0000000119199824 */ /* 0x000fe200078e0a04 */
[----:B------:R-:W-:-:S02]  /*12f0*/  ISETP.GT.U32.AND P1, PT, R4, R28, PT ;  /* 0x0000001c0400720c */ /* 0x000fc40003f24070 */
[----:B------:R-:W-:Y:S01]  /*1300*/  ISETP.GT.U32.AND P5, PT, R4, R24, PT ;  /* 0x000000180400720c */ /* 0x000fe20003fa4070 */
[----:B------:R-:W-:Y:S01]  /*1310*/  @!P3 IMAD.IADD R64, R64, 0x1, -R4 ;  /* 0x000000014040b824 */ /* 0x000fe200078e0a04 */
[----:B------:R-:W-:Y:S01]  /*1320*/  ISETP.GE.AND P3, PT, R14, RZ, PT ;  /* 0x000000ff0e00720c */ /* 0x000fe20003f66270 */
[----:B------:R-:W-:Y:S01]  /*1330*/  @!P2 IMAD.MOV R25, RZ, RZ, -R25 ;  /* 0x000000ffff19a224 */ /* 0x000fe200078e0a19 */
[----:B------:R-:W-:Y:S01]  /*1340*/  IABS R29, R9 ;  /* 0x00000009001d7213 */ /* 0x000fe20000000000 */
[----:B------:R-:W-:Y:S01]  /*1350*/  @!P0 IMAD.MOV R64, RZ, RZ, -R64 ;  /* 0x000000ffff408224 */ /* 0x000fe200078e0a40 */
[----:B------:R-:W-:Y:S01]  /*1360*/  ISETP.GE.AND P0, PT, R15, RZ, PT ;  /* 0x000000ff0f00720c */ /* 0x000fe20003f06270 */
[--C-:B------:R-:W-:Y:S01]  /*1370*/  @!P6 IMAD.IADD R26, R26, 0x1, -R4.reuse ;  /* 0x000000011a1ae824 */ /* 0x100fe200078e0a04 */
[----:B------:R-:W-:Y:S02]  /*1380*/  IABS R15, R11 ;  /* 0x0000000b000f7213 */ /* 0x000fe40000000000 */
[----:B------:R-:W-:Y:S01]  /*1390*/  ISETP.GE.AND P2, PT, R11, RZ, PT ;  /* 0x000000ff0b00720c */ /* 0x000fe20003f46270 */
[--C-:B------:R-:W-:Y:S01]  /*13a0*/  @!P1 IMAD.IADD R28, R28, 0x1, -R4.reuse ;  /* 0x000000011c1c9824 */ /* 0x100fe200078e0a04 */
[----:B------:R-:W-:Y:S01]  /*13b0*/  ISETP.GT.U32.AND P6, PT, R4, R26, PT ;  /* 0x0000001a0400720c */ /* 0x000fe20003fc4070 */
[----:B------:R-:W-:Y:S01]  /*13c0*/  @!P5 IMAD.IADD R24, R24, 0x1, -R4 ;  /* 0x000000011818d824 */ /* 0x000fe200078e0a04 */
[----:B------:R-:W-:Y:S01]  /*13d0*/  ISETP.GE.AND P5, PT, R10, RZ, PT ;  /* 0x000000ff0a00720c */ /* 0x000fe20003fa6270 */
[----:B------:R-:W-:Y:S01]  /*13e0*/  @!P3 IMAD.MOV R52, RZ, RZ, -R52 ;  /* 0x000000ffff34b224 */ /* 0x000fe200078e0a34 */
[----:B------:R-:W-:-:S02]  /*13f0*/  LOP3.LUT R10, R7, 0x22, RZ, 0xfc, !PT ;  /* 0x00000022070a7812 */ /* 0x000fc400078efcff */
[----:B------:R-:W-:Y:S01]  /*1400*/  ISETP.GE.AND P3, PT, R9, RZ, PT ;  /* 0x000000ff0900720c */ /* 0x000fe20003f66270 */
[----:B------:R-:W-:Y:S01]  /*1410*/  IMAD.HI.U32 R9, R6, R29, RZ ;  /* 0x0000001d06097227 */ /* 0x000fe200078e00ff */
[----:B------:R-:W-:Y:S02]  /*1420*/  ISETP.GT.U32.AND P1, PT, R4, R28, PT ;  /* 0x0000001c0400720c */ /* 0x000fe40003f24070 */
[----:B------:R-:W-:Y:S01]  /*1430*/  IABS R13, R10 ;  /* 0x0000000a000d7213 */ /* 0x000fe20000000000 */
[----:B------:R-:W-:Y:S01]  /*1440*/  @!P0 IMAD.MOV R24, RZ, RZ, -R24 ;  /* 0x000000ffff188224 */ /* 0x000fe200078e0a18 */
[----:B------:R-:W-:Y:S01]  /*1450*/  ISETP.GE.AND P0, PT, R10, RZ, PT ;  /* 0x000000ff0a00720c */ /* 0x000fe20003f06270 */
[----:B------:R-:W-:Y:S01]  /*1460*/  IMAD.MOV R11, RZ, RZ, -R9 ;  /* 0x000000ffff0b7224 */ /* 0x000fe200078e0a09 */
[----:B------:R-:W-:Y:S01]  /*1470*/  LOP3.LUT R14, R7, 0x28, RZ, 0xfc, !PT ;  /* 0x00000028070e7812 */ /* 0x000fe200078efcff */
[----:B------:R-:W-:-:S04]  /*1480*/  IMAD.HI.U32 R10, R6, R15, RZ ;  /* 0x0000000f060a7227 */ /* 0x000fc800078e00ff */
[----:B------:R-:W-:Y:S01]  /*1490*/  @!P6 IMAD.IADD R26, R26, 0x1, -R4 ;  /* 0x000000011a1ae824 */ /* 0x000fe200078e0a04 */
[----:B------:R-:W-:Y:S01]  /*14a0*/  ISETP.GE.AND P6, PT, R12, RZ, PT ;  /* 0x000000ff0c00720c */ /* 0x000fe20003fc6270 */
[C---:B------:R-:W-:Y:S01]  /*14b0*/  IMAD R29, R4.reuse, R11, R29 ;  /* 0x0000000b041d7224 */ /* 0x040fe200078e021d */
[----:B------:R-:W-:Y:S01]  /*14c0*/  IABS R11, R14 ;  /* 0x0000000e000b7213 */ /* 0x000fe20000000000 */
[----:B------:R-:W-:Y:S01]  /*14d0*/  IMAD.MOV R10, RZ, RZ, -R10 ;  /* 0x000000ffff0a7224 */ /* 0x000fe200078e0a0a */
[----:B------:R-:W-:Y:S01]  /*14e0*/  IABS R12, R17 ;  /* 0x00000011000c7213 */ /* 0x000fe20000000000 */
[----:B------:R-:W-:Y:S01]  /*14f0*/  @!P4 IMAD.MOV R26, RZ, RZ, -R26 ;  /* 0x000000ffff1ac224 */ /* 0x000fe200078e0a1a */
[----:B------:R-:W-:Y:S01]  /*1500*/  ISETP.GT.U32.AND P4, PT, R4, R29, PT ;  /* 0x0000001d0400720c */ /* 0x000fe20003f84070 */
[----:B------:R-:W-:Y:S02]  /*1510*/  @!P1 IMAD.IADD R28, R28, 0x1, -R4 ;  /* 0x000000011c1c9824 */ /* 0x000fe400078e0a04 */
[----:B------:R-:W-:Y:S01]  /*1520*/  IMAD R32, R4, R10, R15 ;  /* 0x0000000a04207224 */ /* 0x000fe200078e020f */
[----:B------:R-:W-:Y:S01]  /*1530*/  LOP3.LUT R15, R7, 0x2a, RZ, 0xfc, !PT ;  /* 0x0000002a070f7812 */ /* 0x000fe200078efcff */
[----:B------:R-:W-:-:S02]  /*1540*/  @!P5 IMAD.MOV R28, RZ, RZ, -R28 ;  /* 0x000000ffff1cd224 */ /* 0x000fc400078e0a1c */
        /* <DEDUP_REMOVED lines=9> */
[----:B------:R-:W-:-:S02]  /*15e0*/  @!P5 IMAD.IADD R32, R32, 0x1, -R4 ;  /* 0x000000012020d824 */ /* 0x000fc400078e0a04 */
[----:B------:R-:W-:Y:S02]  /*15f0*/  IMAD.MOV R9, RZ, RZ, -R9 ;  /* 0x000000ffff097224 */ /* 0x000fe400078e0a09 */
[----:B------:R-:W-:Y:S01]  /*1600*/  IMAD.HI.U32 R10, R6, R13, RZ ;  /* 0x0000000d060a7227 */ /* 0x000fe200078e00ff */
[----:B------:R-:W-:-:S03]  /*1610*/  ISETP.GT.U32.AND P5, PT, R4, R32, PT ;  /* 0x000000200400720c */ /* 0x000fc60003fa4070 */
[C---:B------:R-:W-:Y:S02]  /*1620*/  IMAD R33, R4.reuse, R9, R33 ;  /* 0x0000000904217224 */ /* 0x040fe400078e0221 */
[----:B------:R-:W-:Y:S02]  /*1630*/  IMAD.MOV R10, RZ, RZ, -R10 ;  /* 0x000000ffff0a7224 */ /* 0x000fe400078e0a0a */
[----:B------:R-:W-:Y:S01]  /*1640*/  @!P4 IMAD.IADD R29, R29, 0x1, -R4 ;  /* 0x000000011d1dc824 */ /* 0x000fe200078e0a04 */
[C---:B------:R-:W-:Y:S01]  /*1650*/  ISETP.GT.U32.AND P4, PT, R4.reuse, R33, PT ;  /* 0x000000210400720c */ /* 0x040fe20003f84070 */
[----:B------:R-:W-:Y:S02]  /*1660*/  IMAD R36, R4, R10, R13 ;  /* 0x0000000a04247224 */ /* 0x000fe400078e020d */
[----:B------:R-:W-:-:S04]  /*1670*/  IMAD.HI.U32 R9, R6, R11, RZ ;  /* 0x0000000b06097227 */ /* 0x000fc800078e00ff */
[--C-:B------:R-:W-:Y:S01]  /*1680*/  @!P5 IMAD.IADD R32, R32, 0x1, -R4.reuse ;  /* 0x000000012020d824 */ /* 0x100fe200078e0a04 */
[----:B------:R-:W-:Y:S01]  /*1690*/  ISETP.GT.U32.AND P5, PT, R4, R36, PT ;  /* 0x000000240400720c */ /* 0x000fe20003fa4070 */
[--C-:B------:R-:W-:Y:S02]  /*16a0*/  @!P1 IMAD.IADD R30, R30, 0x1, -R4.reuse ;  /* 0x000000011e1e9824 */ /* 0x100fe400078e0a04 */
[----:B------:R-:W-:Y:S02]  /*16b0*/  IMAD.MOV R9, RZ, RZ, -R9 ;  /* 0x000000ffff097224 */ /* 0x000fe400078e0a09 */
[----:B------:R-:W-:Y:S01]  /*16c0*/  @!P4 IMAD.IADD R33, R33, 0x1, -R4 ;  /* 0x000000012121c824 */ /* 0x000fe200078e0a04 */
[C---:B------:R-:W-:Y:S01]  /*16d0*/  ISETP.GT.U32.AND P1, PT, R4.reuse, R30, PT ;  /* 0x0000001e0400720c */ /* 0x040fe20003f24070 */
[----:B------:R-:W-:Y:S02]  /*16e0*/  IMAD R34, R4, R9, R11 ;  /* 0x0000000904227224 */ /* 0x000fe400078e020b */
[----:B------:R-:W-:Y:S01]  /*16f0*/  IMAD.MOV.U32 R11, RZ, RZ, R12 ;  /* 0x000000ffff0b7224 */ /* 0x000fe200078e000c */
[----:B------:R-:W-:Y:S01]  /*1700*/  LOP3.LUT R12, R7, 0x30, RZ, 0xfc, !PT ;  /* 0x00000030070c7812 */ /* 0x000fe200078efcff */
[----:B------:R-:W-:Y:S01]  /*1710*/  IMAD.HI.U32 R9, R6, R37, RZ ;  /* 0x0000002506097227 */ /* 0x000fe200078e00ff */
[----:B------:R-:W-:-:S02]  /*1720*/  ISETP.GT.U32.AND P4, PT, R4, R33, PT ;  /* 0x000000210400720c */ /* 0x000fc40003f84070 */
[----:B------:R-:W-:Y:S01]  /*1730*/  IABS R13, R12 ;  /* 0x0000000c000d7213 */ /* 0x000fe20000000000 */
[----:B------:R-:W-:Y:S02]  /*1740*/  @!P5 IMAD.IADD R36, R36, 0x1, -R4 ;  /* 0x000000012424d824 */ /* 0x000fe400078e0a04 */
[----:B------:R-:W-:Y:S02]  /*1750*/  IMAD.MOV R9, RZ, RZ, -R9 ;  /* 0x000000ffff097224 */ /* 0x000fe400078e0a09 */
[----:B------:R-:W-:Y:S01]  /*1760*/  IMAD.HI.U32 R10, R6, R11, RZ ;  /* 0x0000000b060a7227 */ /* 0x000fe200078e00ff */
[----:B------:R-:W-:-:S03]  /*1770*/  ISETP.GT.U32.AND P5, PT, R4, R36, PT ;  /* 0x000000240400720c */ /* 0x000fc60003fa4070 */
[----:B------:R-:W-:Y:S02]  /*1780*/  IMAD R37, R4, R9, R37 ;  /* 0x0000000904257224 */ /* 0x000fe400078e0225 */
[----:B------:R-:W-:-:S04]  /*1790*/  IMAD.HI.U32 R9, R6, R13, RZ ;  /* 0x0000000d06097227 */ /* 0x000fc800078e00ff */
[----:B------:R-:W-:Y:S01]  /*17a0*/  @!P1 IMAD.IADD R30, R30, 0x1, -R4 ;  /* 0x000000011e1e9824 */ /* 0x000fe200078e0a04 */
[C---:B------:R-:W-:Y:S01]  /*17b0*/  ISETP.GT.U32.AND P1, PT, R4.reuse, R34, PT ;  /* 0x000000220400720c */ /* 0x040fe20003f24070 */
[----:B------:R-:W-:Y:S02]  /*17c0*/  IMAD.MOV R10, RZ, RZ, -R10 ;  /* 0x000000ffff0a7224 */ /* 0x000fe400078e0a0a */
[----:B------:R-:W-:Y:S02]  /*17d0*/  IMAD.MOV R9, RZ, RZ, -R9 ;  /* 0x000000ffff097224 */ /* 0x000fe400078e0a09 */
[C---:B------:R-:W-:Y:S02]  /*17e0*/  IMAD R38, R4.reuse, R10, R11 ;  /* 0x0000000a04267224 */ /* 0x040fe400078e020b */
[----:B------:R-:W-:Y:S01]  /*17f0*/  @!P4 IMAD.IADD R33, R33, 0x1, -R4 ;  /* 0x000000012121c824 */ /* 0x000fe200078e0a04 */
[C---:B------:R-:W-:Y:S01]  /*1800*/  ISETP.GT.U32.AND P4, PT, R4.reuse, R37, PT ;  /* 0x000000250400720c */ /* 0x040fe20003f84070 */
[----:B------:R-:W-:-:S02]  /*1810*/  IMAD R40, R4, R9, R13 ;  /* 0x0000000904287224 */ /* 0x000fc400078e020d */
[----:B------:R-:W-:Y:S01]  /*1820*/  @!P6 IMAD.MOV R33, RZ, RZ, -R33 ;  /* 0x000000ffff21e224 */ /* 0x000fe200078e0a21 */
[----:B------:R-:W-:Y:S01]  /*1830*/  ISETP.GT.U32.AND P6, PT, R4, R38, PT ;  /* 0x000000260400720c */ /* 0x000fe20003fc4070 */
[--C-:B------:R-:W-:Y:S01]  /*1840*/  @!P5 IMAD.IADD R36, R36, 0x1, -R4.reuse ;  /* 0x000000012424d824 */ /* 0x100fe200078e0a04 */
[----:B------:R-:W-:Y:S01]  /*1850*/  ISETP.GT.U32.AND P5, PT, R4, R40, PT ;  /* 0x000000280400720c */ /* 0x000fe20003fa4070 */
[----:B------:R-:W-:Y:S01]  /*1860*/  @!P3 IMAD.MOV R29, RZ, RZ, -R29 ;  /* 0x000000ffff1db224 */ /* 0x000fe200078e0a1d */
[----:B------:R-:W-:Y:S01]  /*1870*/  ISETP.GE.AND P3, PT, R14, RZ, PT ;  /* 0x000000ff0e00720c */ /* 0x000fe20003f66270 */
[----:B------:R-:W-:Y:S01]  /*1880*/  @!P1 IMAD.IADD R34, R34, 0x1, -R4 ;  /* 0x0000000122229824 */ /* 0x000fe200078e0a04 */
[----:B------:R-:W-:Y:S01]  /*1890*/  LOP3.LUT R14, R7, 0x32, RZ, 0xfc, !PT ;  /* 0x00000032070e7812 */ /* 0x000fe200078efcff */
[----:B------:R-:W-:Y:S01]  /*18a0*/  @!P0 IMAD.MOV R30, RZ, RZ, -R30 ;  /* 0x000000ffff1e8224 */ /* 0x000fe200078e0a1e */
[----:B------:R-:W-:Y:S01]  /*18b0*/  ISETP.GE.AND P1, PT, R15, RZ, PT ;  /* 0x000000ff0f00720c */ /* 0x000fe20003f26270 */
[----:B------:R-:W-:Y:S01]  /*18c0*/  @!P4 IMAD.IADD R37, R37, 0x1, -R4 ;  /* 0x000000012525c824 */ /* 0x000fe200078e0a04 */
[----:B------:R-:W-:Y:S01]  /*18d0*/  ISETP.GT.U32.AND P0, PT, R4, R34, PT ;  /* 0x000000220400720c */ /* 0x000fe20003f04070 */
[----:B------:R-:W-:Y:S01]  /*18e0*/  @!P2 IMAD.MOV R32, RZ, RZ, -R32 ;  /* 0x000000ffff20a224 */ /* 0x000fe200078e0a20 */
[----:B------:R-:W-:Y:S01]  /*18f0*/  IABS R41, R14 ;  /* 0x0000000e00297213 */ /* 0x000fe20000000000 */
[--C-:B------:R-:W-:Y:S01]  /*1900*/  @!P6 IMAD.IADD R38, R38, 0x1, -R4.reuse ;  /* 0x000000012626e824 */ /* 0x100fe200078e0a04 */
[----:B------:R-:W-:Y:S01]  /*1910*/  LOP3.LUT R15, R7, 0x34, RZ, 0xfc, !PT ;  /* 0x00000034070f7812 */ /* 0x000fe200078efcff */
[----:B------:R-:W-:Y:S01]  /*1920*/  @!P5 IMAD.IADD R40, R40, 0x1, -R4 ;  /* 0x000000012828d824 */ /* 0x000fe200078e0a04 */
[----:B------:R-:W-:Y:S01]  /*1930*/  ISETP.GT.U32.AND P6, PT, R4, R37, PT ;  /* 0x000000250400720c */ /* 0x000fe20003fc4070 */
[----:B------:R-:W-:Y:S01]  /*1940*/  IMAD.HI.U32 R9, R6, R41, RZ ;  /* 0x0000002906097227 */ /* 0x000fe200078e00ff */
[----:B------:R-:W-:-:S02]  /*1950*/  IABS R11, R15 ;  /* 0x0000000f000b7213 */ /* 0x000fc40000000000 */
[----:B------:R-:W-:Y:S01]  /*1960*/  ISETP.GT.U32.AND P5, PT, R4, R40, PT ;  /* 0x000000280400720c */ /* 0x000fe20003fa4070 */
[----:B------:R-:W-:Y:S01]  /*1970*/  IMAD.MOV R10, RZ, RZ, -R9 ;  /* 0x000000ffff0a7224 */ /* 0x000fe200078e0a09 */
[----:B------:R-:W-:Y:S01]  /*1980*/  ISETP.GE.AND P2, PT, R16, RZ, PT ;  /* 0x000000ff1000720c */ /* 0x000fe20003f46270 */
[----:B------:R-:W-:Y:S01]  /*1990*/  IMAD.HI.U32 R9, R6, R11, RZ ;  /* 0x0000000b06097227 */ /* 0x000fe200078e00ff */
[----:B------:R-:W-:Y:S02]  /*19a0*/  ISETP.GE.AND P4, PT, R12, RZ, PT ;  /* 0x000000ff0c00720c */ /* 0x000fe40003f86270 */
[C---:B------:R-:W-:Y:S01]  /*19b0*/  LOP3.LUT R12, R7.reuse, 0x36, RZ, 0xfc, !PT ;  /* 0x00000036070c7812 */ /* 0x040fe200078efcff */
[----:B------:R-:W-:Y:S01]  /*19c0*/  @!P0 IMAD.IADD R34, R34, 0x1, -R4 ;  /* 0x0000000122228824 */ /* 0x000fe200078e0a04 */
[----:B------:R-:W-:Y:S01]  /*19d0*/  LOP3.LUT R16, R7, 0x38, RZ, 0xfc, !PT ;  /* 0x0000003807107812 */ /* 0x000fe200078efcff */
[C---:B------:R-:W-:Y:S01]  /*19e0*/  IMAD R41, R4.reuse, R10, R41 ;  /* 0x0000000a04297224 */ /* 0x040fe200078e0229 */
[----:B------:R-:W-:Y:S01]  /*19f0*/  IABS R13, R12 ;  /* 0x0000000c000d7213 */ /* 0x000fe20000000000 */
[----:B------:R-:W-:Y:S01]  /*1a00*/  IMAD.MOV R9, RZ, RZ, -R9 ;  /* 0x000000ffff097224 */ /* 0x000fe200078e0a09 */
[----:B------:R-:W-:Y:S01]  /*1a10*/  IABS R45, R16 ;  /* 0x00000010002d7213 */ /* 0x000fe20000000000 */
[----:B------:R-:W-:Y:S01]  /*1a20*/  @!P3 IMAD.MOV R34, RZ, RZ, -R34 ;  /* 0x000000ffff22b224 */ /* 0x000fe200078e0a22 */
[C---:B------:R-:W-:Y:S01]  /*1a30*/  ISETP.GT.U32.AND P3, PT, R4.reuse, R38, PT ;  /* 0x000000260400720c */ /* 0x040fe20003f64070 */
[--C-:B------:R-:W-:Y:S01]  /*1a40*/  @!P6 IMAD.IADD R37, R37, 0x1, -R4.reuse ;  /* 0x000000012525e824 */ /* 0x100fe200078e0a04 */
[C---:B------:R-:W-:Y:S01]  /*1a50*/  ISETP.GT.U32.AND P6, PT, R4.reuse, R41, PT ;  /* 0x000000290400720c */ /* 0x040fe20003fc4070 */
[----:B------:R-:W-:Y:S01]  /*1a60*/  IMAD R42, R4, R9, R11 ;  /* 0x00000009042a7224 */ /* 0x000fe200078e020b */
[----:B------:R-:W-:Y:S01]  /*1a70*/  ISETP.GE.AND P0, PT, R17, RZ, PT ;  /* 0x000000ff1100720c */ /* 0x000fe20003f06270 */
[----:B------:R-:W-:Y:S01]  /*1a80*/  @!P5 IMAD.IADD R40, R40, 0x1, -R4 ;  /* 0x000000012828d824 */ /* 0x000fe200078e0a04 */
[----:B------:R-:W-:Y:S01]  /*1a90*/  LOP3.LUT R17, R7, 0x46, RZ, 0xfc, !PT ;  /* 0x0000004607117812 */ /* 0x000fe200078efcff */
[----:B------:R-:W-:Y:S01]  /*1aa0*/  IMAD.HI.U32 R9, R6, R13, RZ ;  /* 0x0000000d06097227 */ /* 0x000fe200078e00ff */
[----:B------:R-:W-:-:S03]  /*1ab0*/  ISETP.GT.U32.AND P5, PT, R4, R42, PT ;  /* 0x0000002a0400720c */ /* 0x000fc60003fa4070 */
[----:B------:R-:W-:-:S04]  /*1ac0*/  IMAD.HI.U32 R10, R6, R45, RZ ;  /* 0x0000002d060a7227 */ /* 0x000fc800078e00ff */
[--C-:B------:R-:W-:Y:S01]  /*1ad0*/  @!P3 IMAD.IADD R38, R38, 0x1, -R4.reuse ;  /* 0x000000012626b824 */ /* 0x100fe200078e0a04 */
[----:B------:R-:W-:Y:S01]  /*1ae0*/  ISETP.GE.AND P3, PT, R14, RZ, PT ;  /* 0x000000ff0e00720c */ /* 0x000fe20003f66270 */
[----:B------:R-:W-:Y:S01]  /*1af0*/  @!P6 IMAD.IADD R41, R41, 0x1, -R4 ;  /* 0x000000012929e824 */ /* 0x000fe200078e0a04 */
[----:B------:R-:W-:Y:S01]  /*1b00*/  LOP3.LUT R14, R7, 0x3a, RZ, 0xfc, !PT ;  /* 0x0000003a070e7812 */ /* 0x000fe200078efcff */
[----:B------:R-:W-:Y:S01]  /*1b10*/  IMAD.MOV R9, RZ, RZ, -R9 ;  /* 0x000000ffff097224 */ /* 0x000fe200078e0a09 */
[----:B------:R-:W-:Y:S01]  /*1b20*/  ISETP.GE.AND P6, PT, R15, RZ, PT ;  /* 0x000000ff0f00720c */ /* 0x000fe20003fc6270 */
[----:B------:R-:W-:Y:S01]  /*1b30*/  IMAD.MOV R10, RZ, RZ, -R10 ;  /* 0x000000ffff0a7224 */ /* 0x000fe200078e0a0a */
[----:B------:R-:W-:Y:S01]  /*1b40*/  LOP3.LUT R15, R7, 0x3c, RZ, 0xfc, !PT ;  /* 0x0000003c070f7812 */ /* 0x000fe200078efcff */
[----:B------:R-:W-:Y:S01]  /*1b50*/  @!P5 IMAD.IADD R42, R42, 0x1, -R4 ;  /* 0x000000012a2ad824 */ /* 0x000fe200078e0a04 */
[----:B------:R-:W-:Y:S01]  /*1b60*/  IABS R11, R14 ;  /* 0x0000000e000b7213 */ /* 0x000fe20000000000 */
[----:B------:R-:W-:Y:S01]  /*1b70*/  @!P1 IMAD.MOV R36, RZ, RZ, -R36 ;  /* 0x000000ffff249224 */ /* 0x000fe200078e0a24 */
[C---:B------:R-:W-:Y:S01]  /*1b80*/  ISETP.GT.U32.AND P1, PT, R4.reuse, R41, PT ;  /* 0x000000290400720c */ /* 0x040fe20003f24070 */
[C---:B------:R-:W-:Y:S01]  /*1b90*/  IMAD R44, R4.reuse, R9, R13 ;  /* 0x00000009042c7224 */ /* 0x040fe200078e020d */
[----:B------:R-:W-:Y:S01]  /*1ba0*/  IABS R13, R15 ;  /* 0x0000000f000d7213 */ /* 0x000fe20000000000 */
[----:B------:R-:W-:-:S02]  /*1bb0*/  IMAD R45, R4, R10, R45 ;  /* 0x0000000a042d7224 */ /* 0x000fc400078e022d */
[----:B------:R-:W-:Y:S01]  /*1bc0*/  @!P2 IMAD.MOV R37, RZ, RZ, -R37 ;  /* 0x000000ffff25a224 */ /* 0x000fe200078e0a25 */
[----:B------:R-:W-:Y:S01]  /*1bd0*/  ISETP.GT.U32.AND P2, PT, R4, R42, PT ;  /* 0x0000002a0400720c */ /* 0x000fe20003f44070 */
[----:B------:R-:W-:Y:S01]  /*1be0*/  IMAD.HI.U32 R9, R6, R11, RZ ;  /* 0x0000000b06097227 */ /* 0x000fe200078e00ff */
[----:B------:R-:W-:-:S03]  /*1bf0*/  ISETP.GT.U32.AND P5, PT, R4, R44, PT ;  /* 0x0000002c0400720c */ /* 0x000fc60003fa4070 */
[----:B------:R-:W-:Y:S01]  /*1c00*/  @!P0 IMAD.MOV R38, RZ, RZ, -R38 ;  /* 0x000000ffff268224 */ /* 0x000fe200078e0a26 */
[----:B------:R-:W-:Y:S01]  /*1c10*/  ISETP.GT.U32.AND P0, PT, R4, R45, PT ;  /* 0x0000002d0400720c */ /* 0x000fe20003f04070 */
[----:B------:R-:W-:-:S04]  /*1c20*/  IMAD.HI.U32 R10, R6, R13, RZ ;  /* 0x0000000d060a7227 */ /* 0x000fc800078e00ff */
[----:B------:R-:W-:Y:S02]  /*1c30*/  IMAD.MOV R9, RZ, RZ, -R9 ;  /* 0x000000ffff097224 */ /* 0x000fe400078e0a09 */
[----:B------:R-:W-:Y:S01]  /*1c40*/  @!P1 IMAD.IADD R41, R41, 0x1, -R4 ;  /* 0x0000000129299824 */ /* 0x000fe200078e0a04 */
[----:B------:R-:W-:Y:S01]  /*1c50*/  ISETP.GE.AND P1, PT, R16, RZ, PT ;  /* 0x000000ff1000720c */ /* 0x000fe20003f26270 */
[----:B------:R-:W-:Y:S01]  /*1c60*/  IMAD.MOV R10, RZ, RZ, -R10 ;  /* 0x000000ffff0a7224 */ /* 0x000fe200078e0a0a */
[C---:B------:R-:W-:Y:S01]  /*1c70*/  LOP3.LUT R16, R7.reuse, 0x44, RZ, 0xfc, !PT ;  /* 0x0000004407107812 */ /* 0x040fe200078efcff */
[----:B------:R-:W-:Y:S02]  /*1c80*/  IMAD R46, R4, R9, R11 ;  /* 0x00000009042e7224 */ /* 0x000fe400078e020b */
[--C-:B------:R-:W-:Y:S01]  /*1c90*/  @!P2 IMAD.IADD R42, R42, 0x1, -R4.reuse ;  /* 0x000000012a2aa824 */ /* 0x100fe200078e0a04 */
[----:B------:R-:W-:Y:S01]  /*1ca0*/  ISETP.GE.AND P2, PT, R14, RZ, PT ;  /* 0x000000ff0e00720c */ /* 0x000fe20003f46270 */
[C---:B------:R-:W-:Y:S01]  /*1cb0*/  IMAD R48, R4.reuse, R10, R13 ;  /* 0x0000000a04307224 */ /* 0x040fe200078e020d */
[----:B------:R-:W-:Y:S01]  /*1cc0*/  LOP3.LUT R10, R7, 0x3e, RZ, 0xfc, !PT ;  /* 0x0000003e070a7812 */ /* 0x000fe200078efcff */
[----:B------:R-:W-:Y:S01]  /*1cd0*/  @!P3 IMAD.MOV R41, RZ, RZ, -R41 ;  /* 0x000000ffff29b224 */ /* 0x000fe200078e0a29 */
[C---:B------:R-:W-:Y:S01]  /*1ce0*/  ISETP.GT.U32.AND P3, PT, R4.reuse, R46, PT ;  /* 0x0000002e0400720c */ /* 0x040fe20003f64070 */
[----:B------:R-:W-:Y:S01]  /*1cf0*/  @!P0 IMAD.IADD R45, R45, 0x1, -R4 ;  /* 0x000000012d2d8824 */ /* 0x000fe200078e0a04 */
[----:B------:R-:W-:Y:S01]  /*1d00*/  IABS R49, R10 ;  /* 0x0000000a00317213 */ /* 0x000fe20000000000 */
[----:B------:R-:W-:Y:S01]  /*1d10*/  @!P6 IMAD.MOV R42, RZ, RZ, -R42 ;  /* 0x000000ffff2ae224 */ /* 0x000fe200078e0a2a */
[C---:B------:R-:W-:Y:S01]  /*1d20*/  ISETP.GT.U32.AND P6, PT, R4.reuse, R48, PT ;  /* 0x000000300400720c */ /* 0x040fe20003fc4070 */
[----:B------:R-:W-:Y:S01]  /*1d30*/  @!P4 IMAD.MOV R40, RZ, RZ, -R40 ;  /* 0x000000ffff28c224 */ /* 0x000fe200078e0a28 */
[----:B------:R-:W-:Y:S01]  /*1d40*/  ISETP.GT.U32.AND P0, PT, R4, R45, PT ;  /* 0x0000002d0400720c */ /* 0x000fe20003f04070 */
[----:B------:R-:W-:Y:S01]  /*1d50*/  IMAD.HI.U32 R9, R6, R49, RZ ;  /* 0x0000003106097227 */ /* 0x000fe200078e00ff */
[----:B------:R-:W-:-:S02]  /*1d60*/  ISETP.GE.AND P4, PT, R12, RZ, PT ;  /* 0x000000ff0c00720c */ /* 0x000fc40003f86270 */
[C---:B------:R-:W-:Y:S01]  /*1d70*/  LOP3.LUT R12, R7.reuse, 0x40, RZ, 0xfc, !PT ;  /* 0x00000040070c7812 */ /* 0x040fe200078efcff */
[----:B------:R-:W-:Y:S01]  /*1d80*/  IMAD.MOV R9, RZ, RZ, -R9 ;  /* 0x000000ffff097224 */ /* 0x000fe200078e0a09 */
[----:B------:R-:W-:Y:S01]  /*1d90*/  LOP3.LUT R14, R7, 0x42, RZ, 0xfc, !PT ;  /* 0x00000042070e7812 */ /* 0x000fe200078efcff */
[--C-:B------:R-:W-:Y:S01]  /*1da0*/  @!P3 IMAD.IADD R46, R46, 0x1, -R4.reuse ;  /* 0x000000012e2eb824 */ /* 0x100fe200078e0a04 */
[----:B------:R-:W-:Y:S01]  /*1db0*/  IABS R11, R12 ;  /* 0x0000000c000b7213 */ /* 0x000fe20000000000 */
[----:B------:R-:W-:Y:S01]  /*1dc0*/  IMAD R49, R4, R9, R49 ;  /* 0x0000000904317224 */ /* 0x000fe200078e0231 */
[----:B------:R-:W-:Y:S01]  /*1dd0*/  IABS R21, R14 ;  /* 0x0000000e00157213 */ /* 0x000fe20000000000 */
[--C-:B------:R-:W-:Y:S01]  /*1de0*/  @!P6 IMAD.IADD R48, R48, 0x1, -R4.reuse ;  /* 0x000000013030e824 */ /* 0x100fe200078e0a04 */
[----:B------:R-:W-:Y:S01]  /*1df0*/  ISETP.GT.U32.AND P3, PT, R4, R46, PT ;  /* 0x0000002e0400720c */ /* 0x000fe20003f64070 */
[----:B------:R-:W-:Y:S01]  /*1e00*/  @!P0 IMAD.IADD R45, R45, 0x1, -R4 ;  /* 0x000000012d2d8824 */ /* 0x000fe200078e0a04 */
[----:B------:R-:W-:Y:S01]  /*1e10*/  ISETP.GE.AND P0, PT, R10, RZ, PT ;  /* 0x000000ff0a00720c */ /* 0x000fe20003f06270 */
[----:B------:R-:W-:Y:S01]  /*1e20*/  IMAD.HI.U32 R10, R6, R11, RZ ;  /* 0x0000000b060a7227 */ /* 0x000fe200078e00ff */
[----:B------:R-:W-:-:S02]  /*1e30*/  ISETP.GT.U32.AND P6, PT, R4, R48, PT ;  /* 0x000000300400720c */ /* 0x000fc40003fc4070 */
[----:B------:R-:W-:Y:S01]  /*1e40*/  IABS R13, R17 ;  /* 0x00000011000d7213 */ /* 0x000fe20000000000 */
[----:B------:R-:W-:Y:S02]  /*1e50*/  IMAD.MOV R10, RZ, RZ, -R10 ;  /* 0x000000ffff0a7224 */ /* 0x000fe400078e0a0a */
[--C-:B------:R-:W-:Y:S02]  /*1e60*/  @!P5 IMAD.IADD R44, R44, 0x1, -R4.reuse ;  /* 0x000000012c2cd824 */ /* 0x100fe400078e0a04 */
[----:B------:R-:W-:Y:S01]  /*1e70*/  IMAD R50, R4, R10, R11 ;  /* 0x0000000a04327224 */ /* 0x000fe200078e020b */
[----:B------:R-:W-:Y:S01]  /*1e80*/  IABS R11, R16 ;  /* 0x00000010000b7213 */ /* 0x000fe20000000000 */
[----:B------:R-:W-:Y:S01]  /*1e90*/  @!P3 IMAD.IADD R46, R46, 0x1, -R4 ;  /* 0x000000012e2eb824 */ /* 0x000fe200078e0a04 */
[----:B------:R-:W-:Y:S01]  /*1ea0*/  ISETP.GT.U32.AND P3, PT, R4, R49, PT ;  /* 0x000000310400720c */ /* 0x000fe20003f64070 */
[----:B------:R-:W-:Y:S01]  /*1eb0*/  IMAD.HI.U32 R9, R6, R21, RZ ;  /* 0x0000001506097227 */ /* 0x000fe200078e00ff */
[----:B------:R-:W-:-:S03]  /*1ec0*/  ISETP.GT.U32.AND P5, PT, R4, R44, PT ;  /* 0x0000002c0400720c */ /* 0x000fc60003fa4070 */
[----:B------:R-:W-:Y:S01]  /*1ed0*/  @!P6 IMAD.IADD R48, R48, 0x1, -R4 ;  /* 0x000000013030e824 */ /* 0x000fe200078e0a04 */
[----:B------:R-:W-:Y:S01]  /*1ee0*/  ISETP.GT.U32.AND P6, PT, R4, R50, PT ;  /* 0x000000320400720c */ /* 0x000fe20003fc4070 */
[----:B------:R-:W-:Y:S02]  /*1ef0*/  IMAD.MOV R9, RZ, RZ, -R9 ;  /* 0x000000ffff097224 */ /* 0x000fe400078e0a09 */
[----:B------:R-:W-:-:S04]  /*1f00*/  IMAD.HI.U32 R10, R6, R13, RZ ;  /* 0x0000000d060a7227 */ /* 0x000fc800078e00ff */
[--C-:B------:R-:W-:Y:S02]  /*1f10*/  @!P3 IMAD.IADD R49, R49, 0x1, -R4.reuse ;  /* 0x000000013131b824 */ /* 0x100fe400078e0a04 */
[----:B------:R-:W-:Y:S02]  /*1f20*/  IMAD R21, R4, R9, R21 ;  /* 0x0000000904157224 */ /* 0x000fe400078e0215 */
[--C-:B------:R-:W-:Y:S01]  /*1f30*/  @!P5 IMAD.IADD R44, R44, 0x1, -R4.reuse ;  /* 0x000000012c2cd824 */ /* 0x100fe200078e0a04 */
[----:B------:R-:W-:Y:S01]  /*1f40*/  ISETP.GE.AND P5, PT, R15, RZ, PT ;  /* 0x000000ff0f00720c */ /* 0x000fe20003fa6270 */
[----:B------:R-:W-:Y:S01]  /*1f50*/  @!P6 IMAD.IADD R50, R50, 0x1, -R4 ;  /* 0x000000013232e824 */ /* 0x000fe200078e0a04 */
[----:B------:R-:W-:Y:S01]  /*1f60*/  ISETP.GT.U32.AND P6, PT, R4, R49, PT ;  /* 0x000000310400720c */ /* 0x000fe20003fc4070 */
[----:B------:R-:W-:Y:S01]  /*1f70*/  IMAD.HI.U32 R9, R6, R11, RZ ;  /* 0x0000000b06097227 */ /* 0x000fe200078e00ff */
[----:B------:R-:W-:Y:S02]  /*1f80*/  ISETP.GT.U32.AND P3, PT, R4, R21, PT ;  /* 0x000000150400720c */ /* 0x000fe40003f64070 */
[----:B------:R-:W-:Y:S01]  /*1f90*/  IABS R15, R23 ;  /* 0x00000017000f7213 */ /* 0x000fe20000000000 */
[----:B------:R-:W-:Y:S01]  /*1fa0*/  @!P4 IMAD.MOV R44, RZ, RZ, -R44 ;  /* 0x000000ffff2cc224 */ /* 0x000fe200078e0a2c */
[----:B------:R-:W-:Y:S01]  /*1fb0*/  ISETP.GE.AND P4, PT, R12, RZ, PT ;  /* 0x000000ff0c00720c */ /* 0x000fe20003f86270 */
[----:B------:R-:W-:Y:S01]  /*1fc0*/  IMAD.MOV R9, RZ, RZ, -R9 ;  /* 0x000000ffff097224 */ /* 0x000fe200078e0a09 */
[----:B------:R-:W-:Y:S01]  /*1fd0*/  IABS R12, R19 ;  /* 0x00000013000c7213 */ /* 0x000fe20000000000 */
[----:B------:R-:W-:-:S02]  /*1fe0*/  IMAD.MOV R10, RZ, RZ, -R10 ;  /* 0x000000ffff0a7224 */ /* 0x000fc400078e0a0a */
[C---:B------:R-:W-:Y:S02]  /*1ff0*/  IMAD R20, R4.reuse, R9, R11 ;  /* 0x0000000904147224 */ /* 0x040fe400078e020b */
[----:B------:R-:W-:Y:S02]  /*2000*/  IMAD.MOV.U32 R11, RZ, RZ, R12 ;  /* 0x000000ffff0b7224 */ /* 0x000fe400078e000c */
[----:B------:R-:W-:Y:S01]  /*2010*/  @!P6 IMAD.IADD R49, R49, 0x1, -R4 ;  /* 0x000000013131e824 */ /* 0x000fe200078e0a04 */
[----:B------:R-:W-:Y:S01]  /*2020*/  ISETP.GT.U32.AND P6, PT, R4, R20, PT ;  /* 0x000000140400720c */ /* 0x000fe20003fc4070 */
[----:B------:R-:W-:-:S04]  /*2030*/  IMAD.HI.U32 R9, R6, R11, RZ ;  /* 0x0000000b06097227 */ /* 0x000fc800078e00ff */
[----:B------:R-:W-:Y:S01]  /*2040*/  @!P3 IMAD.IADD R21, R21, 0x1, -R4 ;  /* 0x000000011515b824 */ /* 0x000fe200078e0a04 */
[----:B------:R-:W-:Y:S01]  /*2050*/  ISETP.GT.U32.AND P3, PT, R4, R50, PT ;  /* 0x000000320400720c */ /* 0x000fe20003f64070 */
[----:B------:R-:W-:Y:S02]  /*2060*/  IMAD.MOV R9, RZ, RZ, -R9 ;  /* 0x000000ffff097224 */ /* 0x000fe400078e0a09 */
[----:B------:R-:W-:Y:S01]  /*2070*/  @!P5 IMAD.MOV R48, RZ, RZ, -R48 ;  /* 0x000000ffff30d224 */ /* 0x000fe200078e0a30 */
[----:B------:R-:W-:Y:S01]  /*2080*/  ISETP.GE.AND P5, PT, R16, RZ, PT ;  /* 0x000000ff1000720c */ /* 0x000fe20003fa6270 */
[C---:B------:R-:W-:Y:S01]  /*2090*/  IMAD R16, R4.reuse, R9, R11 ;  /* 0x0000000904107224 */ /* 0x040fe200078e020b */
[----:B------:R-:W-:Y:S01]  /*20a0*/  IABS R11, R27 ;  /* 0x0000001b000b7213 */ /* 0x000fe20000000000 */
[----:B------:R-:W-:Y:S01]  /*20b0*/  IMAD R18, R4, R10, R13 ;  /* 0x0000000a04127224 */ /* 0x000fe200078e020d */
[----:B------:R-:W-:Y:S01]  /*20c0*/  IABS R13, R31 ;  /* 0x0000001f000d7213 */ /* 0x000fe20000000000 */
[--C-:B------:R-:W-:Y:S01]  /*20d0*/  @!P6 IMAD.IADD R20, R20, 0x1, -R4.reuse ;  /* 0x000000011414e824 */ /* 0x100fe200078e0a04 */
[C---:B------:R-:W-:Y:S01]  /*20e0*/  ISETP.GT.U32.AND P6, PT, R4.reuse, R16, PT ;  /* 0x000000100400720c */ /* 0x040fe20003fc4070 */
[----:B------:R-:W-:Y:S01]  /*20f0*/  @!P0 IMAD.MOV R49, RZ, RZ, -R49 ;  /* 0x000000ffff318224 */ /* 0x000fe200078e0a31 */
[----:B------:R-:W-:Y:S01]  /*2100*/  ISETP.GT.U32.AND P0, PT, R4, R18, PT ;  /* 0x000000120400720c */ /* 0x000fe20003f04070 */
[----:B------:R-:W-:Y:S01]  /*2110*/  @!P3 IMAD.IADD R50, R50, 0x1, -R4 ;  /* 0x000000013232b824 */ /* 0x000fe200078e0a04 */
[----:B------:R-:W-:Y:S01]  /*2120*/  ISETP.GE.AND P3, PT, R17, RZ, PT ;  /* 0x000000ff1100720c */ /* 0x000fe20003f66270 */
[----:B------:R-:W-:Y:S01]  /*2130*/  IMAD.HI.U32 R10, R6, R15, RZ ;  /* 0x0000000f060a7227 */ /* 0x000fe200078e00ff */
[----:B------:R-:W-:-:S03]  /*2140*/  IABS R17, R35 ;  /* 0x0000002300117213 */ /* 0x000fc60000000000 */
[----:B------:R-:W-:Y:S01]  /*2150*/  @!P4 IMAD.MOV R50, RZ, RZ, -R50 ;  /* 0x000000ffff32c224 */ /* 0x000fe200078e0a32 */
[C---:B------:R-:W-:Y:S01]  /*2160*/  ISETP.GT.U32.AND P4, PT, R4.reuse, R20, PT ;  /* 0x000000140400720c */ /* 0x040fe20003f84070 */
[----:B------:R-:W-:Y:S01]  /*2170*/  @!P2 IMAD.MOV R46, RZ, RZ, -R46 ;  /* 0x000000ffff2ea224 */ /* 0x000fe200078e0a2e */
[----:B------:R-:W-:Y:S01]  /*2180*/  ISETP.GT.U32.AND P2, PT, R4, R21, PT ;  /* 0x000000150400720c */ /* 0x000fe20003f44070 */
[----:B------:R-:W-:Y:S02]  /*2190*/  IMAD.MOV R10, RZ, RZ, -R10 ;  /* 0x000000ffff0a7224 */ /* 0x000fe400078e0a0a */
[--C-:B------:R-:W-:Y:S02]  /*21a0*/  @!P6 IMAD.IADD R16, R16, 0x1, -R4.reuse ;  /* 0x000000011010e824 */ /* 0x100fe400078e0a04 */
[----:B------:R-:W-:Y:S02]  /*21b0*/  IMAD R15, R4, R10, R15 ;  /* 0x0000000a040f7224 */ /* 0x000fe400078e020f */
[----:B------:R-:W-:Y:S01]  /*21c0*/  @!P0 IMAD.IADD R18, R18, 0x1, -R4 ;  /* 0x0000000112128824 */ /* 0x000fe200078e0a04 */
[----:B------:R-:W-:Y:S01]  /*21d0*/  ISETP.GT.U32.AND P6, PT, R4, R16, PT ;  /* 0x000000100400720c */ /* 0x000fe20003fc4070 */
[----:B------:R-:W-:-:S03]  /*21e0*/  IMAD.HI.U32 R9, R6, R11, RZ ;  /* 0x0000000b06097227 */ /* 0x000fc600078e00ff */
[----:B------:R-:W-:Y:S01]  /*21f0*/  ISETP.GT.U32.AND P0, PT, R4, R18, PT ;  /* 0x000000120400720c */ /* 0x000fe20003f04070 */
[--C-:B------:R-:W-:Y:S01]  /*2200*/  @!P4 IMAD.IADD R20, R20, 0x1, -R4.reuse ;  /* 0x000000011414c824 */ /* 0x100fe200078e0a04 */
[----:B------:R-:W-:Y:S01]  /*2210*/  ISETP.GT.U32.AND P4, PT, R4, R15, PT ;  /* 0x0000000f0400720c */ /* 0x000fe20003f84070 */
[----:B------:R-:W-:Y:S01]  /*2220*/  @!P2 IMAD.IADD R21, R21, 0x1, -R4 ;  /* 0x000000011515a824 */ /* 0x000fe200078e0a04 */
[----:B------:R-:W-:Y:S01]  /*2230*/  ISETP.GE.AND P2, PT, R19, RZ, PT ;  /* 0x000000ff1300720c */ /* 0x000fe20003f46270 */
[----:B------:R-:W-:Y:S01]  /*2240*/  IMAD.MOV R9, RZ, RZ, -R9 ;  /* 0x000000ffff097224 */ /* 0x000fe200078e0a09 */
[----:B------:R-:W-:Y:S01]  /*2250*/  IABS R19, R39 ;  /* 0x0000002700137213 */ /* 0x000fe20000000000 */
[----:B------:R-:W-:Y:S01]  /*2260*/  @!P1 IMAD.MOV R45, RZ, RZ, -R45 ;  /* 0x000000ffff2d9224 */ /* 0x000fe200078e0a2d */
[----:B------:R-:W-:Y:S01]  /*2270*/  ISETP.GE.AND P1, PT, R14, RZ, PT ;  /* 0x000000ff0e00720c */ /* 0x000fe20003f26270 */
[----:B------:R-:W-:Y:S02]  /*2280*/  IMAD R14, R4, R9, R11 ;  /* 0x00000009040e7224 */ /* 0x000fe400078e020b */
[----:B------:R-:W-:-:S04]  /*2290*/  IMAD.HI.U32 R10, R6, R17, RZ ;  /* 0x00000011060a7227 */ /* 0x000fc800078e00ff */
[----:B------:R-:W-:-:S04]  /*22a0*/  IMAD.HI.U32 R11, R6, R19, RZ ;  /* 0x00000013060b7227 */ /* 0x000fc800078e00ff */
[----:B------:R-:W-:Y:S01]  /*22b0*/  @!P6 IMAD.IADD R16, R16, 0x1, -R4 ;  /* 0x000000011010e824 */ /* 0x000fe200078e0a04 */
[----:B------:R-:W-:Y:S01]  /*22c0*/  ISETP.GT.U32.AND P6, PT, R4, R14, PT ;  /* 0x0000000e0400720c */ /* 0x000fe20003fc4070 */
[----:B------:R-:W-:Y:S02]  /*22d0*/  IMAD.MOV R10, RZ, RZ, -R10 ;  /* 0x000000ffff0a7224 */ /* 0x000fe400078e0a0a */
[----:B------:R-:W-:Y:S02]  /*22e0*/  IMAD.MOV R12, RZ, RZ, -R11 ;  /* 0x000000ffff0c7224 */ /* 0x000fe400078e0a0b */
[--C-:B------:R-:W-:Y:S01]  /*22f0*/  @!P4 IMAD.IADD R15, R15, 0x1, -R4.reuse ;  /* 0x000000010f0fc824 */ /* 0x100fe200078e0a04 */
[----:B------:R-:W-:Y:S01]  /*2300*/  ISETP.GE.AND P4, PT, R27, RZ, PT ;  /* 0x000000ff1b00720c */ /* 0x000fe20003f86270 */
[----:B------:R-:W-:Y:S01]  /*2310*/  @!P0 IMAD.IADD R18, R18, 0x1, -R4 ;  /* 0x0000000112128824 */ /* 0x000fe200078e0a04 */
[----:B------:R-:W-:Y:S01]  /*2320*/  ISETP.GE.AND P0, PT, R23, RZ, PT ;  /* 0x000000ff1700720c */ /* 0x000fe20003f06270 */
[C---:B------:R-:W-:Y:S01]  /*2330*/  IMAD R11, R4.reuse, R10, R17 ;  /* 0x0000000a040b7224 */ /* 0x040fe200078e0211 */
[----:B------:R-:W-:Y:S01]  /*2340*/  LOP3.LUT R23, R7, 0x54, RZ, 0xfc, !PT ;  /* 0x0000005407177812 */ /* 0x000fe200078efcff */
[----:B------:R-:W-:Y:S01]  /*2350*/  @!P1 IMAD.MOV R21, RZ, RZ, -R21 ;  /* 0x000000ffff159224 */ /* 0x000fe200078e0a15 */
[----:B------:R-:W-:Y:S01]  /*2360*/  ISETP.GT.U32.AND P1, PT, R4, R15, PT ;  /* 0x0000000f0400720c */ /* 0x000fe20003f24070 */
[----:B------:R-:W-:Y:S01]  /*2370*/  IMAD.HI.U32 R9, R6, R13, RZ ;  /* 0x0000000d06097227 */ /* 0x000fe200078e00ff */
[----:B------:R-:W-:-:S03]  /*2380*/  IABS R17, R23 ;  /* 0x0000001700117213 */ /* 0x000fc60000000000 */
[----:B------:R-:W-:Y:S01]  /*2390*/  @!P3 IMAD.MOV R18, RZ, RZ, -R18 ;  /* 0x000000ffff12b224 */ /* 0x000fe200078e0a12 */
[----:B------:R-:W-:Y:S01]  /*23a0*/  ISETP.GT.U32.AND P3, PT, R4, R11, PT ;  /* 0x0000000b0400720c */ /* 0x000fe20003f64070 */
[----:B------:R-:W-:Y:S02]  /*23b0*/  IMAD.MOV R9, RZ, RZ, -R9 ;  /* 0x000000ffff097224 */ /* 0x000fe400078e0a09 */
[----:B------:R-:W-:Y:S02]  /*23c0*/  @!P6 IMAD.IADD R14, R14, 0x1, -R4 ;  /* 0x000000010e0ee824 */ /* 0x000fe400078e0a04 */
[C---:B------:R-:W-:Y:S02]  /*23d0*/  IMAD R9, R4.reuse, R9, R13 ;  /* 0x0000000904097224 */ /* 0x040fe400078e020d */
[C---:B------:R-:W-:Y:S01]  /*23e0*/  IMAD R13, R4.reuse, R12, R19 ;  /* 0x0000000c040d7224 */ /* 0x040fe200078e0213 */
[----:B------:R-:W-:Y:S01]  /*23f0*/  IABS R19, R43 ;  /* 0x0000002b00137213 */ /* 0x000fe20000000000 */
[----:B------:R-:W-:Y:S01]  /*2400*/  @!P5 IMAD.MOV R20, RZ, RZ, -R20 ;  /* 0x000000ffff14d224 */ /* 0x000fe200078e0a14 */
[C---:B------:R-:W-:Y:S01]  /*2410*/  ISETP.GT.U32.AND P5, PT, R4.reuse, R14, PT ;  /* 0x0000000e0400720c */ /* 0x040fe20003fa4070 */
[--C-:B------:R-:W-:Y:S01]  /*2420*/  @!P1 IMAD.IADD R15, R15, 0x1, -R4.reuse ;  /* 0x000000010f0f9824 */ /* 0x100fe200078e0a04 */
[C---:B------:R-:W-:Y:S01]  /*2430*/  ISETP.GT.U32.AND P1, PT, R4.reuse, R13, PT ;  /* 0x0000000d0400720c */ /* 0x040fe20003f24070 */
[----:B------:R-:W-:Y:S01]  /*2440*/  @!P3 IMAD.IADD R11, R11, 0x1, -R4 ;  /* 0x000000010b0bb824 */ /* 0x000fe200078e0a04 */
[----:B------:R-:W-:Y:S01]  /*2450*/  ISETP.GT.U32.AND P6, PT, R4, R9, PT ;  /* 0x000000090400720c */ /* 0x000fe20003fc4070 */
[----:B------:R-:W-:-:S04]  /*2460*/  IMAD.HI.U32 R10, R6, R17, RZ ;  /* 0x00000011060a7227 */ /* 0x000fc800078e00ff */
[----:B------:R-:W-:Y:S01]  /*2470*/  @!P0 IMAD.MOV R15, RZ, RZ, -R15 ;  /* 0x000000ffff0f8224 */ /* 0x000fe200078e0a0f */
[----:B------:R-:W-:Y:S01]  /*2480*/  ISETP.GT.U32.AND P0, PT, R4, R11, PT ;  /* 0x0000000b0400720c */ /* 0x000fe20003f04070 */
[----:B------:R-:W-:Y:S02]  /*2490*/  IMAD.MOV R12, RZ, RZ, -R10 ;  /* 0x000000ffff0c7224 */ /* 0x000fe400078e0a0a */
[----:B------:R-:W-:-:S04]  /*24a0*/  IMAD.HI.U32 R10, R6, R19, RZ ;  /* 0x00000013060a7227 */ /* 0x000fc800078e00ff */
[----:B------:R-:W-:Y:S01]  /*24b0*/  @!P5 IMAD.IADD R14, R14, 0x1, -R4 ;  /* 0x000000010e0ed824 */ /* 0x000fe200078e0a04 */
[----:B------:R-:W-:Y:S01]  /*24c0*/  ISETP.GE.AND P5, PT, R35, RZ, PT ;  /* 0x000000ff2300720c */ /* 0x000fe20003fa6270 */
[C---:B------:R-:W-:Y:S01]  /*24d0*/  IMAD R17, R4.reuse, R12, R17 ;  /* 0x0000000c04117224 */ /* 0x040fe200078e0211 */
[----:B------:R-:W-:Y:S01]  /*24e0*/  LOP3.LUT R12, R7, 0x58, RZ, 0xfc, !PT ;  /* 0x00000058070c7812 */ /* 0x000fe200078efcff */
[----:B------:R-:W-:Y:S02]  /*24f0*/  IMAD.MOV R10, RZ, RZ, -R10 ;  /* 0x000000ffff0a7224 */ /* 0x000fe400078e0a0a */
[----:B------:R-:W-:Y:S01]  /*2500*/  @!P1 IMAD.IADD R13, R13, 0x1, -R4 ;  /* 0x000000010d0d9824 */ /* 0x000fe200078e0a04 */
[----:B------:R-:W-:Y:S01]  /*2510*/  IABS R27, R12 ;  /* 0x0000000c001b7213 */ /* 0x000fe20000000000 */
[C---:B------:R-:W-:Y:S02]  /*2520*/  IMAD R19, R4.reuse, R10, R19 ;  /* 0x0000000a04137224 */ /* 0x040fe400078e0213 */
[----:B------:R-:W-:Y:S01]  /*2530*/  @!P4 IMAD.MOV R14, RZ, RZ, -R14 ;  /* 0x000000ffff0ec224 */ /* 0x000fe200078e0a0e */
[C---:B------:R-:W-:Y:S01]  /*2540*/  ISETP.GT.U32.AND P4, PT, R4.reuse, R17, PT ;  /* 0x000000110400720c */ /* 0x040fe20003f84070 */
[--C-:B------:R-:W-:Y:S01]  /*2550*/  @!P6 IMAD.IADD R9, R9, 0x1, -R4.reuse ;  /* 0x000000010909e824 */ /* 0x100fe200078e0a04 */
[C---:B------:R-:W-:Y:S01]  /*2560*/  ISETP.GT.U32.AND P1, PT, R4.reuse, R13, PT ;  /* 0x0000000d0400720c */ /* 0x040fe20003f24070 */
[----:B------:R-:W-:Y:S01]  /*2570*/  @!P0 IMAD.IADD R11, R11, 0x1, -R4 ;  /* 0x000000010b0b8824 */ /* 0x000fe200078e0a04 */
[----:B------:R-:W-:Y:S01]  /*2580*/  ISETP.GT.U32.AND P0, PT, R4, R19, PT ;  /* 0x000000130400720c */ /* 0x000fe20003f04070 */
[----:B------:R-:W-:Y:S01]  /*2590*/  IMAD.HI.U32 R10, R6, R27, RZ ;  /* 0x0000001b060a7227 */ /* 0x000fe200078e00ff */
[----:B------:R-:W-:-:S02]  /*25a0*/  ISETP.GT.U32.AND P3, PT, R4, R9, PT ;  /* 0x000000090400720c */ /* 0x000fc40003f64070 */
[----:B------:R-:W-:Y:S01]  /*25b0*/  ISETP.GE.AND P6, PT, R39, RZ, PT ;  /* 0x000000ff2700720c */ /* 0x000fe20003fc6270 */
[----:B------:R-:W-:Y:S01]  /*25c0*/  IMAD.MOV R10, RZ, RZ, -R10 ;  /* 0x000000ffff0a7224 */ /* 0x000fe200078e0a0a */
[----:B------:R-:W-:Y:S01]  /*25d0*/  LOP3.LUT R39, R7, 0x5a, RZ, 0xfc, !PT ;  /* 0x0000005a07277812 */ /* 0x000fe200078efcff */
[----:B------:R-:W-:Y:S01]  /*25e0*/  @!P2 IMAD.MOV R16, RZ, RZ, -R16 ;  /* 0x000000ffff10a224 */ /* 0x000fe200078e0a10 */
[----:B------:R-:W-:Y:S01]  /*25f0*/  ISETP.GE.AND P2, PT, R31, RZ, PT ;  /* 0x000000ff1f00720c */ /* 0x000fe20003f46270 */
[--C-:B------:R-:W-:Y:S01]  /*2600*/  @!P4 IMAD.IADD R17, R17, 0x1, -R4.reuse ;  /* 0x000000011111c824 */ /* 0x100fe200078e0a04 */
[----:B------:R-:W-:Y:S01]  /*2610*/  ISETP.GE.AND P4, PT, R12, RZ, PT ;  /* 0x000000ff0c00720c */ /* 0x000fe20003f86270 */
[--C-:B------:R-:W-:Y:S01]  /*2620*/  @!P1 IMAD.IADD R13, R13, 0x1, -R4.reuse ;  /* 0x000000010d0d9824 */ /* 0x100fe200078e0a04 */
[----:B------:R-:W-:Y:S01]  /*2630*/  ISETP.GE.AND P1, PT, R43, RZ, PT ;  /* 0x000000ff2b00720c */ /* 0x000fe20003f26270 */
[--C-:B------:R-:W-:Y:S01]  /*2640*/  @!P0 IMAD.IADD R19, R19, 0x1, -R4.reuse ;  /* 0x0000000113138824 */ /* 0x100fe200078e0a04 */
[----:B------:R-:W-:Y:S01]  /*2650*/  LOP3.LUT R43, R7, 0x5c, RZ, 0xfc, !PT ;  /* 0x0000005c072b7812 */ /* 0x000fe200078efcff */
[----:B------:R-:W-:Y:S01]  /*2660*/  @!P3 IMAD.IADD R9, R9, 0x1, -R4 ;  /* 0x000000010909b824 */ /* 0x000fe200078e0a04 */
[C---:B------:R-:W-:Y:S01]  /*2670*/  ISETP.GT.U32.AND P0, PT, R4.reuse, R17, PT ;  /* 0x000000110400720c */ /* 0x040fe20003f04070 */
[----:B------:R-:W-:Y:S01]  /*2680*/  @!P5 IMAD.MOV R11, RZ, RZ, -R11 ;  /* 0x000000ffff0bd224 */ /* 0x000fe200078e0a0b */
[----:B------:R-:W-:Y:S01]  /*2690*/  IABS R35, R43 ;  /* 0x0000002b00237213 */ /* 0x000fe20000000000 */
[----:B------:R-:W-:Y:S01]  /*26a0*/  IMAD.MOV.U32 R12, RZ, RZ, R9 ;  /* 0x000000ffff0c7224 */ /* 0x000fe200078e0009 */
[----:B------:R-:W-:Y:S01]  /*26b0*/  ISETP.GE.AND P3, PT, R23, RZ, PT ;  /* 0x000000ff1700720c */ /* 0x000fe20003f66270 */
[----:B------:R-:W-:Y:S01]  /*26c0*/  IMAD R9, R4, R10, R27 ;  /* 0x0000000a04097224 */ /* 0x000fe200078e021b */
[----:B------:R-:W-:Y:S01]  /*26d0*/  IABS R31, R39 ;  /* 0x00000027001f7213 */ /* 0x000fe20000000000 */
[----:B------:R-:W-:Y:S01]  /*26e0*/  IMAD.MOV.U32 R10, RZ, RZ, R13 ;  /* 0x000000ffff0a7224 */ /* 0x000fe200078e000d */
[----:B------:R-:W-:Y:S01]  /*26f0*/  LOP3.LUT R27, R7, 0x5e, RZ, 0xfc, !PT ;  /* 0x0000005e071b7812 */ /* 0x000fe200078efcff */
[----:B------:R-:W-:Y:S01]  /*2700*/  IMAD.HI.U32 R13, R6, R35, RZ ;  /* 0x00000023060d7227 */ /* 0x000fe200078e00ff */
[----:B------:R-:W-:-:S03]  /*2710*/  ISETP.GT.U32.AND P5, PT, R4, R9, PT ;  /* 0x000000090400720c */ /* 0x000fc60003fa4070 */
[----:B------:R-:W-:Y:S02]  /*2720*/  IMAD.MOV R13, RZ, RZ, -R13 ;  /* 0x000000ffff0d7224 */ /* 0x000fe400078e0a0d */
[----:B------:R-:W-:Y:S02]  /*2730*/  @!P0 IMAD.IADD R17, R17, 0x1, -R4 ;  /* 0x0000000111118824 */ /* 0x000fe400078e0a04 */
[----:B------:R-:W-:Y:S02]  /*2740*/  IMAD R13, R4, R13, R35 ;  /* 0x0000000d040d7224 */ /* 0x000fe400078e0223 */
[----:B------:R-:W-:Y:S02]  /*2750*/  IMAD.MOV.U32 R66, RZ, RZ, R17 ;  /* 0x000000ffff427224 */ /* 0x000fe400078e0011 */
[----:B------:R-:W-:-:S04]  /*2760*/  IMAD.HI.U32 R23, R6, R31, RZ ;  /* 0x0000001f06177227 */ /* 0x000fc800078e00ff */
[----:B------:R-:W-:Y:S01]  /*2770*/  @!P3 IMAD.MOV R66, RZ, RZ, -R66 ;  /* 0x000000ffff42b224 */ /* 0x000fe200078e0a42 */
[C---:B------:R-:W-:Y:S01]  /*2780*/  ISETP.GT.U32.AND P3, PT, R4.reuse, R13, PT ;  /* 0x0000000d0400720c */ /* 0x040fe20003f64070 */
[----:B------:R-:W-:Y:S01]  /*2790*/  @!P2 IMAD.MOV R12, RZ, RZ, -R12 ;  /* 0x000000ffff0ca224 */ /* 0x000fe200078e0a0c */
[C---:B------:R-:W-:Y:S01]  /*27a0*/  ISETP.GT.U32.AND P2, PT, R4.reuse, R19, PT ;  /* 0x000000130400720c */ /* 0x040fe20003f44070 */
[----:B------:R-:W-:Y:S02]  /*27b0*/  IMAD.MOV R23, RZ, RZ, -R23 ;  /* 0x000000ffff177224 */ /* 0x000fe400078e0a17 */
[----:B------:R-:W-:Y:S02]  /*27c0*/  @!P5 IMAD.IADD R9, R9, 0x1, -R4 ;  /* 0x000000010909d824 */ /* 0x000fe400078e0a04 */
[C---:B------:R-:W-:Y:S01]  /*27d0*/  IMAD R23, R4.reuse, R23, R31 ;  /* 0x0000001704177224 */ /* 0x040fe200078e021f */
[----:B------:R-:W-:Y:S01]  /*27e0*/  IABS R31, R27 ;  /* 0x0000001b001f7213 */ /* 0x000fe20000000000 */
[----:B------:R-:W-:Y:S01]  /*27f0*/  @!P6 IMAD.MOV R10, RZ, RZ, -R10 ;  /* 0x000000ffff0ae224 */ /* 0x000fe200078e0a0a */
[----:B------:R-:W-:-:S02]  /*2800*/  ISETP.GT.U32.AND P5, PT, R4, R9, PT ;  /* 0x000000090400720c */ /* 0x000fc40003fa4070 */
[----:B------:R-:W-:Y:S01]  /*2810*/  ISETP.GT.U32.AND P0, PT, R4, R23, PT ;  /* 0x000000170400720c */ /* 0x000fe20003f04070 */
[--C-:B------:R-:W-:Y:S01]  /*2820*/  @!P3 IMAD.IADD R13, R13, 0x1, -R4.reuse ;  /* 0x000000010d0db824 */ /* 0x100fe200078e0a04 */
[----:B------:R-:W-:Y:S01]  /*2830*/  ISETP.GE.AND P6, PT, R39, RZ, PT ;  /* 0x000000ff2700720c */ /* 0x000fe20003fc6270 */
[--C-:B------:R-:W-:Y:S01]  /*2840*/  @!P2 IMAD.IADD R19, R19, 0x1, -R4.reuse ;  /* 0x000000011313a824 */ /* 0x100fe200078e0a04 */
[----:B------:R-:W-:Y:S01]  /*2850*/  ISETP.GE.AND P2, PT, R43, RZ, PT ;  /* 0x000000ff2b00720c */ /* 0x000fe20003f46270 */
[----:B------:R-:W-:Y:S01]  /*2860*/  IMAD.HI.U32 R17, R6, R31, RZ ;  /* 0x0000001f06117227 */ /* 0x000fe200078e00ff */
[C---:B------:R-:W-:Y:S02]  /*2870*/  ISETP.GT.U32.AND P3, PT, R4.reuse, R13, PT ;  /* 0x0000000d0400720c */ /* 0x040fe40003f64070 */
[C---:B------:R-:W-:Y:S01]  /*2880*/  LOP3.LUT R43, R7.reuse, 0x60, RZ, 0xfc, !PT ;  /* 0x00000060072b7812 */ /* 0x040fe200078efcff */
[----:B------:R-:W-:Y:S01]  /*2890*/  IMAD.MOV R17, RZ, RZ, -R17 ;  /* 0x000000ffff117224 */ /* 0x000fe200078e0a11 */
[----:B------:R-:W-:Y:S01]  /*28a0*/  IABS R39, R47 ;  /* 0x0000002f00277213 */ /* 0x000fe20000000000 */
[----:B------:R-:W-:Y:S01]  /*28b0*/  IMAD.MOV.U32 R68, RZ, RZ, R19 ;  /* 0x000000ffff447224 */ /* 0x000fe200078e0013 */
[----:B------:R-:W-:Y:S01]  /*28c0*/  IABS R35, R43 ;  /* 0x0000002b00237213 */ /* 0x000fe20000000000 */
[----:B------:R-:W-:Y:S01]  /*28d0*/  IMAD R17, R4, R17, R31 ;  /* 0x0000001104117224 */ /* 0x000fe200078e021f */
[----:B------:R-:W-:Y:S01]  /*28e0*/  LOP3.LUT R31, R7, 0x64, RZ, 0xfc, !PT ;  /* 0x00000064071f7812 */ /* 0x000fe200078efcff */
[----:B------:R-:W-:-:S02]  /*28f0*/  @!P0 IMAD.IADD R23, R23, 0x1, -R4 ;  /* 0x0000000117178824 */ /* 0x000fc400078e0a04 */
[----:B------:R-:W-:-:S03]  /*2900*/  IMAD.HI.U32 R19, R6, R35, RZ ;  /* 0x0000002306137227 */ /* 0x000fc600078e00ff */
[C---:B------:R-:W-:Y:S01]  /*2910*/  ISETP.GT.U32.AND P0, PT, R4.reuse, R23, PT ;  /* 0x000000170400720c */ /* 0x040fe20003f04070 */
[----:B------:R-:W-:Y:S01]  /*2920*/  @!P3 IMAD.IADD R13, R13, 0x1, -R4 ;  /* 0x000000010d0db824 */ /* 0x000fe200078e0a04 */
[C---:B------:R-:W-:Y:S01]  /*2930*/  ISETP.GT.U32.AND P3, PT, R4.reuse, R17, PT ;  /* 0x000000110400720c */ /* 0x040fe20003f64070 */
[----:B------:R-:W-:Y:S02]  /*2940*/  IMAD.MOV R19, RZ, RZ, -R19 ;  /* 0x000000ffff137224 */ /* 0x000fe400078e0a13 */
[----:B------:R-:W-:Y:S02]  /*2950*/  IMAD.MOV.U32 R74, RZ, RZ, R13 ;  /* 0x000000ffff4a7224 */ /* 0x000fe400078e000d */
[C---:B------:R-:W-:Y:S02]  /*2960*/  IMAD R19, R4.reuse, R19, R35 ;  /* 0x0000001304137224 */ /* 0x040fe400078e0223 */
[----:B------:R-:W-:Y:S02]  /*2970*/  @!P2 IMAD.MOV R74, RZ, RZ, -R74 ;  /* 0x000000ffff4aa224 */ /* 0x000fe400078e0a4a */
[----:B------:R-:W-:Y:S01]  /*2980*/  @!P5 IMAD.IADD R9, R9, 0x1, -R4 ;  /* 0x000000010909d824 */ /* 0x000fe200078e0a04 */
[----:B------:R-:W-:Y:S01]  /*2990*/  ISETP.GT.U32.AND P2, PT, R4, R19, PT ;  /* 0x000000130400720c */ /* 0x000fe20003f44070 */
[----:B------:R-:W-:Y:S01]  /*29a0*/  @!P1 IMAD.MOV R68, RZ, RZ, -R68 ;  /* 0x000000ffff449224 */ /* 0x000fe200078e0a44 */
[----:B------:R-:W-:Y:S01]  /*29b0*/  ISETP.GE.AND P1, PT, R27, RZ, PT ;  /* 0x000000ff1b00720c */ /* 0x000fe20003f26270 */
[----:B------:R-:W-:Y:S01]  /*29c0*/  @!P3 IMAD.IADD R17, R17, 0x1, -R4 ;  /* 0x000000011111b824 */ /* 0x000fe200078e0a04 */
[----:B------:R-:W-:Y:S01]  /*29d0*/  ISETP.GE.AND P5, PT, R43, RZ, PT ;  /* 0x000000ff2b00720c */ /* 0x000fe20003fa6270 */
[----:B------:R-:W-:Y:S01]  /*29e0*/  IMAD.HI.U32 R27, R6, R39, RZ ;  /* 0x00000027061b7227 */ /* 0x000fe200078e00ff */
[----:B------:R-:W-:-:S02]  /*29f0*/  IABS R43, R81 ;  /* 0x00000051002b7213 */ /* 0x000fc40000000000 */
[C---:B------:R-:W-:Y:S01]  /*2a00*/  ISETP.GT.U32.AND P3, PT, R4.reuse, R17, PT ;  /* 0x000000110400720c */ /* 0x040fe20003f64070 */
[----:B------:R-:W-:Y:S01]  /*2a10*/  IMAD.MOV.U32 R70, RZ, RZ, R9 ;  /* 0x000000ffff467224 */ /* 0x000fe200078e0009 */
[----:B------:R-:W-:Y:S01]  /*2a20*/  LOP3.LUT R9, R7, 0x66, RZ, 0xfc, !PT ;  /* 0x0000006607097812 */ /* 0x000fe200078efcff */
[----:B------:R-:W-:Y:S01]  /*2a30*/  @!P0 IMAD.IADD R23, R23, 0x1, -R4 ;  /* 0x0000000117178824 */ /* 0x000fe200078e0a04 */
[----:B------:R-:W-:Y:S01]  /*2a40*/  ISETP.GE.AND P0, PT, R47, RZ, PT ;  /* 0x000000ff2f00720c */ /* 0x000fe20003f06270 */
[----:B------:R-:W-:Y:S01]  /*2a50*/  IMAD.MOV R27, RZ, RZ, -R27 ;  /* 0x000000ffff1b7224 */ /* 0x000fe200078e0a1b */
[----:B------:R-:W-:Y:S01]  /*2a60*/  IABS R35, R9 ;  /* 0x0000000900237213 */ /* 0x000fe20000000000 */
[----:B------:R-:W-:Y:S01]  /*2a70*/  @!P4 IMAD.MOV R70, RZ, RZ, -R70 ;  /* 0x000000ffff46c224 */ /* 0x000fe200078e0a46 */
[----:B------:R-:W-:Y:S01]  /*2a80*/  ISETP.GE.AND P4, PT, R31, RZ, PT ;  /* 0x000000ff1f00720c */ /* 0x000fe20003f86270 */
[----:B------:R-:W-:Y:S01]  /*2a90*/  IMAD.MOV.U32 R72, RZ, RZ, R23 ;  /* 0x000000ffff487224 */ /* 0x000fe200078e0017 */
[----:B------:R-:W-:Y:S01]  /*2aa0*/  IABS R31, R31 ;  /* 0x0000001f001f7213 */ /* 0x000fe20000000000 */
[----:B------:R-:W-:Y:S01]  /*2ab0*/  @!P2 IMAD.IADD R19, R19, 0x1, -R4 ;  /* 0x000000011313a824 */ /* 0x000fe200078e0a04 */
[----:B------:R-:W-:Y:S01]  /*2ac0*/  IABS R47, R83 ;  /* 0x00000053002f7213 */ /* 0x000fe20000000000 */
[----:B------:R-:W-:Y:S01]  /*2ad0*/  IMAD R27, R4, R27, R39 ;  /* 0x0000001b041b7224 */ /* 0x000fe200078e0227 */
[----:B------:R-:W-:Y:S01]  /*2ae0*/  IABS R39, R79 ;  /* 0x0000004f00277213 */ /* 0x000fe20000000000 */
[----:B------:R-:W-:Y:S01]  /*2af0*/  @!P6 IMAD.MOV R72, RZ, RZ, -R72 ;  /* 0x000000ffff48e224 */ /* 0x000fe200078e0a48 */
[----:B------:R-:W-:Y:S01]  /*2b00*/  ISETP.GE.AND P6, PT, R9, RZ, PT ;  /* 0x000000ff0900720c */ /* 0x000fe20003fc6270 */
[----:B------:R-:W-:Y:S01]  /*2b10*/  IMAD.HI.U32 R9, R6, R31, RZ ;  /* 0x0000001f06097227 */ /* 0x000fe200078e00ff */
[----:B------:R-:W-:-:S03]  /*2b20*/  ISETP.GT.U32.AND P2, PT, R4, R19, PT ;  /* 0x000000130400720c */ /* 0x000fc60003f44070 */
[----:B------:R-:W-:Y:S01]  /*2b30*/  @!P3 IMAD.IADD R17, R17, 0x1, -R4 ;  /* 0x000000011111b824 */ /* 0x000fe200078e0a04 */
[----:B------:R-:W-:Y:S01]  /*2b40*/  ISETP.GT.U32.AND P3, PT, R4, R27, PT ;  /* 0x0000001b0400720c */ /* 0x000fe20003f64070 */
[----:B------:R-:W-:Y:S02]  /*2b50*/  IMAD.MOV R9, RZ, RZ, -R9 ;  /* 0x000000ffff097224 */ /* 0x000fe400078e0a09 */
[----:B------:R-:W-:-:S04]  /*2b60*/  IMAD.HI.U32 R13, R6, R35, RZ ;  /* 0x00000023060d7227 */ /* 0x000fc800078e00ff */
[C---:B------:R-:W-:Y:S02]  /*2b70*/  IMAD R9, R4.reuse, R9, R31 ;  /* 0x0000000904097224 */ /* 0x040fe400078e021f */
[--C-:B------:R-:W-:Y:S02]  /*2b80*/  @!P2 IMAD.IADD R19, R19, 0x1, -R4.reuse ;  /* 0x000000011313a824 */ /* 0x100fe400078e0a04 */
[----:B------:R-:W-:Y:S01]  /*2b90*/  IMAD.MOV R13, RZ, RZ, -R13 ;  /* 0x000000ffff0d7224 */ /* 0x000fe200078e0a0d */
[C---:B------:R-:W-:Y:S01]  /*2ba0*/  ISETP.GT.U32.AND P2, PT, R4.reuse, R9, PT ;  /* 0x000000090400720c */ /* 0x040fe20003f44070 */
[----:B------:R-:W-:Y:S02]  /*2bb0*/  @!P3 IMAD.IADD R27, R27, 0x1, -R4 ;  /* 0x000000011b1bb824 */ /* 0x000fe400078e0a04 */
[----:B------:R-:W-:Y:S02]  /*2bc0*/  IMAD R13, R4, R13, R35 ;  /* 0x0000000d040d7224 */ /* 0x000fe400078e0223 */
[----:B------:R-:W-:Y:S01]  /*2bd0*/  IMAD.HI.U32 R23, R6, R39, RZ ;  /* 0x0000002706177227 */ /* 0x000fe200078e00ff */
[----:B------:R-:W-:-:S03]  /*2be0*/  ISETP.GT.U32.AND P3, PT, R4, R27, PT ;  /* 0x0000001b0400720c */ /* 0x000fc60003f64070 */
[----:B------:R-:W-:-:S04]  /*2bf0*/  IMAD.HI.U32 R31, R6, R43, RZ ;  /* 0x0000002b061f7227 */ /* 0x000fc800078e00ff */
[--C-:B------:R-:W-:Y:S02]  /*2c00*/  @!P2 IMAD.IADD R9, R9, 0x1, -R4.reuse ;  /* 0x000000010909a824 */ /* 0x100fe400078e0a04 */
[----:B------:R-:W-:Y:S02]  /*2c10*/  IMAD.MOV R23, RZ, RZ, -R23 ;  /* 0x000000ffff177224 */ /* 0x000fe400078e0a17 */
[----:B------:R-:W-:Y:S01]  /*2c20*/  IMAD.MOV R31, RZ, RZ, -R31 ;  /* 0x000000ffff1f7224 */ /* 0x000fe200078e0a1f */
[C---:B------:R-:W-:Y:S01]  /*2c30*/  ISETP.GT.U32.AND P2, PT, R4.reuse, R9, PT ;  /* 0x000000090400720c */ /* 0x040fe20003f44070 */
[----:B------:R-:W-:Y:S01]  /*2c40*/  @!P3 IMAD.IADD R27, R27, 0x1, -R4 ;  /* 0x000000011b1bb824 */ /* 0x000fe200078e0a04 */
[C---:B------:R-:W-:Y:S01]  /*2c50*/  ISETP.GT.U32.AND P3, PT, R4.reuse, R13, PT ;  /* 0x0000000d0400720c */ /* 0x040fe20003f64070 */
[C---:B------:R-:W-:Y:S02]  /*2c60*/  IMAD R23, R4.reuse, R23, R39 ;  /* 0x0000001704177224 */ /* 0x040fe400078e0227 */
[----:B------:R-:W-:-:S02]  /*2c70*/  IMAD R31, R4, R31, R43 ;  /* 0x0000001f041f7224 */ /* 0x000fc400078e022b */
[----:B------:R-:W-:-:S04]  /*2c80*/  IMAD.HI.U32 R35, R6, R47, RZ ;  /* 0x0000002f06237227 */ /* 0x000fc800078e00ff */
[----:B------:R-:W-:-:S04]  /*2c90*/  IMAD.HI.U32 R39, R6, R51, RZ ;  /* 0x0000003306277227 */ /* 0x000fc800078e00ff */
[--C-:B------:R-:W-:Y:S01]  /*2ca0*/  @!P2 IMAD.IADD R9, R9, 0x1, -R4.reuse ;  /* 0x000000010909a824 */ /* 0x100fe200078e0a04 */
[C---:B------:R-:W-:Y:S01]  /*2cb0*/  ISETP.GT.U32.AND P2, PT, R4.reuse, R23, PT ;  /* 0x000000170400720c */ /* 0x040fe20003f44070 */
[----:B------:R-:W-:Y:S01]  /*2cc0*/  @!P3 IMAD.IADD R13, R13, 0x1, -R4 ;  /* 0x000000010d0db824 */ /* 0x000fe200078e0a04 */
[----:B------:R-:W-:Y:S01]  /*2cd0*/  ISETP.GT.U32.AND P3, PT, R4, R31, PT ;  /* 0x0000001f0400720c */ /* 0x000fe20003f64070 */
[----:B------:R-:W-:Y:S02]  /*2ce0*/  IMAD.MOV R35, RZ, RZ, -R35 ;  /* 0x000000ffff237224 */ /* 0x000fe400078e0a23 */
[----:B------:R-:W-:-:S04]  /*2cf0*/  IMAD.HI.U32 R43, R6, R55, RZ ;  /* 0x00000037062b7227 */ /* 0x000fc800078e00ff */
[----:B------:R-:W-:Y:S02]  /*2d00*/  IMAD.MOV R39, RZ, RZ, -R39 ;  /* 0x000000ffff277224 */ /* 0x000fe400078e0a27 */
[C---:B------:R-:W-:Y:S02]  /*2d10*/  IMAD R35, R4.reuse, R35, R47 ;  /* 0x0000002304237224 */ /* 0x040fe400078e022f */
[----:B------:R-:W-:Y:S02]  /*2d20*/  IMAD.MOV R43, RZ, RZ, -R43 ;  /* 0x000000ffff2b7224 */ /* 0x000fe400078e0a2b */
[C---:B------:R-:W-:Y:S02]  /*2d30*/  IMAD R39, R4.reuse, R39, R51 ;  /* 0x0000002704277224 */ /* 0x040fe400078e0233 */
[--C-:B------:R-:W-:Y:S01]  /*2d40*/  @!P2 IMAD.IADD R23, R23, 0x1, -R4.reuse ;  /* 0x000000011717a824 */ /* 0x100fe200078e0a04 */
[C---:B------:R-:W-:Y:S01]  /*2d50*/  ISETP.GT.U32.AND P2, PT, R4.reuse, R35, PT ;  /* 0x000000230400720c */ /* 0x040fe20003f44070 */
[C---:B------:R-:W-:Y:S01]  /*2d60*/  IMAD R43, R4.reuse, R43, R55 ;  /* 0x0000002b042b7224 */ /* 0x040fe200078e0237 */
[----:B------:R-:W-:Y:S01]  /*2d70*/  IABS R55, R89 ;  /* 0x0000005900377213 */ /* 0x000fe20000000000 */
[----:B------:R-:W-:Y:S01]  /*2d80*/  @!P3 IMAD.IADD R31, R31, 0x1, -R4 ;  /* 0x000000011f1fb824 */ /* 0x000fe200078e0a04 */
[----:B------:R-:W-:Y:S01]  /*2d90*/  ISETP.GT.U32.AND P3, PT, R4, R39, PT ;  /* 0x000000270400720c */ /* 0x000fe20003f64070 */
[----:B------:R-:W-:-:S02]  /*2da0*/  IMAD.MOV.U32 R76, RZ, RZ, R17 ;  /* 0x000000ffff4c7224 */ /* 0x000fc400078e0011 */
[----:B------:R-:W-:-:S04]  /*2db0*/  IMAD.HI.U32 R51, R6, R55, RZ ;  /* 0x0000003706337227 */ /* 0x000fc800078e00ff */
[----:B------:R-:W-:Y:S01]  /*2dc0*/  @!P1 IMAD.MOV R76, RZ, RZ, -R76 ;  /* 0x000000ffff4c9224 */ /* 0x000fe200078e0a4c */
[----:B------:R-:W-:Y:S01]  /*2dd0*/  ISETP.GT.U32.AND P1, PT, R4, R13, PT ;  /* 0x0000000d0400720c */ /* 0x000fe20003f24070 */
[----:B------:R-:W-:-:S04]  /*2de0*/  IMAD.HI.U32 R47, R6, R59, RZ ;  /* 0x0000003b062f7227 */ /* 0x000fc800078e00ff */
[----:B------:R-:W-:Y:S02]  /*2df0*/  IMAD.MOV R51, RZ, RZ, -R51 ;  /* 0x000000ffff337224 */ /* 0x000fe400078e0a33 */
[----:B------:R-:W-:Y:S02]  /*2e00*/  IMAD.MOV R47, RZ, RZ, -R47 ;  /* 0x000000ffff2f7224 */ /* 0x000fe400078e0a2f */
[----:B------:R-:W-:-:S04]  /*2e10*/  IMAD.HI.U32 R7, R6, R63, RZ ;  /* 0x0000003f06077227 */ /* 0x000fc800078e00ff */
[----:B------:R-:W-:Y:S01]  /*2e20*/  @!P2 IMAD.IADD R35, R35, 0x1, -R4 ;  /* 0x000000012323a824 */ /* 0x000fe200078e0a04 */
[C---:B------:R-:W-:Y:S01]  /*2e30*/  ISETP.GT.U32.AND P2, PT, R4.reuse, R43, PT ;  /* 0x0000002b0400720c */ /* 0x040fe20003f44070 */
[----:B------:R-:W-:Y:S02]  /*2e40*/  IMAD R51, R4, R51, R55 ;  /* 0x0000003304337224 */ /* 0x000fe400078e0237 */
[----:B------:R-:W-:-:S04]  /*2e50*/  IMAD.HI.U32 R55, R6, R67, RZ ;  /* 0x0000004306377227 */ /* 0x000fc800078e00ff */
[----:B------:R-:W-:Y:S01]  /*2e60*/  @!P3 IMAD.IADD R39, R39, 0x1, -R4 ;  /* 0x000000012727b824 */ /* 0x000fe200078e0a04 */
[C---:B------:R-:W-:Y:S01]  /*2e70*/  ISETP.GT.U32.AND P3, PT, R4.reuse, R31, PT ;  /* 0x0000001f0400720c */ /* 0x040fe20003f64070 */
[C---:B------:R-:W-:Y:S02]  /*2e80*/  IMAD R47, R4.reuse, R47, R59 ;  /* 0x0000002f042f7224 */ /* 0x040fe400078e023b */
[----:B------:R-:W-:Y:S02]  /*2e90*/  IMAD.MOV R7, RZ, RZ, -R7 ;  /* 0x000000ffff077224 */ /* 0x000fe400078e0a07 */
[----:B------:R-:W-:Y:S02]  /*2ea0*/  IMAD.MOV R69, RZ, RZ, -R55 ;  /* 0x000000ffff457224 */ /* 0x000fe400078e0a37 */
[----:B------:R-:W-:Y:S01]  /*2eb0*/  IMAD R55, R4, R7, R63 ;  /* 0x0000000704377224 */ /* 0x000fe200078e023f */
[----:B------:R-:W-:Y:S01]  /*2ec0*/  LOP3.LUT R7, R244, 0x7f, RZ, 0xc0, !PT ;  /* 0x0000007ff4077812 */ /* 0x000fe200078ec0ff */
[----:B------:R-:W-:-:S02]  /*2ed0*/  IMAD.MOV.U32 R78, RZ, RZ, R19 ;  /* 0x000000ffff4e7224 */ /* 0x000fc400078e0013 */
[----:B------:R-:W-:Y:S02]  /*2ee0*/  IMAD.MOV.U32 R80, RZ, RZ, R27 ;  /* 0x000000ffff507224 */ /* 0x000fe400078e001b */
[----:B------:R-:W-:Y:S02]  /*2ef0*/  IMAD.MOV.U32 R82, RZ, RZ, R9 ;  /* 0x000000ffff527224 */ /* 0x000fe400078e0009 */
[----:B------:R-:W-:Y:S01]  /*2f00*/  @!P1 IMAD.IADD R13, R13, 0x1, -R4 ;  /* 0x000000010d0d9824 */ /* 0x000fe200078e0a04 */
[----:B------:R-:W-:Y:S01]  /*2f10*/  ISETP.GT.U32.AND P1, PT, R4, R47, PT ;  /* 0x0000002f0400720c */ /* 0x000fe20003f24070 */
[----:B------:R-:W-:-:S04]  /*2f20*/  IMAD.HI.U32 R59, R6, R71, RZ ;  /* 0x00000047063b7227 */ /* 0x000fc800078e00ff */
[----:B------:R-:W-:-:S04]  /*2f30*/  IMAD.HI.U32 R6, R6, R75, RZ ;  /* 0x0000004b06067227 */ /* 0x000fc800078e00ff */
[----:B------:R-:W-:Y:S01]  /*2f40*/  @!P5 IMAD.MOV R78, RZ, RZ, -R78 ;  /* 0x000000ffff4ed224 */ /* 0x000fe200078e0a4e */
[C---:B------:R-:W-:Y:S01]  /*2f50*/  ISETP.GT.U32.AND P5, PT, R4.reuse, R23, PT ;  /* 0x000000170400720c */ /* 0x040fe20003fa4070 */
[----:B------:R-:W-:Y:S01]  /*2f60*/  @!P0 IMAD.MOV R80, RZ, RZ, -R80 ;  /* 0x000000ffff508224 */ /* 0x000fe200078e0a50 */
[C---:B------:R-:W-:Y:S01]  /*2f70*/  ISETP.GT.U32.AND P0, PT, R4.reuse, R35, PT ;  /* 0x000000230400720c */ /* 0x040fe20003f04070 */
[----:B------:R-:W-:Y:S01]  /*2f80*/  @!P4 IMAD.MOV R82, RZ, RZ, -R82 ;  /* 0x000000ffff52c224 */ /* 0x000fe200078e0a52 */
[----:B------:R-:W-:Y:S01]  /*2f90*/  ISETP.GT.U32.AND P4, PT, R4, R39, PT ;  /* 0x000000270400720c */ /* 0x000fe20003f84070 */
[----:B------:R-:W-:Y:S02]  /*2fa0*/  IMAD R153, R8, 0x80, R7 ;  /* 0x0000008008997824 */ /* 0x000fe400078e0207 */
[----:B------:R-:W-:Y:S02]  /*2fb0*/  IMAD.MOV R6, RZ, RZ, -R6 ;  /* 0x000000ffff067224 */ /* 0x000fe400078e0a06 */
[--C-:B------:R-:W-:Y:S01]  /*2fc0*/  @!P2 IMAD.IADD R43, R43, 0x1, -R4.reuse ;  /* 0x000000012b2ba824 */ /* 0x100fe200078e0a04 */
[----:B------:R-:W-:Y:S01]  /*2fd0*/  STL [R1+0x3b4], R153 ;  /* 0x0003b49901007387 */ /* 0x000fe20000100800 */
[----:B------:R-:W-:Y:S01]  /*2fe0*/  @!P3 IMAD.IADD R31, R31, 0x1, -R4 ;  /* 0x000000011f1fb824 */ /* 0x000fe200078e0a04 */
[C---:B------:R-:W-:Y:S01]  /*2ff0*/  ISETP.GT.U32.AND P3, PT, R4.reuse, R55, PT ;  /* 0x000000370400720c */ /* 0x040fe20003f64070 */
[----:B------:R-:W-:Y:S01]  /*3000*/  IMAD.MOV R73, RZ, RZ, -R59 ;  /* 0x000000ffff497224 */ /* 0x000fe200078e0a3b */
[C---:B------:R-:W-:Y:S01]  /*3010*/  ISETP.GT.U32.AND P2, PT, R4.reuse, R43, PT ;  /* 0x0000002b0400720c */ /* 0x040fe20003f44070 */
[C---:B------:R-:W-:Y:S01]  /*3020*/  IMAD R17, R4.reuse, R6, R75 ;  /* 0x0000000604117224 */ /* 0x040fe200078e024b */
[----:B------:R-:W-:Y:S01]  /*3030*/  IABS R6, R153 ;  /* 0x0000009900067213 */ /* 0x000fe20000000000 */
[----:B------:R-:W-:-:S02]  /*3040*/  IMAD R59, R4, R69, R67 ;  /* 0x00000045043b7224 */ /* 0x000fc400078e0243 */
[C---:B------:R-:W-:Y:S01]  /*3050*/  IMAD R63, R4.reuse, R73, R71 ;  /* 0x00000049043f7224 */ /* 0x040fe200078e0247 */
[----:B------:R-:W1:Y:S01]  /*3060*/  LDC R69, c[0x0][0x230] ;  /* 0x00008c00ff457b82 */ /* 0x000e620000000800 */
[----:B------:R-:W-:Y:S01]  /*3070*/  @!P1 IMAD.IADD R47, R47, 0x1, -R4 ;  /* 0x000000012f2f9824 */ /* 0x000fe200078e0a04 */
[----:B------:R-:W-:Y:S01]  /*3080*/  ISETP.GT.U32.AND P1, PT, R4, R17, PT ;  /* 0x000000110400720c */ /* 0x000fe20003f24070 */
[----:B------:R-:W-:-:S04]  /*3090*/  IMAD.HI.U32 R2, R2, R6, RZ ;  /* 0x0000000602027227 */ /* 0x000fc800078e00ff */
[--C-:B------:R-:W-:Y:S01]  /*30a0*/  @!P5 IMAD.IADD R23, R23, 0x1, -R4.reuse ;  /* 0x000000011717d824 */ /* 0x100fe200078e0a04 */
[C---:B------:R-:W-:Y:S01]  /*30b0*/  ISETP.GT.U32.AND P5, PT, R4.reuse, R51, PT ;  /* 0x000000330400720c */ /* 0x040fe20003fa4070 */
[--C-:B------:R-:W-:Y:S01]  /*30c0*/  @!P0 IMAD.IADD R35, R35, 0x1, -R4.reuse ;  /* 0x0000000123238824 */ /* 0x100fe200078e0a04 */
[C---:B------:R-:W-:Y:S01]  /*30d0*/  ISETP.GT.U32.AND P0, PT, R4.reuse, R59, PT ;  /* 0x0000003b0400720c */ /* 0x040fe20003f04070 */
[----:B------:R-:W-:Y:S01]  /*30e0*/  @!P4 IMAD.IADD R39, R39, 0x1, -R4 ;  /* 0x000000012727c824 */ /* 0x000fe200078e0a04 */
[----:B------:R-:W-:Y:S01]  /*30f0*/  ISETP.GT.U32.AND P4, PT, R4, R63, PT ;  /* 0x0000003f0400720c */ /* 0x000fe20003f84070 */
[----:B------:R-:W-:Y:S01]  /*3100*/  IMAD.MOV R8, RZ, RZ, -R2 ;  /* 0x000000ffff087224 */ /* 0x000fe200078e0a02 */
[----:B------:R-:W2:Y:S01]  /*3110*/  LDC R73, c[0x0][0x230] ;  /* 0x00008c00ff497b82 */ /* 0x000ea20000000800 */
[--C-:B------:R-:W-:Y:S01]  /*3120*/  @!P3 IMAD.IADD R55, R55, 0x1, -R4.reuse ;  /* 0x000000013737b824 */ /* 0x100fe200078e0a04 */
[----:B------:R-:W-:Y:S01]  /*3130*/  ISETP.GE.AND P3, PT, R83, RZ, PT ;  /* 0x000000ff5300720c */ /* 0x000fe20003f66270 */
[----:B------:R-:W-:Y:S01]  /*3140*/  @!P2 IMAD.IADD R43, R43, 0x1, -R4 ;  /* 0x000000012b2ba824 */ /* 0x000fe200078e0a04 */
[----:B------:R-:W-:Y:S01]  /*3150*/  ISETP.GE.AND P2, PT, R79, RZ, PT ;  /* 0x000000ff4f00720c */ /* 0x000fe20003f46270 */
[----:B------:R-:W-:-:S02]  /*3160*/  IMAD R6, R5, R8, R6 ;  /* 0x0000000805067224 */ /* 0x000fc400078e0206 */
[--C-:B------:R-:W-:Y:S01]  /*3170*/  @!P1 IMAD.IADD R17, R17, 0x1, -R4.reuse ;  /* 0x0000000111119824 */ /* 0x100fe200078e0a04 */
[----:B------:R-:W4:Y:S01]  /*3180*/  LDC.64 R8, c[0x0][0x238] ;  /* 0x00008e00ff087b82 */ /* 0x000f220000000a00 */
[--C-:B------:R-:W-:Y:S01]  /*3190*/  @!P5 IMAD.IADD R51, R51, 0x1, -R4.reuse ;  /* 0x000000013333d824 */ /* 0x100fe200078e0a04 */
[----:B------:R-:W-:Y:S01]  /*31a0*/  ISETP.GT.U32.AND P1, PT, R5, R6, PT ;  /* 0x000000060500720c */ /* 0x000fe20003f24070 */
[--C-:B------:R-:W-:Y:S01]  /*31b0*/  @!P0 IMAD.IADD R59, R59, 0x1, -R4.reuse ;  /* 0x000000013b3b8824 */ /* 0x100fe200078e0a04 */
[----:B------:R-:W-:Y:S01]  /*31c0*/  ISETP.GE.AND P5, PT, R81, RZ, PT ;  /* 0x000000ff5100720c */ /* 0x000fe20003fa6270 */
[----:B------:R-:W-:Y:S01]  /*31d0*/  @!P4 IMAD.IADD R63, R63, 0x1, -R4 ;  /* 0x000000013f3fc824 */ /* 0x000fe200078e0a04 */
[----:B------:R-:W-:Y:S01]  /*31e0*/  ISETP.GE.AND P0, PT, R84, RZ, PT ;  /* 0x000000ff5400720c */ /* 0x000fe20003f06270 */
[----:B------:R-:W-:Y:S01]  /*31f0*/  IMAD.MOV.U32 R90, RZ, RZ, R35 ;  /* 0x000000ffff5a7224 */ /* 0x000fe200078e0023 */
[----:B------:R-:W-:Y:S01]  /*3200*/  ISETP.GE.AND P4, PT, R85, RZ, PT ;  /* 0x000000ff5500720c */ /* 0x000fe20003f86270 */
[----:B------:R-:W-:Y:S01]  /*3210*/  IMAD.MOV.U32 R86, RZ, RZ, R23 ;  /* 0x000000ffff567224 */ /* 0x000fe200078e0017 */
[----:B------:R-:W2:Y:S01]  /*3220*/  LDC R81, c[0x0][0x230] ;  /* 0x00008c00ff517b82 */ /* 0x000ea20000000800 */
[----:B------:R-:W-:Y:S01]  /*3230*/  @!P3 IMAD.MOV R90, RZ, RZ, -R90 ;  /* 0x000000ffff5ab224 */ /* 0x000fe200078e0a5a */
[C---:B------:R-:W-:Y:S01]  /*3240*/  ISETP.GT.U32.AND P3, PT, R4.reuse, R55, PT ;  /* 0x000000370400720c */ /* 0x040fe20003f64070 */
[----:B------:R-:W-:Y:S01]  /*3250*/  @!P2 IMAD.MOV R86, RZ, RZ, -R86 ;  /* 0x000000ffff56a224 */ /* 0x000fe200078e0a56 */
[----:B------:R-:W-:Y:S01]  /*3260*/  ISETP.GT.U32.AND P2, PT, R4, R47, PT ;  /* 0x0000002f0400720c */ /* 0x000fe20003f44070 */
[----:B------:R-:W-:-:S02]  /*3270*/  IMAD.MOV.U32 R84, RZ, RZ, R13 ;  /* 0x000000ffff547224 */ /* 0x000fc400078e000d */
[----:B------:R-:W-:Y:S02]  /*3280*/  IMAD.MOV.U32 R88, RZ, RZ, R31 ;  /* 0x000000ffff587224 */ /* 0x000fe400078e001f */
[----:B------:R-:W-:Y:S02]  /*3290*/  IMAD.MOV.U32 R92, RZ, RZ, R39 ;  /* 0x000000ffff5c7224 */ /* 0x000fe400078e0027 */
[----:B------:R-:W-:Y:S02]  /*32a0*/  IMAD.MOV.U32 R94, RZ, RZ, R43 ;  /* 0x000000ffff5e7224 */ /* 0x000fe400078e002b */
[----:B------:R-:W-:Y:S02]  /*32b0*/  @!P1 IMAD.IADD R6, R6, 0x1, -R5 ;  /* 0x0000000106069824 */ /* 0x000fe400078e0a05 */
[----:B------:R-:W-:Y:S01]  /*32c0*/  @!P6 IMAD.MOV R84, RZ, RZ, -R84 ;  /* 0x000000ffff54e224 */ /* 0x000fe200078e0a54 */
[C---:B------:R-:W-:Y:S01]  /*32d0*/  ISETP.GT.U32.AND P6, PT, R4.reuse, R63, PT ;  /* 0x0000003f0400720c */ /* 0x040fe20003fc4070 */
[----:B------:R-:W-:Y:S01]  /*32e0*/  @!P5 IMAD.MOV R88, RZ, RZ, -R88 ;  /* 0x000000ffff58d224 */ /* 0x000fe200078e0a58 */
[C---:B------:R-:W-:Y:S01]  /*32f0*/  ISETP.GT.U32.AND P5, PT, R4.reuse, R51, PT ;  /* 0x000000330400720c */ /* 0x040fe20003fa4070 */
[----:B------:R-:W-:Y:S01]  /*3300*/  @!P0 IMAD.MOV R92, RZ, RZ, -R92 ;  /* 0x000000ffff5c8224 */ /* 0x000fe200078e0a5c */
[C---:B------:R-:W-:Y:S01]  /*3310*/  ISETP.GT.U32.AND P0, PT, R4.reuse, R59, PT ;  /* 0x0000003b0400720c */ /* 0x040fe20003f04070 */
[----:B------:R-:W-:Y:S01]  /*3320*/  @!P4 IMAD.MOV R94, RZ, RZ, -R94 ;  /* 0x000000ffff5ec224 */ /* 0x000fe200078e0a5e */
[----:B------:R-:W-:Y:S01]  /*3330*/  ISETP.GT.U32.AND P4, PT, R4, R17, PT ;  /* 0x000000110400720c */ /* 0x000fe20003f84070 */
[--C-:B------:R-:W-:Y:S01]  /*3340*/  @!P3 IMAD.IADD R55, R55, 0x1, -R4.reuse ;  /* 0x000000013737b824 */ /* 0x100fe200078e0a04 */
[----:B------:R-:W-:Y:S01]  /*3350*/  ISETP.GT.U32.AND P1, PT, R5, R6, PT ;  /* 0x000000060500720c */ /* 0x000fe20003f24070 */
[--C-:B------:R-:W-:Y:S01]  /*3360*/  @!P2 IMAD.IADD R47, R47, 0x1, -R4.reuse ;  /* 0x000000012f2fa824 */ /* 0x100fe200078e0a04 */
[----:B------:R-:W-:Y:S01]  /*3370*/  ISETP.GE.AND P3, PT, R91, RZ, PT ;  /* 0x000000ff5b00720c */ /* 0x000fe20003f66270 */
[----:B------:R-:W-:Y:S01]  /*3380*/  IMAD.MOV.U32 R100, RZ, RZ, R55 ;  /* 0x000000ffff647224 */ /* 0x000fe200078e0037 */
[----:B------:R-:W-:Y:S01]  /*3390*/  ISETP.GE.AND P2, PT, R87, RZ, PT ;  /* 0x000000ff5700720c */ /* 0x000fe20003f46270 */
[--C-:B------:R-:W-:Y:S01]  /*33a0*/  @!P6 IMAD.IADD R63, R63, 0x1, -R4.reuse ;  /* 0x000000013f3fe824 */ /* 0x100fe200078e0a04 */
[----:B------:R-:W-:Y:S01]  /*33b0*/  ISETP.GE.AND P6, PT, R95, RZ, PT ;  /* 0x000000ff5f00720c */ /* 0x000fe20003fc6270 */
[--C-:B------:R-:W-:Y:S01]  /*33c0*/  @!P5 IMAD.IADD R51, R51, 0x1, -R4.reuse ;  /* 0x000000013333d824 */ /* 0x100fe200078e0a04 */
[----:B------:R-:W-:Y:S01]  /*33d0*/  ISETP.GE.AND P5, PT, R89, RZ, PT ;  /* 0x000000ff5900720c */ /* 0x000fe20003fa6270 */
[--C-:B------:R-:W-:Y:S01]  /*33e0*/  @!P0 IMAD.IADD R59, R59, 0x1, -R4.reuse ;  /* 0x000000013b3b8824 */ /* 0x100fe200078e0a04 */
[----:B------:R-:W-:Y:S01]  /*33f0*/  ISETP.GE.AND P0, PT, R93, RZ, PT ;  /* 0x000000ff5d00720c */ /* 0x000fe20003f06270 */
[----:B------:R-:W-:Y:S01]  /*3400*/  @!P4 IMAD.IADD R17, R17, 0x1, -R4 ;  /* 0x000000011111c824 */ /* 0x000fe200078e0a04 */
[----:B------:R-:W-:Y:S01]  /*3410*/  ISETP.GE.AND P4, PT, R77, RZ, PT ;  /* 0x000000ff4d00720c */ /* 0x000fe20003f86270 */
[----:B------:R-:W-:Y:S01]  /*3420*/  @!P1 IMAD.IADD R6, R6, 0x1, -R5 ;  /* 0x0000000106069824 */ /* 0x000fe200078e0a05 */
[----:B------:R-:W-:Y:S01]  /*3430*/  ISETP.NE.AND P1, PT, R154, RZ, PT ;  /* 0x000000ff9a00720c */ /* 0x000fe20003f25270 */
[----:B------:R-:W3:Y:S01]  /*3440*/  LDC.64 R4, c[0x0][0x230] ;  /* 0x00008c00ff047b82 */ /* 0x000ee20000000a00 */
[----:B------:R-:W-:-:S02]  /*3450*/  IMAD.MOV.U32 R96, RZ, RZ, R47 ;  /* 0x000000ffff607224 */ /* 0x000fc400078e002f */
[----:B------:R-:W-:Y:S01]  /*3460*/  @!P3 IMAD.MOV R100, RZ, RZ, -R100 ;  /* 0x000000ffff64b224 */ /* 0x000fe200078e0a64 */
[----:B------:R-:W-:Y:S01]  /*3470*/  ISETP.GE.AND P3, PT, R153, RZ, PT ;  /* 0x000000ff9900720c */ /* 0x000fe20003f66270 */
[----:B------:R-:W-:Y:S01]  /*3480*/  @!P2 IMAD.MOV R96, RZ, RZ, -R96 ;  /* 0x000000ffff60a224 */ /* 0x000fe200078e0a60 */
[----:B------:R-:W-:Y:S01]  /*3490*/  ISETP.NE.AND P2, PT, R152, RZ, PT ;  /* 0x000000ff9800720c */ /* 0x000fe20003f45270 */
[----:B------:R-:W-:Y:S01]  /*34a0*/  IMAD.SHL.U32 R2, R244, 0x10, RZ ;  /* 0x00000010f4027824 */ /* 0x000fe200078e00ff */
[----:B------:R-:W2:Y:S01]  /*34b0*/  LDC R77, c[0x0][0x230] ;  /* 0x00008c00ff4d7b82 */ /* 0x000ea20000000800 */
[----:B------:R-:W-:Y:S02]  /*34c0*/  IMAD.MOV.U32 R108, RZ, RZ, R6 ;  /* 0x000000ffff6c7224 */ /* 0x000fe400078e0006 */
[----:B------:R-:W-:Y:S01]  /*34d0*/  IMAD.MOV.U32 R104, RZ, RZ, R63 ;  /* 0x000000ffff687224 */ /* 0x000fe200078e003f */
[----:B------:R-:W-:Y:S01]  /*34e0*/  LOP3.LUT R2, R2, 0x70, RZ, 0xc0, !PT ;  /* 0x0000007002027812 */ /* 0x000fe200078ec0ff */
[----:B------:R-:W-:-:S02]  /*34f0*/  IMAD.MOV.U32 R102, RZ, RZ, R59 ;  /* 0x000000ffff667224 */ /* 0x000fc400078e003b */
[----:B------:R-:W-:Y:S02]  /*3500*/  IMAD.MOV.U32 R106, RZ, RZ, R17 ;  /* 0x000000ffff6a7224 */ /* 0x000fe400078e0011 */
[----:B------:R-:W-:Y:S01]  /*3510*/  IMAD R2, R7, 0x80, R2 ;  /* 0x0000008007027824 */ /* 0x000fe200078e0202 */
[----:B------:R-:W-:Y:S01]  /*3520*/  LOP3.LUT R7, RZ, R154, RZ, 0x33, !PT ;  /* 0x0000009aff077212 */ /* 0x000fe200078e33ff */
[----:B------:R-:W-:Y:S01]  /*3530*/  @!P3 IMAD.MOV R108, RZ, RZ, -R108 ;  /* 0x000000ffff6cb224 */ /* 0x000fe200078e0a6c */
[----:B------:R-:W-:Y:S01]  /*3540*/  @!P2 LOP3.LUT R108, RZ, R152, RZ, 0x33, !PT ;  /* 0x00000098ff6ca212 */ /* 0x000fe200078e33ff */
[----:B-1----:R-:W-:Y:S01]  /*3550*/  VIADD R6, R69, 0xffffffdf ;  /* 0xffffffdf45067836 */ /* 0x002fe20000000000 */
[----:B------:R1:W-:Y:S01]  /*3560*/  STL [R1+0x620], R2 ;  /* 0x0006200201007387 */ /* 0x0003e20000100800 */
[C---:B------:R-:W-:Y:S01]  /*3570*/  SEL R16, R7.reuse, R16, !P1 ;  /* 0x0000001007107207 */ /* 0x040fe20004800000 */
[----:B------:R-:W-:Y:S01]  /*3580*/  @!P6 IMAD.MOV R104, RZ, RZ, -R104 ;  /* 0x000000ffff68e224 */ /* 0x000fe200078e0a68 */
[C---:B------:R-:W-:Y:S01]  /*3590*/  SEL R15, R7.reuse, R15, !P1 ;  /* 0x0000000f070f7207 */ /* 0x040fe20004800000 */
[----:B---3--:R-:W-:Y:S01]  /*35a0*/  IMAD R0, R108, R5, RZ ;  /* 0x000000056c007224 */ /* 0x008fe200078e02ff */
[C---:B------:R-:W-:Y:S01]  /*35b0*/  SEL R14, R7.reuse, R14, !P1 ;  /* 0x0000000e070e7207 */ /* 0x040fe20004800000 */
[----:B------:R-:W-:Y:S01]  /*35c0*/  @!P0 IMAD.MOV R102, RZ, RZ, -R102 ;  /* 0x000000ffff668224 */ /* 0x000fe200078e0a66 */
[C---:B------:R-:W-:Y:S01]  /*35d0*/  SEL R12, R7.reuse, R12, !P1 ;  /* 0x0000000c070c7207 */ /* 0x040fe20004800000 */
[----:B------:R-:W-:Y:S01]  /*35e0*/  @!P4 IMAD.MOV R106, RZ, RZ, -R106 ;  /* 0x000000ffff6ac224 */ /* 0x000fe200078e0a6a */
[C---:B------:R-:W-:Y:S01]  /*35f0*/  SEL R13, R7.reuse, R11, !P1 ;  /* 0x0000000b070d7207 */ /* 0x040fe20004800000 */
[----:B------:R-:W-:Y:S01]  /*3600*/  STL [R1+0x624], R4 ;  /* 0x0006240401007387 */ /* 0x000fe20000100800 */
[----:B-1----:R-:W-:Y:S01]  /*3610*/  LOP3.LUT R2, R244, 0x3f, RZ, 0xc0, !PT ;  /* 0x0000003ff4027812 */ /* 0x002fe200078ec0ff */
[----:B----4-:R-:W-:Y:S01]  /*3620*/  IMAD.SHL.U32 R251, R8, 0x4, RZ ;  /* 0x0000000408fb7824 */ /* 0x010fe200078e00ff */
[C---:B------:R-:W-:Y:S01]  /*3630*/  SEL R17, R7.reuse, R10, !P1 ;  /* 0x0000000a07117207 */ /* 0x040fe20004800000 */
[----:B------:R-:W-:Y:S01]  /*3640*/  STL [R1+0x6b8], R16 ;  /* 0x0006b81001007387 */ /* 0x000fe20000100800 */
[----:B------:R-:W-:Y:S01]  /*3650*/  ISETP.GE.U32.AND P0, PT, R6, 0x7fffffa0, PT ;  /* 0x7fffffa00600780c */ /* 0x000fe20003f06070 */
[----:B------:R-:W-:Y:S01]  /*3660*/  IMAD R6, R2, R9, RZ ;  /* 0x0000000902067224 */ /* 0x000fe200078e02ff */
[C---:B------:R-:W-:Y:S01]  /*3670*/  SEL R19, R7.reuse, R66, !P1 ;  /* 0x0000004207137207 */ /* 0x040fe20004800000 */
[----:B------:R-:W-:Y:S01]  /*3680*/  STL [R1+0x6ac], R15 ;  /* 0x0006ac0f01007387 */ /* 0x000fe20000100800 */
[C---:B------:R-:W-:Y:S01]  /*3690*/  SEL R23, R7.reuse, R68, !P1 ;  /* 0x0000004407177207 */ /* 0x040fe20004800000 */
[----:B------:R-:W-:Y:S01]  /*36a0*/  IMAD.SHL.U32 R2, R0, 0x4, RZ ;  /* 0x0000000400027824 */ /* 0x000fe200078e00ff */
[C---:B------:R-:W-:Y:S01]  /*36b0*/  SEL R11, R7.reuse, R104, !P1 ;  /* 0x00000068070b7207 */ /* 0x040fe20004800000 */
[----:B------:R-:W-:Y:S01]  /*36c0*/  STL [R1+0x6a8], R14 ;  /* 0x0006a80e01007387 */ /* 0x000fe20000100800 */
[C---:B------:R-:W-:Y:S01]  /*36d0*/  SEL R10, R7.reuse, R106, !P1 ;  /* 0x0000006a070a7207 */ /* 0x040fe20004800000 */
[----:B------:R-:W-:Y:S01]  /*36e0*/  IMAD R252, R8, 0x3, RZ ;  /* 0x0000000308fc7824 */ /* 0x000fe200078e02ff */
[C---:B------:R-:W-:Y:S01]  /*36f0*/  SEL R3, R7.reuse, R3, !P1 ;  /* 0x0000000307037207 */ /* 0x040fe20004800000 */
[----:B------:R-:W-:Y:S01]  /*3700*/  STL.64 [R1+0x6a0], R12 ;  /* 0x0006a00c01007387 */ /* 0x000fe20000100a00 */
[----:B------:R-:W-:Y:S01]  /*3710*/  IADD3 R116, P3, R2, UR4, RZ ;  /* 0x0000000402747c10 */ /* 0x000fe2000ff7e0ff */
[----:B------:R-:W-:Y:S01]  /*3720*/  IMAD R242, R8, 0xc, RZ ;  /* 0x0000000c08f27824 */ /* 0x000fe200078e02ff */
[C---:B------:R-:W-:Y:S01]  /*3730*/  SEL R22, R7.reuse, R22, !P1 ;  /* 0x0000001607167207 */ /* 0x040fe20004800000 */
[----:B------:R-:W-:Y:S01]  /*3740*/  STL [R1+0x690], R17 ;  /* 0x0006901101007387 */ /* 0x000fe20000100800 */
[----:B------:R-:W-:Y:S01]  /*3750*/  LEA.HI.X.SX32 R117, R0, UR5, 0x2, P3 ;  /* 0x0000000500757c11 */ /* 0x000fe200098f16ff */
[C---:B------:R-:W-:Y:S01]  /*3760*/  IMAD R250, R8.reuse, 0x5, RZ ;  /* 0x0000000508fa7824 */ /* 0x040fe200078e02ff */
[C---:B------:R-:W-:Y:S01]  /*3770*/  SEL R53, R7.reuse, R53, !P1 ;  /* 0x0000003507357207 */ /* 0x040fe20004800000 */
[----:B------:R-:W-:Y:S01]  /*3780*/  STL [R1+0x68c], R19 ;  /* 0x00068c1301007387 */ /* 0x000fe20000100800 */
[C---:B------:R-:W-:Y:S01]  /*3790*/  IMAD R249, R8.reuse, 0x6, RZ ;  /* 0x0000000608f97824 */ /* 0x040fe200078e02ff */
[C---:B------:R-:W-:Y:S01]  /*37a0*/  SEL R54, R7.reuse, R54, !P1 ;  /* 0x0000003607367207 */ /* 0x040fe20004800000 */
[C---:B------:R-:W-:Y:S01]  /*37b0*/  IMAD R163, R8.reuse, 0x14, RZ ;  /* 0x0000001408a37824 */ /* 0x040fe200078e02ff */
[----:B------:R-:W-:Y:S01]  /*37c0*/  STL [R1+0x688], R23 ;  /* 0x0006881701007387 */ /* 0x000fe20000100800 */
[C---:B------:R-:W-:Y:S01]  /*37d0*/  IMAD R248, R8.reuse, 0x7, RZ ;  /* 0x0000000708f87824 */ /* 0x040fe200078e02ff */
[C---:B------:R-:W-:Y:S01]  /*37e0*/  SEL R56, R7.reuse, R56, !P1 ;  /* 0x0000003807387207 */ /* 0x040fe20004800000 */
[C---:B------:R-:W-:Y:S01]  /*37f0*/  IMAD R171, R8.reuse, 0x18, RZ ;  /* 0x0000001808ab7824 */ /* 0x040fe200078e02ff */
[----:B------:R-:W-:Y:S01]  /*3800*/  STL [R1+0x628], R11 ;  /* 0x0006280b01007387 */ /* 0x000fe20000100800 */
[C---:B------:R-:W-:Y:S01]  /*3810*/  IMAD.SHL.U32 R247, R8.reuse, 0x8, RZ ;  /* 0x0000000808f77824 */ /* 0x040fe200078e00ff */
[C---:B------:R-:W-:Y:S01]  /*3820*/  SEL R57, R7.reuse, R57, !P1 ;  /* 0x0000003907397207 */ /* 0x040fe20004800000 */
[C---:B------:R-:W-:Y:S01]  /*3830*/  IMAD R179, R8.reuse, 0x1c, RZ ;  /* 0x0000001c08b37824 */ /* 0x040fe200078e02ff */
        /* <DEDUP_REMOVED lines=8> */
[----:B------:R1:W-:Y:S01]  /*38c0*/  STL [R1+0x240], R0 ;  /* 0x0002400001007387 */ /* 0x0003e20000100800 */
        /* <DEDUP_REMOVED lines=10> */
[C---:B-1----:R-:W-:Y:S01]  /*3970*/  IMAD.SHL.U32 R0, R8.reuse, 0x2, RZ ;  /* 0x0000000208007824 */ /* 0x042fe200078e00ff */
[----:B------:R-:W-:Y:S01]  /*3980*/  STL [R1+0x260], R2 ;  /* 0x0002600201007387 */ /* 0x000fe20000100800 */
[C---:B------:R-:W-:Y:S01]  /*3990*/  IMAD R227, R8.reuse, 0x34, RZ ;  /* 0x0000003408e37824 */ /* 0x040fe200078e02ff */
[C---:B------:R-:W-:Y:S01]  /*39a0*/  SEL R65, R7.reuse, R65, !P1 ;  /* 0x0000004107417207 */ /* 0x040fe20004800000 */
[C---:B------:R-:W-:Y:S01]  /*39b0*/  IMAD R153, R8.reuse, 0xf, RZ ;  /* 0x0000000f08997824 */ /* 0x040fe200078e02ff */
[----:B------:R-:W-:Y:S01]  /*39c0*/  STL [R1+0x63c], R6 ;  /* 0x00063c0601007387 */ /* 0x000fe20000100800 */
[C---:B------:R-:W-:Y:S01]  /*39d0*/  IMAD R235, R8.reuse, 0x38, RZ ;  /* 0x0000003808eb7824 */ /* 0x040fe200078e02ff */
[C---:B------:R-:W-:Y:S01]  /*39e0*/  SEL R52, R7.reuse, R52, !P1 ;  /* 0x0000003407347207 */ /* 0x040fe20004800000 */
[C---:B------:R-:W-:Y:S01]  /*39f0*/  IMAD.SHL.U32 R155, R8.reuse, 0x10, RZ ;  /* 0x00000010089b7824 */ /* 0x040fe200078e00ff */
        /* <DEDUP_REMOVED lines=11> */
[C---:B-1----:R-:W-:Y:S01]  /*3ab0*/  IMAD R0, R8.reuse, 0x3c, RZ ;  /* 0x0000003c08007824 */ /* 0x042fe200078e02ff */
        /* <DEDUP_REMOVED lines=35> */
[----:B------:R-:W-:Y:S01]  /*3cf0*/  IMAD.MOV.U32 R98, RZ, RZ, R51 ;  /* 0x000000ffff627224 */ /* 0x000fe200078e0033 */
        /* <DEDUP_REMOVED lines=9> */
[----:B------:R-:W-:Y:S01]  /*3d90*/  @!P5 IMAD.MOV R98, RZ, RZ, -R98 ;  /* 0x000000ffff62d224 */ /* 0x000fe200078e0a62 */
        /* <DEDUP_REMOVED lines=11> */
[C---:B------:R-:W-:Y:S01]  /*3e50*/  SEL R46, R7.reuse, R46, !P1 ;  /* 0x0000002e072e7207 */ /* 0x040fe20004800000 */
[C---:B------:R-:W-:Y:S01]  /*3e60*/  IMAD R231, R8.reuse, 0x36, RZ ;  /* 0x0000003608e77824 */ /* 0x040fe200078e02ff */
[C---:B------:R-:W-:Y:S01]  /*3e70*/  SEL R48, R7.reuse, R48, !P1 ;  /* 0x0000003007307207 */ /* 0x040fe20004800000 */
        /* <DEDUP_REMOVED lines=10> */
[----:B------:R-:W-:Y:S01]  /*3f20*/  ULDC UR5, c[0x0][0x240] ;  /* 0x0000900000057ab9 */ /* 0x000fe20000000800 */
[C---:B------:R-:W-:Y:S01]  /*3f30*/  SEL R27, R7.reuse, R70, !P1 ;  /* 0x00000046071b7207 */ /* 0x040fe20004800000 */
[----:B------:R-:W-:Y:S01]  /*3f40*/  STL [R1+0x454], R246 ;  /* 0x000454f601007387 */ /* 0x000fe20000100800 */
[C---:B------:R-:W-:Y:S01]  /*3f50*/  SEL R31, R7.reuse, R72, !P1 ;  /* 0x00000048071f7207 */ /* 0x040fe20004800000 */
[C---:B------:R-:W-:Y:S01]  /*3f60*/  IMAD R240, R8.reuse, 0x3a, RZ ;  /* 0x0000003a08f07824 */ /* 0x040fe200078e02ff */
[C---:B------:R-:W-:Y:S01]  /*3f70*/  SEL R35, R7.reuse, R74, !P1 ;  /* 0x0000004a07237207 */ /* 0x040fe20004800000 */
[----:B------:R-:W-:Y:S01]  /*3f80*/  STL [R1+0x668], R246 ;  /* 0x000668f601007387 */ /* 0x000fe20000100800 */
[C---:B------:R-:W-:Y:S01]  /*3f90*/  SEL R39, R7.reuse, R76, !P1 ;  /* 0x0000004c07277207 */ /* 0x040fe20004800000 */
[----:B------:R-:W-:Y:S01]  /*3fa0*/  IMAD R239, R8, 0x3b, RZ ;  /* 0x0000003b08ef7824 */ /* 0x000fe200078e02ff */
[C---:B------:R-:W-:Y:S01]  /*3fb0*/  SEL R43, R7.reuse, R78, !P1 ;  /* 0x0000004e072b7207 */ /* 0x040fe20004800000 */
[----:B------:R-:W-:Y:S01]  /*3fc0*/  STL [R1+0x394], R195 ;  /* 0x000394c301007387 */ /* 0x000fe20000100800 */
[C---:B------:R-:W-:Y:S01]  /*3fd0*/  SEL R47, R7.reuse, R80, !P1 ;  /* 0x00000050072f7207 */ /* 0x040fe20004800000 */
[----:B------:R-:W-:Y:S01]  /*3fe0*/  IMAD R16, R22, UR5, RZ ;  /* 0x0000000516107c24 */ /* 0x000fe2000f8e02ff */
[C---:B------:R-:W-:Y:S01]  /*3ff0*/  SEL R51, R7.reuse, R82, !P1 ;  /* 0x0000005207337207 */ /* 0x040fe20004800000 */
[----:B------:R-:W-:Y:S01]  /*4000*/  STL [R1+0x66c], R195 ;  /* 0x00066cc301007387 */ /* 0x000fe20000100800 */
[----:B------:R-:W-:Y:S01]  /*4010*/  SEL R55, R7, R84, !P1 ;  /* 0x0000005407377207 */ /* 0x000fe20004800000 */
[----:B-1----:R-:W-:Y:S01]  /*4020*/  IMAD R250, R53, UR5, RZ ;  /* 0x0000000535fa7c24 */ /* 0x002fe2000f8e02ff */
[C---:B------:R-:W-:Y:S01]  /*4030*/  SEL R59, R7.reuse, R86, !P1 ;  /* 0x00000056073b7207 */ /* 0x040fe20004800000 */
[----:B------:R-:W-:Y:S01]  /*4040*/  STL [R1+0x450], R245 ;  /* 0x000450f501007387 */ /* 0x000fe20000100800 */
[C---:B------:R-:W-:Y:S01]  /*4050*/  SEL R63, R7.reuse, R88, !P1 ;  /* 0x00000058073f7207 */ /* 0x040fe20004800000 */
[----:B------:R-:W-:Y:S01]  /*4060*/  IMAD R15, R54, UR5, RZ ;  /* 0x00000005360f7c24 */ /* 0x000fe2000f8e02ff */
[C---:B------:R-:W-:Y:S01]  /*4070*/  SEL R67, R7.reuse, R90, !P1 ;  /* 0x0000005a07437207 */ /* 0x040fe20004800000 */
[----:B------:R-:W-:Y:S01]  /*4080*/  STL [R1+0x670], R245 ;  /* 0x000670f501007387 */ /* 0x000fe20000100800 */
[C---:B------:R-:W-:Y:S01]  /*4090*/  SEL R71, R7.reuse, R92, !P1 ;  /* 0x0000005c07477207 */ /* 0x040fe20004800000 */
[----:B------:R-:W-:Y:S01]  /*40a0*/  IMAD R242, R56, UR5, RZ ;  /* 0x0000000538f27c24 */ /* 0x000fe2000f8e02ff */
[C---:B------:R-:W-:Y:S01]  /*40b0*/  SEL R75, R7.reuse, R94, !P1 ;  /* 0x0000005e074b7207 */ /* 0x040fe20004800000 */
[----:B------:R-:W-:Y:S01]  /*40c0*/  STL [R1+0x44c], R243 ;  /* 0x00044cf301007387 */ /* 0x000fe20000100800 */
[----:B------:R-:W-:Y:S01]  /*40d0*/  SEL R79, R7, R96, !P1 ;  /* 0x00000060074f7207 */ /* 0x000fe20004800000 */
[----:B------:R-:W-:Y:S01]  /*40e0*/  IMAD R14, R57, UR5, RZ ;  /* 0x00000005390e7c24 */ /* 0x000fe2000f8e02ff */
[C---:B------:R-:W-:Y:S01]  /*40f0*/  SEL R83, R7.reuse, R98, !P1 ;  /* 0x0000006207537207 */ /* 0x040fe20004800000 */
[----:B------:R-:W-:Y:S01]  /*4100*/  STL [R1+0x674], R243 ;  /* 0x000674f301007387 */ /* 0x000fe20000100800 */
[C---:B------:R-:W-:Y:S01]  /*4110*/  SEL R87, R7.reuse, R100, !P1 ;  /* 0x0000006407577207 */ /* 0x040fe20004800000 */
[----:B------:R-:W-:Y:S01]  /*4120*/  IMAD R252, R58, UR5, RZ ;  /* 0x000000053afc7c24 */ /* 0x000fe2000f8e02ff */
[----:B------:R-:W-:Y:S01]  /*4130*/  SEL R91, R7, R102, !P1 ;  /* 0x00000066075b7207 */ /* 0x000fe20004800000 */
[----:B------:R-:W-:Y:S01]  /*4140*/  STL [R1+0x390], R203 ;  /* 0x000390cb01007387 */ /* 0x000fe20000100800 */
[----:B--2---:R-:W-:Y:S01]  /*4150*/  VIADD R7, R73, 0xffffffde ;  /* 0xffffffde49077836 */ /* 0x004fe20000000000 */
[----:B------:R-:W-:Y:S01]  /*4160*/  LEA R112, P4, R6, UR6, 0x2 ;  /* 0x0000000606707c11 */ /* 0x000fe2000f8810ff */
[----:B------:R-:W-:Y:S01]  /*4170*/  IMAD R251, R61, UR5, RZ ;  /* 0x000000053dfb7c24 */ /* 0x000fe2000f8e02ff */
[----:B------:R-:W-:Y:S01]  /*4180*/  STL [R1+0x678], R203 ;  /* 0x000678cb01007387 */ /* 0x000fe20000100800 */
[----:B------:R-:W-:Y:S01]  /*4190*/  IMAD R17, R62, UR5, RZ ;  /* 0x000000053e117c24 */ /* 0x000fe2000f8e02ff */
[----:B------:R-:W-:Y:S01]  /*41a0*/  ISETP.GE.U32.AND P2, PT, R7, 0x7fffff9f, PT ;  /* 0x7fffff9f0700780c */ /* 0x000fe20003f46070 */
[----:B------:R-:W-:Y:S01]  /*41b0*/  VIADD R7, R81, 0xffffffdc ;  /* 0xffffffdc51077836 */ /* 0x000fe20000000000 */
[----:B------:R-:W-:Y:S01]  /*41c0*/  STL [R1+0x38c], R211 ;  /* 0x00038cd301007387 */ /* 0x000fe20000100800 */
[----:B------:R-:W-:Y:S01]  /*41d0*/  IMAD R19, R65, UR5, RZ ;  /* 0x0000000541137c24 */ /* 0x000fe2000f8e02ff */
[----:B------:R-:W1:Y:S01]  /*41e0*/  S2UR UR4, SR_CgaCtaId ;  /* 0x00000000000479c3 */ /* 0x000e620000008800 */
[----:B------:R-:W-:Y:S01]  /*41f0*/  IMAD R244, R52, UR5, RZ ;  /* 0x0000000534f47c24 */ /* 0x000fe2000f8e02ff */
[----:B------:R2:W-:Y:S01]  /*4200*/  STL [R1+0x67c], R211 ;  /* 0x00067cd301007387 */ /* 0x0005e20000100800 */
[----:B------:R-:W-:Y:S01]  /*4210*/  ISETP.GE.U32.AND P1, PT, R7, 0x7fffff9d, PT ;  /* 0x7fffff9d0700780c */ /* 0x000fe20003f26070 */
[----:B------:R-:W-:Y:S01]  /*4220*/  IMAD R23, R24, UR5, RZ ;  /* 0x0000000518177c24 */ /* 0x000fe2000f8e02ff */
[----:B------:R-:W-:Y:S01]  /*4230*/  LEA.HI.X.SX32 R7, R6, UR7, 0x2, P4 ;  /* 0x0000000706077c11 */ /* 0x000fe2000a0f16ff */
[----:B------:R-:W-:Y:S01]  /*4240*/  STL [R1+0x448], R241 ;  /* 0x000448f101007387 */ /* 0x000fe20000100800 */
[----:B------:R-:W-:Y:S01]  /*4250*/  IMAD R6, R64, UR5, RZ ;  /* 0x0000000540067c24 */ /* 0x000fe2000f8e02ff */
[----:B------:R-:W-:Y:S01]  /*4260*/  LEA R12, P4, R250, R112, 0x2 ;  /* 0x00000070fa0c7211 */ /* 0x000fe200078810ff */
[----:B------:R-:W-:Y:S01]  /*4270*/  IMAD R9, R25, UR5, RZ ;  /* 0x0000000519097c24 */ /* 0x000fe2000f8e02ff */
[----:B------:R3:W-:Y:S01]  /*4280*/  STL [R1+0x680], R241 ;  /* 0x000680f101007387 */ /* 0x0007e20000100800 */
[----:B------:R-:W-:-:S02]  /*4290*/  IMAD R3, R28, UR5, RZ ;  /* 0x000000051c037c24 */ /* 0x000fc4000f8e02ff */
[----:B------:R-:W-:Y:S01]  /*42a0*/  IMAD R22, R29, UR5, RZ ;  /* 0x000000051d167c24 */ /* 0x000fe2000f8e02ff */
[----:B------:R-:W-:Y:S01]  /*42b0*/  STL [R1+0x388], R219 ;  /* 0x000388db01007387 */ /* 0x000fe20000100800 */
[----:B--2---:R-:W-:Y:S02]  /*42c0*/  IMAD R211, R32, UR5, RZ ;  /* 0x0000000520d37c24 */ /* 0x004fe4000f8e02ff */
[----:B------:R-:W-:Y:S01]  /*42d0*/  IMAD R10, R33, UR5, RZ ;  /* 0x00000005210a7c24 */ /* 0x000fe2000f8e02ff */
[----:B------:R2:W-:Y:S01]  /*42e0*/  STL [R1+0x684], R219 ;  /* 0x000684db01007387 */ /* 0x0005e20000100800 */
[----:B------:R-:W-:Y:S02]  /*42f0*/  IMAD R203, R34, UR5, RZ ;  /* 0x0000000522cb7c24 */ /* 0x000fe4000f8e02ff */
[----:B---3--:R-:W-:Y:S01]  /*4300*/  IMAD R241, R30, UR5, RZ ;  /* 0x000000051ef17c24 */ /* 0x008fe2000f8e02ff */
[----:B------:R-:W-:Y:S01]  /*4310*/  STL [R1+0x444], R181 ;  /* 0x000444b501007387 */ /* 0x000fe20000100800 */
[----:B------:R-:W-:-:S02]  /*4320*/  IMAD R243, R36, UR5, RZ ;  /* 0x0000000524f37c24 */ /* 0x000fc4000f8e02ff */
[----:B------:R-:W-:Y:S01]  /*4330*/  IMAD R245, R37, UR5, RZ ;  /* 0x0000000525f57c24 */ /* 0x000fe2000f8e02ff */
[----:B------:R-:W-:Y:S01]  /*4340*/  STL [R1+0x384], R227 ;  /* 0x000384e301007387 */ /* 0x000fe20000100800 */
[----:B------:R-:W-:Y:S02]  /*4350*/  VIADD R5, R77, 0xffffffdd ;  /* 0xffffffdd4d057836 */ /* 0x000fe40000000000 */
[----:B--2---:R-:W-:Y:S01]  /*4360*/  IMAD R219, R26, UR5, RZ ;  /* 0x000000051adb7c24 */ /* 0x004fe2000f8e02ff */
[----:B------:R-:W-:Y:S01]  /*4370*/  STL [R1+0x440], R153 ;  /* 0x0004409901007387 */ /* 0x000fe20000100800 */
[----:B------:R-:W-:Y:S01]  /*4380*/  IMAD R11, R38, UR5, RZ ;  /* 0x00000005260b7c24 */ /* 0x000fe2000f8e02ff */
[----:B------:R-:W-:Y:S01]  /*4390*/  ISETP.GE.U32.AND P6, PT, R5, 0x7fffff9e, PT ;  /* 0x7fffff9e0500780c */ /* 0x000fe20003fc6070 */
[----:B------:R-:W-:Y:S01]  /*43a0*/  IMAD R195, R40, UR5, RZ ;  /* 0x0000000528c37c24 */ /* 0x000fe2000f8e02ff */
[----:B------:R-:W-:Y:S01]  /*43b0*/  STL [R1+0x380], R235 ;  /* 0x000380eb01007387 */ /* 0x000fe20000100800 */
[----:B------:R-:W-:-:S02]  /*43c0*/  IMAD R246, R41, UR5, RZ ;  /* 0x0000000529f67c24 */ /* 0x000fc4000f8e02ff */
[----:B------:R-:W-:Y:S01]  /*43d0*/  IMAD R179, R42, UR5, RZ ;  /* 0x000000052ab37c24 */ /* 0x000fe2000f8e02ff */
[----:B------:R-:W-:Y:S01]  /*43e0*/  STL [R1+0x43c], R155 ;  /* 0x00043c9b01007387 */ /* 0x000fe20000100800 */
[----:B------:R-:W-:Y:S02]  /*43f0*/  IMAD R4, R44, UR5, RZ ;  /* 0x000000052c047c24 */ /* 0x000fe4000f8e02ff */
[----:B------:R-:W-:Y:S01]  /*4400*/  IMAD R247, R45, UR5, RZ ;  /* 0x000000052df77c24 */ /* 0x000fe2000f8e02ff */
[----:B------:R-:W-:Y:S01]  /*4410*/  STL [R1+0x370], R0 ;  /* 0x0003700001007387 */ /* 0x000fe20000100800 */
[----:B------:R-:W-:Y:S02]  /*4420*/  IMAD R5, R46, UR5, RZ ;  /* 0x000000052e057c24 */ /* 0x000fe4000f8e02ff */
[----:B------:R-:W-:Y:S01]  /*4430*/  IMAD R171, R48, UR5, RZ ;  /* 0x0000000530ab7c24 */ /* 0x000fe2000f8e02ff */
[----:B------:R-:W-:Y:S01]  /*4440*/  STL [R1+0x438], R157 ;  /* 0x0004389d01007387 */ /* 0x000fe20000100800 */
[----:B------:R-:W-:-:S02]  /*4450*/  IMAD R2, R49, UR5, RZ ;  /* 0x0000000531027c24 */ /* 0x000fc4000f8e02ff */
[----:B------:R-:W-:Y:S01]  /*4460*/  IMAD R248, R50, UR5, RZ ;  /* 0x0000000532f87c24 */ /* 0x000fe2000f8e02ff */
[----:B------:R2:W-:Y:S01]  /*4470*/  STL.64 [R1+0x698], R152 ;  /* 0x0006989801007387 */ /* 0x0005e20000100a00 */
[----:B------:R-:W-:Y:S02]  /*4480*/  IMAD R163, R21, UR5, RZ ;  /* 0x0000000515a37c24 */ /* 0x000fe4000f8e02ff */
[----:B------:R-:W-:Y:S01]  /*4490*/  IMAD R249, R20, UR5, RZ ;  /* 0x0000000514f97c24 */ /* 0x000fe2000f8e02ff */
[----:B------:R3:W-:Y:S01]  /*44a0*/  STL.64 [R1+0x6b0], R154 ;  /* 0x0006b09a01007387 */ /* 0x0007e20000100a00 */
[C---:B------:R-:W-:Y:S02]  /*44b0*/  IMAD R150, R8.reuse, 0x44, RZ ;  /* 0x0000004408967824 */ /* 0x040fe400078e02ff */
[C---:B------:R-:W-:Y:S01]  /*44c0*/  IMAD R158, R8.reuse, 0x54, RZ ;  /* 0x00000054089e7824 */ /* 0x040fe200078e02ff */
[----:B------:R-:W-:Y:S01]  /*44d0*/  STL [R1+0x434], R159 ;  /* 0x0004349f01007387 */ /* 0x000fe20000100800 */
[----:B------:R-:W-:-:S02]  /*44e0*/  IMAD R156, R8, 0x50, RZ ;  /* 0x00000050089c7824 */ /* 0x000fc400078e02ff */
[----:B------:R-:W-:Y:S01]  /*44f0*/  IMAD R164, R8, 0x60, RZ ;  /* 0x0000006008a47824 */ /* 0x000fe200078e02ff */
[----:B------:R-:W-:Y:S01]  /*4500*/  STL [R1+0x430], R161 ;  /* 0x000430a101007387 */ /* 0x000fe20000100800 */
[----:B--2---:R-:W-:Y:S02]  /*4510*/  IMAD R152, R60, UR5, RZ ;  /* 0x000000053c987c24 */ /* 0x004fe4000f8e02ff */
[----:B------:R-:W-:Y:S01]  /*4520*/  IMAD R160, R8, 0x58, RZ ;  /* 0x0000005808a07824 */ /* 0x000fe200078e02ff */
[----:B------:R-:W-:Y:S01]  /*4530*/  STL [R1+0x42c], R165 ;  /* 0x00042ca501007387 */ /* 0x000fe20000100800 */
[----:B---3--:R-:W-:Y:S01]  /*4540*/  LEA R154, P3, R16, R112, 0x2 ;  /* 0x00000070109a7211 */ /* 0x008fe200078610ff */
[----:B------:R-:W-:Y:S02]  /*4550*/  IMAD R162, R8, 0x5c, RZ ;  /* 0x0000005c08a27824 */ /* 0x000fe400078e02ff */
[----:B------:R-:W-:Y:S01]  /*4560*/  STL [R1+0x428], R167 ;  /* 0x000428a701007387 */ /* 0x000fe20000100800 */
[----:B------:R-:W-:Y:S01]  /*4570*/  LEA.HI.X.SX32 R155, R16, R7, 0x2, P3 ;  /* 0x00000007109b7211 */ /* 0x000fe200018f16ff */
[----:B------:R-:W-:-:S02]  /*4580*/  IMAD R170, R8, 0x6c, RZ ;  /* 0x0000006c08aa7824 */ /* 0x000fc400078e02ff */
[----:B------:R-:W-:Y:S01]  /*4590*/  STL [R1+0x424], R169 ;  /* 0x000424a901007387 */ /* 0x000fe20000100800 */
[C---:B------:R-:W-:Y:S02]  /*45a0*/  IMAD R166, R8.reuse, 0x64, RZ ;  /* 0x0000006408a67824 */ /* 0x040fe400078e02ff */
[C---:B------:R-:W-:Y:S01]  /*45b0*/  IMAD R168, R8.reuse, 0x68, RZ ;  /* 0x0000006808a87824 */ /* 0x040fe200078e02ff */
[----:B------:R-:W-:Y:S01]  /*45c0*/  STL [R1+0x420], R173 ;  /* 0x000420ad01007387 */ /* 0x000fe20000100800 */
[C---:B------:R-:W-:Y:S02]  /*45d0*/  IMAD R176, R8.reuse, 0x78, RZ ;  /* 0x0000007808b07824 */ /* 0x040fe400078e02ff */
[C---:B------:R-:W-:Y:S01]  /*45e0*/  IMAD R172, R8.reuse, 0x70, RZ ;  /* 0x0000007008ac7824 */ /* 0x040fe200078e02ff */
[----:B------:R-:W-:Y:S01]  /*45f0*/  STL [R1+0x41c], R175 ;  /* 0x00041caf01007387 */ /* 0x000fe20000100800 */
[C---:B------:R-:W-:Y:S02]  /*4600*/  IMAD R174, R8.reuse, 0x74, RZ ;  /* 0x0000007408ae7824 */ /* 0x040fe400078e02ff */
[C---:B------:R-:W-:Y:S01]  /*4610*/  IMAD R182, R8.reuse, 0x84, RZ ;  /* 0x0000008408b67824 */ /* 0x040fe200078e02ff */
[----:B------:R-:W-:Y:S01]  /*4620*/  STL [R1+0x418], R177 ;  /* 0x000418b101007387 */ /* 0x000fe20000100800 */
[----:B------:R-:W-:-:S02]  /*4630*/  IMAD R178, R8, 0x7c, RZ ;  /* 0x0000007c08b27824 */ /* 0x000fc400078e02ff */
        /* <DEDUP_REMOVED lines=41> */
[----:B------:R-:W-:-:S03]  /*48d0*/  IMAD R238, R8, 0xf4, RZ ;  /* 0x000000f408ee7824 */ /* 0x000fc600078e02ff */
[----:B------:R-:W-:Y:S04]  /*48e0*/  STL [R1+0x3d0], R215 ;  /* 0x0003d0d701007387 */ /* 0x000fe80000100800 */
        /* <DEDUP_REMOVED lines=10> */
[----:B------:R2:W-:Y:S04]  /*4990*/  STL [R1+0x368], R16 ;  /* 0x0003681001007387 */ /* 0x0005e80000100800 */
[----:B------:R3:W-:Y:S04]  /*49a0*/  STL [R1+0x364], R250 ;  /* 0x000364fa01007387 */ /* 0x0007e80000100800 */
        /* <DEDUP_REMOVED lines=31> */
[----:B--2---:R-:W2:Y:S01]  /*4ba0*/  LDL.LU R16, [R1+0x6b8] ;  /* 0x0006b80001107983 */ /* 0x004ea20000300800 */
[----:B------:R-:W-:-:S03]  /*4bb0*/  LEA.HI.X.SX32 R13, R250, R7, 0x2, P4 ;  /* 0x00000007fa0d7211 */ /* 0x000fc600020f16ff */
[----:B------:R4:W-:Y:S01]  /*4bc0*/  STL.64 [R1+0x58], R154 ;  /* 0x0000589a01007387 */ /* 0x0009e20000100a00 */
[----:B------:R-:W-:Y:S01]  /*4bd0*/  LEA R20, P3, R15, R112, 0x2 ;  /* 0x000000700f147211 */ /* 0x000fe200078610ff */
[----:B---3--:R-:W-:-:S03]  /*4be0*/  IMAD R250, R18, UR5, RZ ;  /* 0x0000000512fa7c24 */ /* 0x008fc6000f8e02ff */
[----:B------:R-:W-:Y:S01]  /*4bf0*/  LEA.HI.X.SX32 R21, R15, R7, 0x2, P3 ;  /* 0x000000070f157211 */ /* 0x000fe200018f16ff */
[----:B----4-:R-:W3:Y:S04]  /*4c00*/  LDL.LU.64 R154, [R1+0x6b0] ;  /* 0x0006b000019a7983 */ /* 0x010ee80000300a00 */
[----:B------:R-:W-:Y:S04]  /*4c10*/  STL [R1+0x2e4], R163 ;  /* 0x0002e4a301007387 */ /* 0x000fe80000100800 */
[----:B------:R-:W-:Y:S04]  /*4c20*/  STL [R1+0x2e0], R249 ;  /* 0x0002e0f901007387 */ /* 0x000fe80000100800 */
[----:B------:R4:W-:Y:S04]  /*4c30*/  STL.64 [R1+0x50], R12 ;  /* 0x0000500c01007387 */ /* 0x0009e80000100a00 */
[----:B------:R-:W3:Y:S01]  /*4c40*/  LDL.LU R15, [R1+0x6ac] ;  /* 0x0006ac00010f7983 */ /* 0x000ee20000300800 */
[----:B----4-:R-:W-:-:S03]  /*4c50*/  LEA R12, P4, R242, R112, 0x2 ;  /* 0x00000070f20c7211 */ /* 0x010fc600078810ff */
[----:B------:R4:W-:Y:S01]  /*4c60*/  STL.64 [R1+0x48], R20 ;  /* 0x0000481401007387 */ /* 0x0009e20000100a00 */
[----:B------:R-:W-:-:S03]  /*4c70*/  LEA.HI.X.SX32 R13, R242, R7, 0x2, P4 ;  /* 0x00000007f20d7211 */ /* 0x000fc600020f16ff */
[----:B------:R-:W-:Y:S04]  /*4c80*/  STL [R1+0x2dc], R250 ;  /* 0x0002dcfa01007387 */ /* 0x000fe80000100800 */
[----:B------:R1:W-:Y:S01]  /*4c90*/  STL.64 [R1+0x40], R12 ;  /* 0x0000400c01007387 */ /* 0x0003e20000100a00 */
[----:B----4-:R-:W-:-:S04]  /*4ca0*/  LEA R20, P3, R14, R112, 0x2 ;  /* 0x000000700e147211 */ /* 0x010fc800078610ff */
[----:B------:R-:W-:Y:S02]  /*4cb0*/  LEA.HI.X.SX32 R21, R14, R7, 0x2, P3 ;  /* 0x000000070e157211 */ /* 0x000fe400018f16ff */
[----:B------:R-:W4:Y:S01]  /*4cc0*/  LDL.LU R14, [R1+0x6a8] ;  /* 0x0006a800010e7983 */ /* 0x000f220000300800 */
[----:B-1----:R-:W-:-:S04]  /*4cd0*/  LEA R12, P4, R252, R112, 0x2 ;  /* 0x00000070fc0c7211 */ /* 0x002fc800078810ff */
[----:B------:R-:W-:Y:S01]  /*4ce0*/  LEA.HI.X.SX32 R13, R252, R7, 0x2, P4 ;  /* 0x00000007fc0d7211 */ /* 0x000fe200020f16ff */
[----:B------:R1:W-:Y:S02]  /*4cf0*/  STL.64 [R1+0x38], R20 ;  /* 0x0000381401007387 */ /* 0x0003e40000100a00 */
[----:B-1----:R-:W-:-:S04]  /*4d00*/  LEA R20, P3, R152, R112, 0x2 ;  /* 0x0000007098147211 */ /* 0x002fc800078610ff */
[----:B------:R-:W-:Y:S01]  /*4d10*/  LEA.HI.X.SX32 R21, R152, R7, 0x2, P3 ;  /* 0x0000000798157211 */ /* 0x000fe200018f16ff */
[----:B--2---:R-:W-:-:S05]  /*4d20*/  IMAD R242, R16, UR5, RZ ;  /* 0x0000000510f27c24 */ /* 0x004fca000f8e02ff */
[----:B------:R-:W-:Y:S04]  /*4d30*/  STL [R1+0x2d8], R242 ;  /* 0x0002d8f201007387 */ /* 0x000fe80000100800 */
[----:B------:R1:W-:Y:S04]  /*4d40*/  STL.64 [R1+0x30], R12 ;  /* 0x0000300c01007387 */ /* 0x0003e80000100a00 */
[----:B------:R-:W-:Y:S01]  /*4d50*/  STL.64 [R1+0x28], R20 ;  /* 0x0000281401007387 */ /* 0x000fe20000100a00 */
[----:B-1----:R-:W-:-:S04]  /*4d60*/  LEA R12, P4, R251, R112, 0x2 ;  /* 0x00000070fb0c7211 */ /* 0x002fc800078810ff */
[----:B------:R-:W-:-:S05]  /*4d70*/  LEA.HI.X.SX32 R13, R251, R7, 0x2, P4 ;  /* 0x00000007fb0d7211 */ /* 0x000fca00020f16ff */
[----:B------:R1:W-:Y:S04]  /*4d80*/  STL.64 [R1+0x20], R12 ;  /* 0x0000200c01007387 */ /* 0x0003e80000100a00 */
[----:B-1----:R-:W2:Y:S01]  /*4d90*/  LDL.LU.64 R12, [R1+0x6a0] ;  /* 0x0006a000010c7983 */ /* 0x002ea20000300a00 */
[----:B---3--:R-:W-:Y:S01]  /*4da0*/  IMAD R252, R15, UR5, RZ ;  /* 0x000000050ffc7c24 */ /* 0x008fe2000f8e02ff */
[CC--:B------:R-:W-:Y:S02]  /*4db0*/  LEA R20, P3, R17.reuse, R112.reuse, 0x2 ;  /* 0x0000007011147211 */ /* 0x0c0fe400078610ff */
[----:B------:R-:W-:Y:S02]  /*4dc0*/  LEA R152, P4, R6, R112, 0x2 ;  /* 0x0000007006987211 */ /* 0x000fe400078810ff */
[----:B------:R-:W-:Y:S01]  /*4dd0*/  LEA.HI.X.SX32 R21, R17, R7, 0x2, P3 ;  /* 0x0000000711157211 */ /* 0x000fe200018f16ff */
[----:B------:R-:W-:Y:S01]  /*4de0*/  STL [R1+0x2d4], R252 ;  /* 0x0002d4fc01007387 */ /* 0x000fe20000100800 */
[----:B------:R-:W-:-:S03]  /*4df0*/  IMAD.MOV.U32 R15, RZ, RZ, R153 ;  /* 0x000000ffff0f7224 */ /* 0x000fc600078e0099 */
[----:B------:R1:W-:Y:S01]  /*4e00*/  STL [R1+0x10], R152 ;  /* 0x0000109801007387 */ /* 0x0003e20000100800 */
[----:B------:R-:W-:Y:S01]  /*4e10*/  LEA.HI.X.SX32 R15, R6, R7, 0x2, P4 ;  /* 0x00000007060f7211 */ /* 0x000fe200020f16ff */
[----:B----4-:R-:W-:Y:S02]  /*4e20*/  IMAD R251, R14, UR5, RZ ;  /* 0x000000050efb7c24 */ /* 0x010fe4000f8e02ff */
[----:B------:R-:W-:Y:S02]  /*4e30*/  IMAD.MOV.U32 R14, RZ, RZ, R152 ;  /* 0x000000ffff0e7224 */ /* 0x000fe400078e0098 */
[----:B-1----:R-:W3:Y:S04]  /*4e40*/  LDL.LU.64 R152, [R1+0x698] ;  /* 0x0006980001987983 */ /* 0x002ee80000300a00 */
[----:B------:R-:W4:Y:S01]  /*4e50*/  LDL.LU R17, [R1+0x690] ;  /* 0x0006900001117983 */ /* 0x000f220000300800 */
[----:B------:R-:W-:-:S03]  /*4e60*/  LEA R14, P4, R244, R112, 0x2 ;  /* 0x00000070f40e7211 */ /* 0x000fc600078810ff */
[----:B------:R1:W-:Y:S04]  /*4e70*/  STL.64 [R1+0x18], R20 ;  /* 0x0000181401007387 */ /* 0x0003e80000100a00 */
[----:B------:R-:W-:Y:S04]  /*4e80*/  STL [R1+0x2d0], R251 ;  /* 0x0002d0fb01007387 */ /* 0x000fe80000100800 */
[----:B------:R1:W-:Y:S02]  /*4e90*/  STL [R1+0x14], R15 ;  /* 0x0000140f01007387 */ /* 0x0003e40000100800 */
[----:B-1----:R-:W-:-:S04]  /*4ea0*/  LEA R20, P3, R19, R112, 0x2 ;  /* 0x0000007013147211 */ /* 0x002fc800078610ff */
[-C--:B------:R-:W-:Y:S02]  /*4eb0*/  LEA.HI.X.SX32 R21, R19, R7.reuse, 0x2, P3 ;  /* 0x0000000713157211 */ /* 0x080fe400018f16ff */
[----:B------:R-:W3:Y:S01]  /*4ec0*/  LDL.LU R19, [R1+0x68c] ;  /* 0x00068c0001137983 */ /* 0x000ee20000300800 */
[----:B------:R-:W-:Y:S01]  /*4ed0*/  LEA.HI.X.SX32 R15, R244, R7, 0x2, P4 ;  /* 0x00000007f40f7211 */ /* 0x000fe200020f16ff */
[----:B--2---:R-:W-:Y:S01]  /*4ee0*/  IMAD R6, R12, UR5, RZ ;  /* 0x000000050c067c24 */ /* 0x004fe2000f8e02ff */
[----:B------:R-:W-:Y:S01]  /*4ef0*/  LEA R12, P3, R23, R112, 0x2 ;  /* 0x00000070170c7211 */ /* 0x000fe200078610ff */
[----:B------:R-:W-:-:S03]  /*4f00*/  IMAD R244, R13, UR5, RZ ;  /* 0x000000050df47c24 */ /* 0x000fc6000f8e02ff */
[----:B------:R-:W-:Y:S01]  /*4f10*/  STL [R1+0x2cc], R6 ;  /* 0x0002cc0601007387 */ /* 0x000fe20000100800 */
[----:B------:R-:W-:-:S03]  /*4f20*/  LEA.HI.X.SX32 R13, R23, R7, 0x2, P3 ;  /* 0x00000007170d7211 */ /* 0x000fc600018f16ff */
[----:B------:R-:W-:Y:S04]  /*4f30*/  STL.64 [R1+0x8], R20 ;  /* 0x0000081401007387 */ /* 0x000fe80000100a00 */
[----:B------:R1:W-:Y:S04]  /*4f40*/  STL.64 [R1], R14 ;  /* 0x0000000e01007387 */ /* 0x0003e80000100a00 */
[----:B------:R-:W2:Y:S01]  /*4f50*/  LDL.LU R23, [R1+0x688] ;  /* 0x0006880001177983 */ /* 0x000ea20000300800 */
[-C--:B------:R-:W-:Y:S02]  /*4f60*/  LEA R16, P3, R219, R112.reuse, 0x2 ;  /* 0x00000070db107211 */ /* 0x080fe400078610ff */
[----:B-1----:R-:W-:-:S04]  /*4f70*/  LEA R14, P4, R9, R112, 0x2 ;  /* 0x00000070090e7211 */ /* 0x002fc800078810ff */
[-C--:B------:R-:W-:Y:S02]  /*4f80*/  LEA.HI.X.SX32 R15, R9, R7.reuse, 0x2, P4 ;  /* 0x00000007090f7211 */ /* 0x080fe400020f16ff */
[-C--:B------:R-:W-:Y:S01]  /*4f90*/  LEA R114, P4, R3, R112.reuse, 0x2 ;  /* 0x0000007003727211 */ /* 0x080fe200078810ff */
[----:B----4-:R-:W-:Y:S01]  /*4fa0*/  IMAD R9, R17, UR5, RZ ;  /* 0x0000000511097c24 */ /* 0x010fe2000f8e02ff */
[-C--:B------:R-:W-:Y:S02]  /*4fb0*/  LEA.HI.X.SX32 R17, R219, R7.reuse, 0x2, P3 ;  /* 0x00000007db117211 */ /* 0x080fe400018f16ff */
[----:B------:R-:W-:Y:S02]  /*4fc0*/  LEA.HI.X.SX32 R115, R3, R7, 0x2, P4 ;  /* 0x0000000703737211 */ /* 0x000fe400020f16ff */
[-C--:B------:R-:W-:Y:S01]  /*4fd0*/  LEA R20, P4, R241, R112.reuse, 0x2 ;  /* 0x00000070f1147211 */ /* 0x080fe200078810ff */
[----:B------:R-:W-:Y:S01]  /*4fe0*/  STL [R1+0x2c8], R244 ;  /* 0x0002c8f401007387 */ /* 0x000fe20000100800 */
[----:B------:R-:W-:-:S02]  /*4ff0*/  LEA R18, P3, R22, R112, 0x2 ;  /* 0x0000007016127211 */ /* 0x000fc400078610ff */
[-C--:B------:R-:W-:Y:S01]  /*5000*/  LEA.HI.X.SX32 R21, R241, R7.reuse, 0x2, P4 ;  /* 0x00000007f1157211 */ /* 0x080fe200020f16ff */
[----:B------:R-:W-:Y:S04]  /*5010*/  STL.64 [R1+0x610], R14 ;  /* 0x0006100e01007387 */ /* 0x000fe80000100a00 */
[----:B------:R-:W4:Y:S01]  /*5020*/  LDL.LU R219, [R1+0x684] ;  /* 0x0006840001db7983 */ /* 0x000f220000300800 */
[----:B---3--:R-:W-:Y:S01]  /*5030*/  IMAD R3, R19, UR5, RZ ;  /* 0x0000000513037c24 */ /* 0x008fe2000f8e02ff */
[----:B------:R-:W-:Y:S02]  /*5040*/  LEA.HI.X.SX32 R19, R22, R7, 0x2, P3 ;  /* 0x0000000716137211 */ /* 0x000fe400018f16ff */
[----:B------:R1:W-:Y:S01]  /*5050*/  STL.64 [R1+0x5f8], R16 ;  /* 0x0005f81001007387 */ /* 0x0003e20000100a00 */
[----:B------:R-:W-:-:S03]  /*5060*/  LEA R22, P3, R211, R112, 0x2 ;  /* 0x00000070d3167211 */ /* 0x000fc600078610ff */
[----:B------:R-:W-:Y:S01]  /*5070*/  STL [R1+0x2c4], R9 ;  /* 0x0002c40901007387 */ /* 0x000fe20000100800 */
[----:B------:R-:W-:-:S03]  /*5080*/  LEA R24, P4, R10, R112, 0x2 ;  /* 0x000000700a187211 */ /* 0x000fc600078810ff */
[----:B------:R-:W3:Y:S04]  /*5090*/  LDL.LU R241, [R1+0x680] ;  /* 0x0006800001f17983 */ /* 0x000ee80000300800 */
[----:B------:R-:W-:Y:S04]  /*50a0*/  STL [R1+0x2c0], R3 ;  /* 0x0002c00301007387 */ /* 0x000fe80000100800 */
[----:B------:R1:W-:Y:S01]  /*50b0*/  STL.64 [R1+0x618], R20 ;  /* 0x0006181401007387 */ /* 0x0003e20000100a00 */
[----:B------:R-:W-:Y:S01]  /*50c0*/  LEA.HI.X.SX32 R25, R10, R7, 0x2, P4 ;  /* 0x000000070a197211 */ /* 0x000fe200020f16ff */
[----:B------:R-:W-:Y:S01]  /*50d0*/  IMAD R10, R27, UR5, RZ ;  /* 0x000000051b0a7c24 */ /* 0x000fe2000f8e02ff */
[----:B------:R-:W-:Y:S01]  /*50e0*/  LEA R28, P4, R243, R112, 0x2 ;  /* 0x00000070f31c7211 */ /* 0x000fe200078810ff */
[----:B-1----:R-:W-:-:S03]  /*50f0*/  IMAD R17, R31, UR5, RZ ;  /* 0x000000051f117c24 */ /* 0x002fc6000f8e02ff */
[----:B------:R-:W-:Y:S02]  /*5100*/  LEA.HI.X.SX32 R29, R243, R7, 0x2, P4 ;  /* 0x00000007f31d7211 */ /* 0x000fe400020f16ff */
[----:B------:R-:W-:-:S04]  /*5110*/  LEA R32, P4, R11, R112, 0x2 ;  /* 0x000000700b207211 */ /* 0x000fc800078810ff */
[----:B------:R-:W-:Y:S01]  /*5120*/  LEA.HI.X.SX32 R33, R11, R7, 0x2, P4 ;  /* 0x000000070b217211 */ /* 0x000fe200020f16ff */
[----:B------:R-:W-:Y:S01]  /*5130*/  IMAD R11, R35, UR5, RZ ;  /* 0x00000005230b7c24 */ /* 0x000fe2000f8e02ff */
[----:B------:R-:W-:Y:S01]  /*5140*/  LEA R36, P4, R246, R112, 0x2 ;  /* 0x00000070f6247211 */ /* 0x000fe200078810ff */
[----:B------:R-:W-:-:S03]  /*5150*/  IMAD R16, R39, UR5, RZ ;  /* 0x0000000527107c24 */ /* 0x000fc6000f8e02ff */
[----:B------:R-:W-:Y:S02]  /*5160*/  LEA.HI.X.SX32 R37, R246, R7, 0x2, P4 ;  /* 0x00000007f6257211 */ /* 0x000fe400020f16ff */
[----:B------:R-:W-:-:S04]  /*5170*/  LEA R40, P4, R4, R112, 0x2 ;  /* 0x0000007004287211 */ /* 0x000fc800078810ff */
[----:B------:R-:W-:Y:S01]  /*5180*/  LEA.HI.X.SX32 R41, R4, R7, 0x2, P4 ;  /* 0x0000000704297211 */ /* 0x000fe200020f16ff */
[----:B------:R-:W-:Y:S01]  /*5190*/  IMAD R4, R43, UR5, RZ ;  /* 0x000000052b047c24 */ /* 0x000fe2000f8e02ff */
[----:B------:R-:W-:-:S04]  /*51a0*/  LEA R44, P4, R5, R112, 0x2 ;  /* 0x00000070052c7211 */ /* 0x000fc800078810ff */
[----:B------:R-:W-:Y:S01]  /*51b0*/  LEA.HI.X.SX32 R45, R5, R7, 0x2, P4 ;  /* 0x00000007052d7211 */ /* 0x000fe200020f16ff */
[----:B------:R-:W-:Y:S01]  /*51c0*/  IMAD R5, R47, UR5, RZ ;  /* 0x000000052f057c24 */ /* 0x000fe2000f8e02ff */
[----:B------:R-:W-:-:S04]  /*51d0*/  LEA R48, P4, R2, R112, 0x2 ;  /* 0x0000007002307211 */ /* 0x000fc800078810ff */
[----:B------:R-:W-:Y:S01]  /*51e0*/  LEA.HI.X.SX32 R49, R2, R7, 0x2, P4 ;  /* 0x0000000702317211 */ /* 0x000fe200020f16ff */
[----:B------:R-:W-:Y:S01]  /*51f0*/  IMAD R2, R51, UR5, RZ ;  /* 0x0000000533027c24 */ /* 0x000fe2000f8e02ff */
[----:B------:R-:W-:Y:S01]  /*5200*/  LEA R52, P4, R163, R112, 0x2 ;  /* 0x00000070a3347211 */ /* 0x000fe200078810ff */
[----:B------:R-:W-:-:S03]  /*5210*/  IMAD R15, R55, UR5, RZ ;  /* 0x00000005370f7c24 */ /* 0x000fc6000f8e02ff */
[----:B------:R-:W-:Y:S02]  /*5220*/  LEA.HI.X.SX32 R53, R163, R7, 0x2, P4 ;  /* 0x00000007a3357211 */ /* 0x000fe400020f16ff */
[----:B------:R-:W-:-:S04]  /*5230*/  LEA R56, P4, R250, R112, 0x2 ;  /* 0x00000070fa387211 */ /* 0x000fc800078810ff */
[----:B------:R-:W-:Y:S02]  /*5240*/  LEA.HI.X.SX32 R57, R250, R7, 0x2, P4 ;  /* 0x00000007fa397211 */ /* 0x000fe400020f16ff */
[----:B------:R-:W-:Y:S01]  /*5250*/  LEA R60, P4, R252, R112, 0x2 ;  /* 0x00000070fc3c7211 */ /* 0x000fe200078810ff */
[----:B------:R-:W-:-:S03]  /*5260*/  IMAD R14, R63, UR5, RZ ;  /* 0x000000053f0e7c24 */ /* 0x000fc6000f8e02ff */
[----:B------:R-:W-:Y:S02]  /*5270*/  LEA.HI.X.SX32 R61, R252, R7, 0x2, P4 ;  /* 0x00000007fc3d7211 */ /* 0x000fe400020f16ff */
[----:B------:R-:W-:-:S04]  /*5280*/  LEA R64, P4, R6, R112, 0x2 ;  /* 0x0000007006407211 */ /* 0x000fc800078810ff */
[----:B------:R-:W-:Y:S02]  /*5290*/  LEA.HI.X.SX32 R65, R6, R7, 0x2, P4 ;  /* 0x0000000706417211 */ /* 0x000fe400020f16ff */
[----:B------:R-:W-:Y:S01]  /*52a0*/  LEA R68, P4, R9, R112, 0x2 ;  /* 0x0000007009447211 */ /* 0x000fe200078810ff */
[----:B------:R-:W-:-:S03]  /*52b0*/  IMAD R21, R71, UR5, RZ ;  /* 0x0000000547157c24 */ /* 0x000fc6000f8e02ff */
[-C--:B------:R-:W-:Y:S01]  /*52c0*/  LEA.HI.X.SX32 R69, R9, R7.reuse, 0x2, P4 ;  /* 0x0000000709457211 */ /* 0x080fe200020f16ff */
[----:B--2---:R-:W-:Y:S01]  /*52d0*/  IMAD R20, R23, UR5, RZ ;  /* 0x0000000517147c24 */ /* 0x004fe2000f8e02ff */
[-C--:B------:R-:W-:Y:S02]  /*52e0*/  LEA.HI.X.SX32 R23, R211, R7.reuse, 0x2, P3 ;  /* 0x00000007d3177211 */ /* 0x080fe400018f16ff */
[CC--:B------:R-:W-:Y:S01]  /*52f0*/  LEA R26, P3, R203.reuse, R112.reuse, 0x2 ;  /* 0x00000070cb1a7211 */ /* 0x0c0fe200078610ff */
[----:B------:R-:W2:Y:S03]  /*5300*/  LDL.LU R211, [R1+0x67c] ;  /* 0x00067c0001d37983 */ /* 0x000ea60000300800 */
[----:B------:R-:W-:Y:S02]  /*5310*/  LEA.HI.X.SX32 R27, R203, R7, 0x2, P3 ;  /* 0x00000007cb1b7211 */ /* 0x000fe400018f16ff */
[----:B------:R-:W-:-:S04]  /*5320*/  LEA R30, P3, R245, R112, 0x2 ;  /* 0x00000070f51e7211 */ /* 0x000fc800078610ff */
        /* <DEDUP_REMOVED lines=8> */
[-C--:B------:R-:W-:Y:S02]  /*53b0*/  LEA.HI.X.SX32 R47, R171, R7.reuse, 0x2, P3 ;  /* 0x00000007ab2f7211 */ /* 0x080fe400018f16ff */
[CC--:B------:R-:W-:Y:S01]  /*53c0*/  LEA R50, P3, R248.reuse, R112.reuse, 0x2 ;  /* 0x00000070f8327211 */ /* 0x0c0fe200078610ff */
[----:B------:R1:W-:Y:S03]  /*53d0*/  STL.64 [R1+0x600], R22 ;  /* 0x0006001601007387 */ /* 0x0003e60000100a00 */
[----:B------:R-:W-:Y:S01]  /*53e0*/  LEA.HI.X.SX32 R51, R248, R7, 0x2, P3 ;  /* 0x00000007f8337211 */ /* 0x000fe200018f16ff */
[----:B------:R4:W-:Y:S01]  /*53f0*/  STL [R1+0x2bc], R20 ;  /* 0x0002bc1401007387 */ /* 0x0009e20000100800 */
[----:B------:R-:W-:-:S03]  /*5400*/  LEA R54, P3, R249, R112, 0x2 ;  /* 0x00000070f9367211 */ /* 0x000fc600078610ff */
[----:B------:R-:W3:Y:S01]  /*5410*/  LDL.LU R203, [R1+0x678] ;  /* 0x0006780001cb7983 */ /* 0x000ee20000300800 */
[----:B------:R-:W-:-:S03]  /*5420*/  LEA.HI.X.SX32 R55, R249, R7, 0x2, P3 ;  /* 0x00000007f9377211 */ /* 0x000fc600018f16ff */
[----:B------:R-:W2:Y:S01]  /*5430*/  LDL.LU R243, [R1+0x674] ;  /* 0x0006740001f37983 */ /* 0x000ea20000300800 */
[----:B------:R-:W-:-:S03]  /*5440*/  LEA R58, P3, R242, R112, 0x2 ;  /* 0x00000070f23a7211 */ /* 0x000fc600078610ff */
[----:B------:R-:W-:Y:S01]  /*5450*/  STL [R1+0x2b8], R10 ;  /* 0x0002b80a01007387 */ /* 0x000fe20000100800 */
[----:B-1----:R-:W-:-:S03]  /*5460*/  IMAD R23, R59, UR5, RZ ;  /* 0x000000053b177c24 */ /* 0x002fc6000f8e02ff */
[----:B------:R-:W2:Y:S01]  /*5470*/  LDL.LU R245, [R1+0x670] ;  /* 0x0006700001f57983 */ /* 0x000ea20000300800 */
[----:B------:R-:W-:-:S03]  /*5480*/  LEA.HI.X.SX32 R59, R242, R7, 0x2, P3 ;  /* 0x00000007f23b7211 */ /* 0x000fc600018f16ff */
[----:B------:R1:W-:Y:S01]  /*5490*/  STL [R1+0x2b4], R17 ;  /* 0x0002b41101007387 */ /* 0x0003e20000100800 */
[----:B------:R-:W-:-:S03]  /*54a0*/  LEA R62, P3, R251, R112, 0x2 ;  /* 0x00000070fb3e7211 */ /* 0x000fc600078610ff */
[----:B------:R-:W3:Y:S04]  /*54b0*/  LDL.LU R195, [R1+0x66c] ;  /* 0x00066c0001c37983 */ /* 0x000ee80000300800 */
[----:B------:R-:W2:Y:S04]  /*54c0*/  LDL.LU R246, [R1+0x668] ;  /* 0x0006680001f67983 */ /* 0x000ea80000300800 */
[----:B------:R1:W-:Y:S04]  /*54d0*/  STL [R1+0x2b0], R11 ;  /* 0x0002b00b01007387 */ /* 0x0003e80000100800 */
[----:B------:R-:W3:Y:S01]  /*54e0*/  LDL.LU R179, [R1+0x664] ;  /* 0x0006640001b37983 */ /* 0x000ee20000300800 */
[----:B------:R-:W-:-:S03]  /*54f0*/  LEA.HI.X.SX32 R63, R251, R7, 0x2, P3 ;  /* 0x00000007fb3f7211 */ /* 0x000fc600018f16ff */
[----:B------:R1:W-:Y:S01]  /*5500*/  STL [R1+0x2ac], R16 ;  /* 0x0002ac1001007387 */ /* 0x0003e20000100800 */
[----:B------:R-:W-:-:S03]  /*5510*/  LEA R66, P3, R244, R112, 0x2 ;  /* 0x00000070f4427211 */ /* 0x000fc600078610ff */
[----:B------:R-:W2:Y:S04]  /*5520*/  LDL.LU R247, [R1+0x660] ;  /* 0x0006600001f77983 */ /* 0x000ea80000300800 */
[----:B------:R1:W-:Y:S04]  /*5530*/  STL [R1+0x2a8], R4 ;  /* 0x0002a80401007387 */ /* 0x0003e80000100800 */
[----:B------:R-:W2:Y:S01]  /*5540*/  LDL.LU R171, [R1+0x65c] ;  /* 0x00065c0001ab7983 */ /* 0x000ea20000300800 */
[----:B------:R-:W-:-:S03]  /*5550*/  IMAD R22, R67, UR5, RZ ;  /* 0x0000000543167c24 */ /* 0x000fc6000f8e02ff */
[----:B------:R1:W-:Y:S01]  /*5560*/  STL [R1+0x2a4], R5 ;  /* 0x0002a40501007387 */ /* 0x0003e20000100800 */
[----:B------:R-:W-:-:S03]  /*5570*/  LEA.HI.X.SX32 R67, R244, R7, 0x2, P3 ;  /* 0x00000007f4437211 */ /* 0x000fc600018f16ff */
[----:B------:R-:W2:Y:S01]  /*5580*/  LDL.LU R248, [R1+0x658] ;  /* 0x0006580001f87983 */ /* 0x000ea20000300800 */
[----:B------:R-:W-:-:S03]  /*5590*/  LEA R70, P3, R3, R112, 0x2 ;  /* 0x0000007003467211 */ /* 0x000fc600078610ff */
[----:B------:R-:W2:Y:S04]  /*55a0*/  LDL.LU R163, [R1+0x654] ;  /* 0x0006540001a37983 */ /* 0x000ea80000300800 */
[----:B------:R1:W-:Y:S04]  /*55b0*/  STL [R1+0x2a0], R2 ;  /* 0x0002a00201007387 */ /* 0x0003e80000100800 */
[----:B------:R-:W2:Y:S01]  /*55c0*/  LDL.LU R249, [R1+0x650] ;  /* 0x0006500001f97983 */ /* 0x000ea20000300800 */
[----:B------:R-:W-:-:S03]  /*55d0*/  LEA R72, P4, R20, R112, 0x2 ;  /* 0x0000007014487211 */ /* 0x000fc600078810ff */
[----:B------:R-:W2:Y:S01]  /*55e0*/  LDL.LU R250, [R1+0x64c] ;  /* 0x00064c0001fa7983 */ /* 0x000ea20000300800 */
[----:B------:R-:W-:-:S03]  /*55f0*/  LEA.HI.X.SX32 R71, R3, R7, 0x2, P3 ;  /* 0x0000000703477211 */ /* 0x000fc600018f16ff */
[----:B------:R1:W-:Y:S01]  /*5600*/  STL [R1+0x29c], R15 ;  /* 0x00029c0f01007387 */ /* 0x0003e20000100800 */
[----:B------:R-:W-:-:S03]  /*5610*/  LEA R74, P3, R10, R112, 0x2 ;  /* 0x000000700a4a7211 */ /* 0x000fc600078610ff */
[----:B------:R-:W2:Y:S04]  /*5620*/  LDL.LU R242, [R1+0x648] ;  /* 0x0006480001f27983 */ /* 0x000ea80000300800 */
[----:B------:R-:W2:Y:S01]  /*5630*/  LDL.LU R252, [R1+0x644] ;  /* 0x0006440001fc7983 */ /* 0x000ea20000300800 */
[----:B------:R-:W-:-:S03]  /*5640*/  LEA.HI.X.SX32 R73, R20, R7, 0x2, P4 ;  /* 0x0000000714497211 */ /* 0x000fc600020f16ff */
[----:B------:R-:W-:Y:S01]  /*5650*/  STL [R1+0x298], R23 ;  /* 0x0002981701007387 */ /* 0x000fe20000100800 */
[----:B------:R-:W-:-:S03]  /*5660*/  LEA R76, P4, R17, R112, 0x2 ;  /* 0x00000070114c7211 */ /* 0x000fc600078810ff */
[----:B------:R-:W3:Y:S01]  /*5670*/  LDL.LU R251, [R1+0x640] ;  /* 0x0006400001fb7983 */ /* 0x000ee20000300800 */
[----:B----4-:R-:W-:-:S03]  /*5680*/  IMAD R20, R75, UR5, RZ ;  /* 0x000000054b147c24 */ /* 0x010fc6000f8e02ff */
[----:B------:R-:W4:Y:S01]  /*5690*/  LDL.LU R6, [R1+0x63c] ;  /* 0x00063c0001067983 */ /* 0x000f220000300800 */
[----:B------:R-:W-:-:S03]  /*56a0*/  LEA.HI.X.SX32 R75, R10, R7, 0x2, P3 ;  /* 0x000000070a4b7211 */ /* 0x000fc600018f16ff */
[----:B------:R-:W-:Y:S01]  /*56b0*/  STL [R1+0x294], R14 ;  /* 0x0002940e01007387 */ /* 0x000fe20000100800 */
[----:B------:R-:W-:-:S03]  /*56c0*/  LEA R78, P3, R11, R112, 0x2 ;  /* 0x000000700b4e7211 */ /* 0x000fc600078610ff */
[----:B------:R-:W4:Y:S01]  /*56d0*/  LDL.LU R244, [R1+0x638] ;  /* 0x0006380001f47983 */ /* 0x000f220000300800 */
[----:B------:R-:W-:-:S03]  /*56e0*/  LEA.HI.X.SX32 R77, R17, R7, 0x2, P4 ;  /* 0x00000007114d7211 */ /* 0x000fc600020f16ff */
[----:B------:R-:W4:Y:S01]  /*56f0*/  LDL.LU R9, [R1+0x634] ;  /* 0x0006340001097983 */ /* 0x000f220000300800 */
[----:B-1----:R-:W-:-:S03]  /*5700*/  IMAD R17, R79, UR5, RZ ;  /* 0x000000054f117c24 */ /* 0x002fc6000f8e02ff */
[----:B------:R-:W-:Y:S01]  /*5710*/  STL [R1+0x290], R22 ;  /* 0x0002901601007387 */ /* 0x000fe20000100800 */
[----:B------:R-:W-:-:S03]  /*5720*/  LEA.HI.X.SX32 R79, R11, R7, 0x2, P3 ;  /* 0x000000070b4f7211 */ /* 0x000fc600018f16ff */
[----:B------:R-:W2:Y:S04]  /*5730*/  LDL.LU R3, [R1+0x630] ;  /* 0x0006300001037983 */ /* 0x000ea80000300800 */
[----:B------:R-:W-:Y:S04]  /*5740*/  STL [R1+0x28c], R21 ;  /* 0x00028c1501007387 */ /* 0x000fe80000100800 */
[----:B------:R-:W4:Y:S04]  /*5750*/  LDL.LU R10, [R1+0x62c] ;  /* 0x00062c00010a7983 */ /* 0x000f280000300800 */
[----:B------:R-:W-:Y:S04]  /*5760*/  STL [R1+0x288], R20 ;  /* 0x0002881401007387 */ /* 0x000fe80000100800 */
[----:B------:R-:W2:Y:S01]  /*5770*/  LDL.LU R11, [R1+0x628] ;  /* 0x00062800010b7983 */ /* 0x000ea20000300800 */
[----:B------:R-:W-:-:S02]  /*5780*/  LEA R80, P4, R16, R112, 0x2 ;  /* 0x0000007010507211 */ /* 0x000fc400078810ff */
[----:B------:R-:W-:Y:S02]  /*5790*/  LEA R82, P3, R4, R112, 0x2 ;  /* 0x0000007004527211 */ /* 0x000fe400078610ff */
[-C--:B------:R-:W-:Y:S01]  /*57a0*/  LEA.HI.X.SX32 R81, R16, R7.reuse, 0x2, P4 ;  /* 0x0000000710517211 */ /* 0x080fe200020f16ff */
[----:B------:R-:W-:Y:S01]  /*57b0*/  IMAD R16, R83, UR5, RZ ;  /* 0x0000000553107c24 */ /* 0x000fe2000f8e02ff */
[----:B------:R-:W-:Y:S01]  /*57c0*/  STL [R1+0x284], R17 ;  /* 0x0002841101007387 */ /* 0x000fe20000100800 */
[----:B------:R-:W-:-:S03]  /*57d0*/  LEA.HI.X.SX32 R83, R4, R7, 0x2, P3 ;  /* 0x0000000704537211 */ /* 0x000fc600018f16ff */
[----:B------:R-:W4:Y:S01]  /*57e0*/  LDL.LU R4, [R1+0x624] ;  /* 0x0006240001047983 */ /* 0x000f220000300800 */
[CC--:B------:R-:W-:Y:S02]  /*57f0*/  LEA R84, P4, R5.reuse, R112.reuse, 0x2 ;  /* 0x0000007005547211 */ /* 0x0c0fe400078810ff */
[C---:B------:R-:W-:Y:S02]  /*5800*/  LEA R86, P3, R2.reuse, R112, 0x2 ;  /* 0x0000007002567211 */ /* 0x040fe400078610ff */
[-C--:B------:R-:W-:Y:S01]  /*5810*/  LEA.HI.X.SX32 R85, R5, R7.reuse, 0x2, P4 ;  /* 0x0000000705557211 */ /* 0x080fe200020f16ff */
[----:B------:R-:W-:Y:S01]  /*5820*/  IMAD R5, R87, UR5, RZ ;  /* 0x0000000557057c24 */ /* 0x000fe2000f8e02ff */
[----:B------:R-:W-:Y:S01]  /*5830*/  STL [R1+0x280], R16 ;  /* 0x0002801001007387 */ /* 0x000fe20000100800 */
[----:B------:R-:W-:-:S03]  /*5840*/  LEA.HI.X.SX32 R87, R2, R7, 0x2, P3 ;  /* 0x0000000702577211 */ /* 0x000fc600018f16ff */
[----:B------:R-:W4:Y:S01]  /*5850*/  LDL.LU R2, [R1+0x620] ;  /* 0x0006200001027983 */ /* 0x000f220000300800 */
[-C--:B------:R-:W-:Y:S02]  /*5860*/  LEA R88, P4, R15, R112.reuse, 0x2 ;  /* 0x000000700f587211 */ /* 0x080fe400078810ff */
[-C--:B------:R-:W-:Y:S02]  /*5870*/  LEA R90, P3, R23, R112.reuse, 0x2 ;  /* 0x00000070175a7211 */ /* 0x080fe400078610ff */
[-C--:B------:R-:W-:Y:S02]  /*5880*/  LEA.HI.X.SX32 R89, R15, R7.reuse, 0x2, P4 ;  /* 0x000000070f597211 */ /* 0x080fe400020f16ff */
[-C--:B------:R-:W-:Y:S01]  /*5890*/  LEA R92, P4, R14, R112.reuse, 0x2 ;  /* 0x000000700e5c7211 */ /* 0x080fe200078810ff */
[----:B------:R-:W-:Y:S01]  /*58a0*/  IMAD R15, R91, UR5, RZ ;  /* 0x000000055b0f7c24 */ /* 0x000fe2000f8e02ff */
[----:B------:R-:W-:Y:S02]  /*58b0*/  LEA.HI.X.SX32 R91, R23, R7, 0x2, P3 ;  /* 0x00000007175b7211 */ /* 0x000fe400018f16ff */
[----:B------:R-:W-:-:S02]  /*58c0*/  LEA R94, P3, R22, R112, 0x2 ;  /* 0x00000070165e7211 */ /* 0x000fc400078610ff */
[-C--:B------:R-:W-:Y:S02]  /*58d0*/  LEA.HI.X.SX32 R93, R14, R7.reuse, 0x2, P4 ;  /* 0x000000070e5d7211 */ /* 0x080fe400020f16ff */
[CC--:B------:R-:W-:Y:S02]  /*58e0*/  LEA R96, P4, R21.reuse, R112.reuse, 0x2 ;  /* 0x0000007015607211 */ /* 0x0c0fe400078810ff */
[-C--:B------:R-:W-:Y:S02]  /*58f0*/  LEA.HI.X.SX32 R95, R22, R7.reuse, 0x2, P3 ;  /* 0x00000007165f7211 */ /* 0x080fe400018f16ff */
[-C--:B------:R-:W-:Y:S02]  /*5900*/  LEA R98, P3, R20, R112.reuse, 0x2 ;  /* 0x0000007014627211 */ /* 0x080fe400078610ff */
        /* <DEDUP_REMOVED lines=9> */
[----:B------:R-:W-:Y:S01]  /*59a0*/  LEA.HI.X.SX32 R107, R15, R7, 0x2, P3 ;  /* 0x000000070f6b7211 */ /* 0x000fe200018f16ff */
[----:B------:R-:W-:Y:S04]  /*59b0*/  STL [R1+0x27c], R5 ;  /* 0x00027c0501007387 */ /* 0x000fe80000100800 */
[----:B------:R1:W-:Y:S02]  /*59c0*/  STL [R1+0x278], R15 ;  /* 0x0002780f01007387 */ /* 0x0003e40000100800 */
[----:B-1----:R-:W-:Y:S01]  /*59d0*/  IMAD.SHL.U32 R15, R8, 0x2, RZ ;  /* 0x00000002080f7824 */ /* 0x002fe200078e00ff */
[----:B------:R-:W-:-:S02]  /*59e0*/  UMOV UR8, 0x400 ;  /* 0x0000040000087882 */ /* 0x000fc40000000000 */
[----:B------:R-:W-:Y:S01]  /*59f0*/  ULEA UR8, UR4, UR8, 0x18 ;  /* 0x0000000804087291 */ /* 0x000fe2000f8ec03f */
[----:B------:R-:W-:Y:S02]  /*5a00*/  ULDC.64 UR16, c[0x0][0x208] ;  /* 0x0000820000107ab9 */ /* 0x000fe40000000a00 */
[----:B------:R-:W-:Y:S01]  /*5a10*/  ULDC UR4, c[0x0][0x230] ;  /* 0x00008c0000047ab9 */ /* 0x000fe20000000800 */
[----:B---3--:R-:W-:-:S04]  /*5a20*/  IADD3 R118, P5, R251, R116, RZ ;  /* 0x00000074fb767210 */ /* 0x008fc80007fbe0ff */
[C---:B------:R-:W-:Y:S02]  /*5a30*/  LEA.HI.X.SX32 R119, R8.reuse, R117, 0x2, P5 ;  /* 0x0000007508777211 */ /* 0x040fe400028f16ff */
[----:B------:R-:W-:-:S04]  /*5a40*/  LEA R124, P5, R8, R116, 0x4 ;  /* 0x00000074087c7211 */ /* 0x000fc800078a20ff */
[----:B------:R-:W-:Y:S02]  /*5a50*/  LEA.HI.X.SX32 R125, R251, R117, 0x2, P5 ;  /* 0x00000075fb7d7211 */ /* 0x000fe400028f16ff */
[----:B------:R-:W-:Y:S01]  /*5a60*/  IADD3 R130, P5, R179, R116, RZ ;  /* 0x00000074b3827210 */ /* 0x000fe20007fbe0ff */
[----:B--2---:R-:W-:Y:S02]  /*5a70*/  IMAD R14, R11, UR5, RZ ;  /* 0x000000050b0e7c24 */ /* 0x004fe4000f8e02ff */
[----:B----4-:R-:W-:Y:S02]  /*5a80*/  IMAD R11, R10, UR5, RZ ;  /* 0x000000050a0b7c24 */ /* 0x010fe4000f8e02ff */
[----:B------:R-:W-:Y:S01]  /*5a90*/  IMAD R10, R3, UR5, RZ ;  /* 0x00000005030a7c24 */ /* 0x000fe2000f8e02ff */
[-C--:B------:R-:W-:Y:S02]  /*5aa0*/  LEA R108, P4, R14, R112.reuse, 0x2 ;  /* 0x000000700e6c7211 */ /* 0x080fe400078810ff */
[----:B------:R-:W-:-:S02]  /*5ab0*/  LEA R110, P3, R11, R112, 0x2 ;  /* 0x000000700b6e7211 */ /* 0x000fc400078610ff */
[----:B------:R-:W-:Y:S02]  /*5ac0*/  LEA.HI.X.SX32 R109, R14, R7, 0x2, P4 ;  /* 0x000000070e6d7211 */ /* 0x000fe400020f16ff */
[----:B------:R-:W-:-:S04]  /*5ad0*/  LEA R112, P4, R10, R112, 0x2 ;  /* 0x000000700a707211 */ /* 0x000fc800078810ff */
[-C--:B------:R-:W-:Y:S02]  /*5ae0*/  LEA.HI.X.SX32 R113, R10, R7.reuse, 0x2, P4 ;  /* 0x000000070a717211 */ /* 0x080fe400020f16ff */
[-C--:B------:R-:W-:Y:S02]  /*5af0*/  IADD3 R122, P4, R242, R116.reuse, RZ ;  /* 0x00000074f27a7210 */ /* 0x080fe40007f9e0ff */
[----:B------:R-:W-:Y:S02]  /*5b00*/  LEA.HI.X.SX32 R111, R11, R7, 0x2, P3 ;  /* 0x000000070b6f7211 */ /* 0x000fe400018f16ff */
[-C--:B------:R-:W-:Y:S02]  /*5b10*/  LEA.HI.X.SX32 R123, R252, R117.reuse, 0x2, P4 ;  /* 0x00000075fc7b7211 */ /* 0x080fe400020f16ff */
[-C--:B------:R-:W-:Y:S01]  /*5b20*/  LEA.HI.X.SX32 R131, R248, R117.reuse, 0x2, P5 ;  /* 0x00000075f8837211 */ /* 0x080fe200028f16ff */
[----:B------:R-:W-:Y:S01]  /*5b30*/  STL [R1+0x274], R14 ;  /* 0x0002740e01007387 */ /* 0x000fe20000100800 */
[-C--:B------:R-:W-:Y:S01]  /*5b40*/  LEA R120, P3, R8, R116.reuse, 0x3 ;  /* 0x0000007408787211 */ /* 0x080fe200078618ff */
[C---:B------:R-:W-:Y:S01]  /*5b50*/  VIADD R5, R4.reuse, 0xffffffff ;  /* 0xffffffff04057836 */ /* 0x040fe20000000000 */
[----:B------:R-:W-:Y:S01]  /*5b60*/  IADD3 R128, P4, R171, R116, RZ ;  /* 0x00000074ab807210 */ /* 0x000fe20007f9e0ff */
[----:B------:R-:W-:Y:S01]  /*5b70*/  VIADD R3, R4, 0xfffffffe ;  /* 0xfffffffe04037836 */ /* 0x000fe20000000000 */
[-C--:B------:R-:W-:Y:S01]  /*5b80*/  LEA.HI.X.SX32 R121, R15, R117.reuse, 0x2, P3 ;  /* 0x000000750f797211 */ /* 0x080fe200018f16ff */
[----:B------:R-:W1:Y:S01]  /*5b90*/  LDC R7, c[0x0][0x230] ;  /* 0x00008c00ff077b82 */ /* 0x000e620000000800 */
[----:B------:R-:W-:-:S02]  /*5ba0*/  LEA.HI.X.SX32 R129, R249, R117, 0x2, P4 ;  /* 0x00000075f9817211 */ /* 0x000fc400020f16ff */
[-C--:B------:R-:W-:Y:S02]  /*5bb0*/  IADD3 R126, P3, R163, R116.reuse, RZ ;  /* 0x00000074a37e7210 */ /* 0x080fe40007f7e0ff */
[-C--:B------:R-:W-:Y:S02]  /*5bc0*/  IADD3 R134, P4, R195, R116.reuse, RZ ;  /* 0x00000074c3867210 */ /* 0x080fe40007f9e0ff */
[-C--:B------:R-:W-:Y:S02]  /*5bd0*/  LEA.HI.X.SX32 R127, R250, R117.reuse, 0x2, P3 ;  /* 0x00000075fa7f7211 */ /* 0x080fe400018f16ff */
[----:B------:R-:W-:Y:S02]  /*5be0*/  LEA.HI.X.SX32 R135, R246, R117, 0x2, P4 ;  /* 0x00000075f6877211 */ /* 0x000fe400020f16ff */
[-C--:B------:R-:W-:Y:S02]  /*5bf0*/  LEA R132, P3, R8, R116.reuse, 0x5 ;  /* 0x0000007408847211 */ /* 0x080fe400078628ff */
[----:B------:R-:W-:-:S02]  /*5c00*/  IADD3 R140, P4, R219, R116, RZ ;  /* 0x00000074db8c7210 */ /* 0x000fc40007f9e0ff */
[-C--:B------:R-:W-:Y:S02]  /*5c10*/  IADD3 R136, P5, R203, R116.reuse, RZ ;  /* 0x00000074cb887210 */ /* 0x080fe40007fbe0ff */
[-C--:B------:R-:W-:Y:S02]  /*5c20*/  LEA.HI.X.SX32 R133, R247, R117.reuse, 0x2, P3 ;  /* 0x00000075f7857211 */ /* 0x080fe400018f16ff */
[-C--:B------:R-:W-:Y:S02]  /*5c30*/  LEA.HI.X.SX32 R141, R242, R117.reuse, 0x2, P4 ;  /* 0x00000075f28d7211 */ /* 0x080fe400020f16ff */
[-C--:B------:R-:W-:Y:S02]  /*5c40*/  IADD3 R138, P3, R211, R116.reuse, RZ ;  /* 0x00000074d38a7210 */ /* 0x080fe40007f7e0ff */
[----:B------:R-:W-:Y:S02]  /*5c50*/  IADD3 R146, P4, R0, R116, RZ ;  /* 0x0000007400927210 */ /* 0x000fe40007f9e0ff */
[----:B------:R-:W-:-:S02]  /*5c60*/  LEA.HI.X.SX32 R137, R245, R117, 0x2, P5 ;  /* 0x00000075f5897211 */ /* 0x000fc400028f16ff */
[-C--:B------:R-:W-:Y:S02]  /*5c70*/  IADD3 R142, P5, R227, R116.reuse, RZ ;  /* 0x00000074e38e7210 */ /* 0x080fe40007fbe0ff */
[-C--:B------:R-:W-:Y:S02]  /*5c80*/  LEA.HI.X.SX32 R139, R243, R117.reuse, 0x2, P3 ;  /* 0x00000075f38b7211 */ /* 0x080fe400018f16ff */
[-C--:B------:R-:W-:Y:S02]  /*5c90*/  LEA.HI.X.SX32 R147, R153, R117.reuse, 0x2, P4 ;  /* 0x0000007599937211 */ /* 0x080fe400020f16ff */
[-C--:B------:R-:W-:Y:S02]  /*5ca0*/  IADD3 R144, P3, R235, R116.reuse, RZ ;  /* 0x00000074eb907210 */ /* 0x080fe40007f7e0ff */
[----:B------:R-:W-:Y:S02]  /*5cb0*/  IADD3 R152, P4, R152, R116, RZ ;  /* 0x0000007498987210 */ /* 0x000fe40007f9e0ff */
[----:B------:R-:W-:-:S02]  /*5cc0*/  LEA.HI.X.SX32 R143, R241, R117, 0x2, P5 ;  /* 0x00000075f18f7211 */ /* 0x000fc400028f16ff */
[-C--:B------:R-:W-:Y:S02]  /*5cd0*/  LEA R148, P5, R8, R116.reuse, 0x6 ;  /* 0x0000007408947211 */ /* 0x080fe400078a30ff */
        /* <DEDUP_REMOVED lines=32> */
[-C--:B------:R-:W-:Y:S02]  /*5ee0*/  LEA R180, P3, R8, R116.reuse, 0x7 ;  /* 0x0000007408b47211 */ /* 0x080fe400078638ff */
        /* <DEDUP_REMOVED lines=52> */
[-C--:B------:R-:W-:Y:S01]  /*6230*/  LEA.HI.X.SX32 R237, R0, R117.reuse, 0x2, P4 ;  /* 0x0000007500ed7211 */ /* 0x080fe200020f16ff */
[----:B------:R-:W-:Y:S01]  /*6240*/  IMAD R0, R8, 0x3d, RZ ;  /* 0x0000003d08007824 */ /* 0x000fe200078e02ff */
[-C--:B------:R-:W-:Y:S02]  /*6250*/  IADD3 R234, P3, R234, R116.reuse, RZ ;  /* 0x00000074eaea7210 */ /* 0x080fe40007f7e0ff */
[-C--:B------:R-:W-:Y:S01]  /*6260*/  LEA.HI.X.SX32 R233, R240, R117.reuse, 0x2, P5 ;  /* 0x00000075f0e97211 */ /* 0x080fe200028f16ff */
[----:B------:R-:W-:Y:S01]  /*6270*/  IMAD R240, R8, 0xf8, RZ ;  /* 0x000000f808f07824 */ /* 0x000fe200078e02ff */
[----:B------:R-:W-:Y:S01]  /*6280*/  IADD3 R238, P4, R238, R116, RZ ;  /* 0x00000074eeee7210 */ /* 0x000fe20007f9e0ff */
[----:B------:R2:W-:Y:S01]  /*6290*/  STL [R1+0x270], R11 ;  /* 0x0002700b01007387 */ /* 0x0005e20000100800 */
[----:B------:R-:W-:-:S02]  /*62a0*/  LEA.HI.X.SX32 R235, R239, R117, 0x2, P3 ;  /* 0x00000075efeb7211 */ /* 0x000fc400018f16ff */
[----:B------:R-:W-:Y:S01]  /*62b0*/  LEA.HI.X.SX32 R239, R0, R117, 0x2, P4 ;  /* 0x0000007500ef7211 */ /* 0x000fe200020f16ff */
[----:B------:R-:W-:Y:S01]  /*62c0*/  STL [R1+0x264], R10 ;  /* 0x0002640a01007387 */ /* 0x000fe20000100800 */
[----:B------:R-:W-:-:S03]  /*62d0*/  IADD3 R240, P4, R240, R116, RZ ;  /* 0x00000074f0f07210 */ /* 0x000fc60007f9e0ff */
[----:B------:R3:W-:Y:S01]  /*62e0*/  STL [R1+0x37c], R0 ;  /* 0x00037c0001007387 */ /* 0x0007e20000100800 */
[----:B------:R-:W-:Y:S01]  /*62f0*/  IMAD R242, R8, 0xfc, RZ ;  /* 0x000000fc08f27824 */ /* 0x000fe200078e02ff */
[----:B------:R-:W-:Y:S01]  /*6300*/  ISETP.GE.U32.AND P5, PT, R5, 0x7fffffc0, PT ;  /* 0x7fffffc00500780c */ /* 0x000fe20003fa6070 */
[----:B------:R-:W-:Y:S01]  /*6310*/  VIADD R245, R2, UR8 ;  /* 0x0000000802f57c36 */ /* 0x000fe20008000000 */
[----:B------:R-:W-:Y:S01]  /*6320*/  ISETP.GE.U32.AND P3, PT, R3, 0x7fffffbf, PT ;  /* 0x7fffffbf0300780c */ /* 0x000fe20003f66070 */
[----:B--2---:R-:W2:Y:S01]  /*6330*/  LDC R11, c[0x0][0x230] ;  /* 0x00008c00ff0b7b82 */ /* 0x004ea20000000800 */
[----:B---3--:R-:W-:Y:S02]  /*6340*/  IMAD R0, R8, 0x3e, RZ ;  /* 0x0000003e08007824 */ /* 0x008fe400078e02ff */
[----:B------:R-:W-:-:S05]  /*6350*/  VIADD R3, R4, 0xfffffffd ;  /* 0xfffffffd04037836 */ /* 0x000fca0000000000 */
[----:B------:R-:W3:Y:S01]  /*6360*/  LDC R10, c[0x0][0x230] ;  /* 0x00008c00ff0a7b82 */ /* 0x000ee20000000800 */
[-C--:B------:R-:W-:Y:S01]  /*6370*/  LEA.HI.X.SX32 R241, R0, R117.reuse, 0x2, P4 ;  /* 0x0000007500f17211 */ /* 0x080fe200020f16ff */
[----:B------:R-:W-:Y:S01]  /*6380*/  IMAD R0, R8, 0x3f, RZ ;  /* 0x0000003f08007824 */ /* 0x000fe200078e02ff */
[----:B------:R-:W-:Y:S01]  /*6390*/  IADD3 R242, P4, R242, R116, RZ ;  /* 0x00000074f2f27210 */ /* 0x000fe20007f9e0ff */
[----:B------:R-:W-:Y:S01]  /*63a0*/  @!PT LDS RZ, [RZ] ;  /* 0x00000000fffff984 */ /* 0x000fe20000000800 */
[----:B------:R-:W-:Y:S01]  /*63b0*/  @!PT LDS RZ, [RZ] ;  /* 0x00000000fffff984 */ /* 0x000fe20000000800 */
[----:B------:R-:W-:Y:S01]  /*63c0*/  @!PT LDS RZ, [RZ] ;  /* 0x00000000fffff984 */ /* 0x000fe20000000800 */
[----:B------:R-:W-:Y:S03]  /*63d0*/  LDGSTS.E [R245], desc[UR16][R116.64], !P5 ;  /* 0x0000000074f57fae */ /* 0x000fe6000e921850 */
[----:B------:R-:W-:Y:S01]  /*63e0*/  LEA.HI.X.SX32 R243, R0, R117, 0x2, P4 ;  /* 0x0000007500f37211 */ /* 0x000fe200020f16ff */
[----:B------:R-:W-:Y:S01]  /*63f0*/  LDGSTS.E [R245+0x4], desc[UR16][R118.64], !P3 ;  /* 0x0000400076f57fae */ /* 0x000fe2000d921850 */
[----:B------:R-:W-:Y:S01]  /*6400*/  ISETP.GE.U32.AND P4, PT, R3, 0x7fffffbe, PT ;  /* 0x7fffffbe0300780c */ /* 0x000fe20003f86070 */
[----:B------:R-:W-:Y:S01]  /*6410*/  VIADD R3, R4, 0xfffffffc ;  /* 0xfffffffc04037836 */ /* 0x000fe20000000000 */
[----:B------:R-:W-:Y:S01]  /*6420*/  LOP3.LUT R15, R244, 0x3f, RZ, 0xc0, !PT ;  /* 0x0000003ff40f7812 */ /* 0x000fe200078ec0ff */
[----:B------:R-:W4:Y:S03]  /*6430*/  LDC R5, c[0x0][0x230] ;  /* 0x00008c00ff057b82 */ /* 0x000f260000000800 */
[----:B------:R-:W-:Y:S01]  /*6440*/  ISETP.GE.U32.AND P5, PT, R3, 0x7fffffbd, PT ;  /* 0x7fffffbd0300780c */ /* 0x000fe20003fa6070 */
[----:B------:R-:W-:-:S05]  /*6450*/  VIADD R3, R4, 0xfffffffb ;  /* 0xfffffffb04037836 */ /* 0x000fca0000000000 */
[----:B------:R-:W-:Y:S01]  /*6460*/  ISETP.GE.U32.AND P3, PT, R3, 0x7fffffbc, PT ;  /* 0x7fffffbc0300780c */ /* 0x000fe20003f66070 */
[C---:B------:R-:W-:Y:S01]  /*6470*/  VIADD R3, R4.reuse, 0xfffffffa ;  /* 0xfffffffa04037836 */ /* 0x040fe20000000000 */
[----:B------:R-:W-:Y:S04]  /*6480*/  LDGSTS.E [R245+0x8], desc[UR16][R120.64], !P4 ;  /* 0x0000800078f57fae */ /* 0x000fe8000e121850 */
[----:B------:R-:W-:Y:S01]  /*6490*/  ISETP.GE.U32.AND P4, PT, R3, 0x7fffffbb, PT ;  /* 0x7fffffbb0300780c */ /* 0x000fe20003f86070 */
[C---:B------:R-:W-:Y:S01]  /*64a0*/  VIADD R3, R4.reuse, 0xfffffff9 ;  /* 0xfffffff904037836 */ /* 0x040fe20000000000 */
[----:B------:R-:W-:Y:S04]  /*64b0*/  LDGSTS.E [R245+0xc], desc[UR16][R122.64], !P5 ;  /* 0x0000c0007af57fae */ /* 0x000fe8000e921850 */
[----:B------:R-:W-:Y:S01]  /*64c0*/  ISETP.GE.U32.AND P5, PT, R3, 0x7fffffba, PT ;  /* 0x7fffffba0300780c */ /* 0x000fe20003fa6070 */
[C---:B------:R-:W-:Y:S01]  /*64d0*/  VIADD R3, R4.reuse, 0xfffffff8 ;  /* 0xfffffff804037836 */ /* 0x040fe20000000000 */
[----:B------:R-:W-:Y:S01]  /*64e0*/  LDGSTS.E [R245+0x4000], desc[UR16][R180.64], !P0 ;  /* 0x04000000b4f57fae */ /* 0x000fe2000c121850 */
[----:B------:R-:W-:-:S03]  /*64f0*/  VIADD R0, R4, 0x3f ;  /* 0x0000003f04007836 */ /* 0x000fc60000000000 */
[----:B------:R-:W-:Y:S01]  /*6500*/  ISETP.GE.U32.AND P0, PT, R3, 0x7fffffb9, PT ;  /* 0x7fffffb90300780c */ /* 0x000fe20003f06070 */
[----:B------:R-:W-:Y:S01]  /*6510*/  VIADD R3, R4, 0xfffffff7 ;  /* 0xfffffff704037836 */ /* 0x000fe20000000000 */
[----:B------:R-:W-:Y:S01]  /*6520*/  LDGSTS.E [R245+0x4004], desc[UR16][R182.64], !P2 ;  /* 0x04004000b6f57fae */ /* 0x000fe2000d121850 */
[----:B------:R-:W-:-:S03]  /*6530*/  ISETP.GT.AND P2, PT, R0, 0x3f, PT ;  /* 0x0000003f0000780c */ /* 0x000fc60003f44270 */
[----:B------:R-:W-:Y:S01]  /*6540*/  LDGSTS.E [R245+0x4008], desc[UR16][R184.64], !P6 ;  /* 0x04008000b8f57fae */ /* 0x000fe2000f121850 */
[----:B------:R-:W-:Y:S02]  /*6550*/  ISETP.GE.U32.AND P6, PT, R3, 0x7fffffb8, PT ;  /* 0x7fffffb80300780c */ /* 0x000fe40003fc6070 */
[----:B------:R-:W-:Y:S01]  /*6560*/  SEL R3, RZ, 0x4, !P2 ;  /* 0x00000004ff037807 */ /* 0x000fe20005000000 */
[----:B------:R-:W-:Y:S01]  /*6570*/  VIADD R4, R4, 0xfffffff6 ;  /* 0xfffffff604047836 */ /* 0x000fe20000000000 */
[----:B------:R-:W-:Y:S01]  /*6580*/  ISETP.GE.AND P2, PT, R15, UR4, PT ;  /* 0x000000040f007c0c */ /* 0x000fe2000bf46270 */
[----:B------:R-:W-:Y:S01]  /*6590*/  LDGSTS.E [R245+0x400c], desc[UR16][R186.64], !P1 ;  /* 0x0400c000baf57fae */ /* 0x000fe2000c921850 */
[----:B------:R-:W-:Y:S02]  /*65a0*/  LOP3.LUT R246, R2, 0x10, RZ, 0x3c, !PT ;  /* 0x0000001002f67812 */ /* 0x000fe400078e3cff */
[----:B------:R-:W-:Y:S02]  /*65b0*/  SEL R3, R3, RZ, !P2 ;  /* 0x000000ff03037207 */ /* 0x000fe40005000000 */
[----:B------:R-:W-:Y:S01]  /*65c0*/  ISETP.GE.U32.AND P2, PT, R4, 0x7fffffb7, PT ;  /* 0x7fffffb70400780c */ /* 0x000fe20003f46070 */
[----:B------:R-:W-:Y:S01]  /*65d0*/  VIADD R246, R246, UR8 ;  /* 0x00000008f6f67c36 */ /* 0x000fe20008000000 */
[----:B------:R-:W-:Y:S01]  /*65e0*/  ISETP.NE.U32.AND P1, PT, R3, RZ, PT ;  /* 0x000000ff0300720c */ /* 0x000fe20003f25070 */
[----:B---3--:R-:W-:Y:S01]  /*65f0*/  VIADD R3, R10, 0xffffffdb ;  /* 0xffffffdb0a037836 */ /* 0x008fe20000000000 */
[----:B------:R-:W3:Y:S02]  /*6600*/  LDC R4, c[0x0][0x230] ;  /* 0x00008c00ff047b82 */ /* 0x000ee40000000800 */
[----:B------:R-:W-:Y:S02]  /*6610*/  LDGSTS.E [R246], desc[UR16][R124.64], !P3 ;  /* 0x000000007cf67fae */ /* 0x000fe4000d921850 */
[----:B------:R-:W-:Y:S01]  /*6620*/  ISETP.GE.U32.AND P3, PT, R3, 0x7fffff9c, PT ;  /* 0x7fffff9c0300780c */ /* 0x000fe20003f66070 */
[----:B-1----:R-:W-:Y:S01]  /*6630*/  VIADD R3, R7, 0xffffffda ;  /* 0xffffffda07037836 */ /* 0x002fe20000000000 */
[----:B------:R-:W-:Y:S02]  /*6640*/  LDGSTS.E [R246+0x4], desc[UR16][R126.64], !P4 ;  /* 0x000040007ef67fae */ /* 0x000fe4000e121850 */
[----:B------:R-:W1:Y:S02]  /*6650*/  LDC R7, c[0x0][0x230] ;  /* 0x00008c00ff077b82 */ /* 0x000e640000000800 */
[----:B------:R-:W-:-:S06]  /*6660*/  ISETP.GE.U32.AND P4, PT, R3, 0x7fffff9b, PT ;  /* 0x7fffff9b0300780c */ /* 0x000fcc0003f86070 */
[----:B------:R-:W2:Y:S01]  /*6670*/  LDC R10, c[0x0][0x230] ;  /* 0x00008c00ff0a7b82 */ /* 0x000ea20000000800 */
[----:B----4-:R-:W-:Y:S01]  /*6680*/  VIADD R3, R5, 0xffffffd9 ;  /* 0xffffffd905037836 */ /* 0x010fe20000000000 */
[----:B------:R-:W-:Y:S04]  /*6690*/  LDGSTS.E [R246+0x8], desc[UR16][R128.64], !P5 ;  /* 0x0000800080f67fae */ /* 0x000fe8000e921850 */
[----:B------:R-:W-:Y:S01]  /*66a0*/  ISETP.GE.U32.AND P5, PT, R3, 0x7fffff9a, PT ;  /* 0x7fffff9a0300780c */ /* 0x000fe20003fa6070 */
[----:B------:R-:W-:Y:S01]  /*66b0*/  LDGSTS.E [R246+0xc], desc[UR16][R130.64], !P0 ;  /* 0x0000c00082f67fae */ /* 0x000fe2000c121850 */
[----:B---3--:R-:W-:Y:S01]  /*66c0*/  VIADD R3, R4, 0xffffffd8 ;  /* 0xffffffd804037836 */ /* 0x008fe20000000000 */
[----:B------:R-:W3:Y:S02]  /*66d0*/  LDC R5, c[0x0][0x230] ;  /* 0x00008c00ff057b82 */ /* 0x000ee40000000800 */
[----:B------:R-:W-:Y:S02]  /*66e0*/  LDGSTS.E [R246+0x4000], desc[UR16][R188.64], !P3 ;  /* 0x04000000bcf67fae */ /* 0x000fe4000d921850 */
[----:B------:R-:W-:-:S02]  /*66f0*/  ISETP.GE.U32.AND P0, PT, R3, 0x7fffff99, PT ;  /* 0x7fffff990300780c */ /* 0x000fc40003f06070 */
[----:B------:R-:W-:Y:S01]  /*6700*/  LDGSTS.E [R246+0x4004], desc[UR16][R190.64], !P4 ;  /* 0x04004000bef67fae */ /* 0x000fe2000e121850 */
[----:B-1----:R-:W-:Y:S01]  /*6710*/  VIADD R3, R7, 0xfffffff5 ;  /* 0xfffffff507037836 */ /* 0x002fe20000000000 */
[----:B------:R-:W1:Y:S02]  /*6720*/  LDC R4, c[0x0][0x230] ;  /* 0x00008c00ff047b82 */ /* 0x000e640000000800 */
[----:B------:R-:W-:Y:S02]  /*6730*/  LDGSTS.E [R246+0x4008], desc[UR16][R192.64], !P5 ;  /* 0x04008000c0f67fae */ /* 0x000fe4000e921850 */
[----:B------:R-:W-:Y:S01]  /*6740*/  ISETP.GE.U32.AND P3, PT, R3, 0x7fffffb6, PT ;  /* 0x7fffffb60300780c */ /* 0x000fe20003f66070 */
[----:B--2---:R-:W-:-:S03]  /*6750*/  VIADD R3, R10, 0xfffffff4 ;  /* 0xfffffff40a037836 */ /* 0x004fc60000000000 */
[----:B------:R-:W2:Y:S01]  /*6760*/  LDC R7, c[0x0][0x230] ;  /* 0x00008c00ff077b82 */ /* 0x000ea20000000800 */
[----:B------:R-:W-:Y:S01]  /*6770*/  LOP3.LUT R247, R2, 0x20, RZ, 0x3c, !PT ;  /* 0x0000002002f77812 */ /* 0x000fe200078e3cff */
[----:B------:R-:W-:Y:S06]  /*6780*/  LDGSTS.E [R246+0x400c], desc[UR16][R194.64], !P0 ;  /* 0x0400c000c2f67fae */ /* 0x000fec000c121850 */
[----:B------:R-:W4:Y:S01]  /*6790*/  LDC R10, c[0x0][0x230] ;  /* 0x00008c00ff0a7b82 */ /* 0x000f220000000800 */
[----:B------:R-:W-:Y:S01]  /*67a0*/  ISETP.GE.U32.AND P4, PT, R3, 0x7fffffb5, PT ;  /* 0x7fffffb50300780c */ /* 0x000fe20003f86070 */
[----:B---3--:R-:W-:-:S05]  /*67b0*/  VIADD R3, R5, 0xffffffd7 ;  /* 0xffffffd705037836 */ /* 0x008fca0000000000 */
[----:B------:R-:W-:Y:S01]  /*67c0*/  ISETP.GE.U32.AND P5, PT, R3, 0x7fffff98, PT ;  /* 0x7fffff980300780c */ /* 0x000fe20003fa6070 */
[----:B-1----:R-:W-:Y:S01]  /*67d0*/  VIADD R3, R4, 0xffffffd6 ;  /* 0xffffffd604037836 */ /* 0x002fe20000000000 */
[----:B------:R-:W1:Y:S01]  /*67e0*/  LDC R5, c[0x0][0x230] ;  /* 0x00008c00ff057b82 */ /* 0x000e620000000800 */
[----:B------:R-:W-:-:S03]  /*67f0*/  VIADD R247, R247, UR8 ;  /* 0x00000008f7f77c36 */ /* 0x000fc60008000000 */
[----:B------:R-:W-:Y:S02]  /*6800*/  ISETP.GE.U32.AND P0, PT, R3, 0x7fffff97, PT ;  /* 0x7fffff970300780c */ /* 0x000fe40003f06070 */
[----:B------:R-:W-:Y:S02]  /*6810*/  LDGSTS.E [R247], desc[UR16][R132.64], !P6 ;  /* 0x0000000084f77fae */ /* 0x000fe4000f121850 */
[----:B------:R-:W3:Y:S02]  /*6820*/  LDC R4, c[0x0][0x230] ;  /* 0x00008c00ff047b82 */ /* 0x000ee40000000800 */
[----:B------:R-:W-:Y:S04]  /*6830*/  LDGSTS.E [R247+0x4], desc[UR16][R134.64], !P2 ;  /* 0x0000400086f77fae */ /* 0x000fe8000d121850 */
[----:B------:R-:W-:Y:S01]  /*6840*/  LDGSTS.E [R247+0x8], desc[UR16][R136.64], !P3 ;  /* 0x0000800088f77fae */ /* 0x000fe2000d921850 */
[----:B----4-:R-:W-:-:S02]  /*6850*/  VIADD R3, R10, 0xffffffd5 ;  /* 0xffffffd50a037836 */ /* 0x010fc40000000000 */
[----:B------:R-:W4:Y:S01]  /*6860*/  LDC R10, c[0x0][0x230] ;  /* 0x00008c00ff0a7b82 */ /* 0x000f220000000800 */
[----:B------:R-:W-:Y:S02]  /*6870*/  LDGSTS.E [R247+0xc], desc[UR16][R138.64], !P4 ;  /* 0x0000c0008af77fae */ /* 0x000fe4000e121850 */
[----:B------:R-:W-:Y:S01]  /*6880*/  ISETP.GE.U32.AND P6, PT, R3, 0x7fffff96, PT ;  /* 0x7fffff960300780c */ /* 0x000fe20003fc6070 */
[----:B--2---:R-:W-:Y:S01]  /*6890*/  VIADD R3, R7, 0xffffffd4 ;  /* 0xffffffd407037836 */ /* 0x004fe20000000000 */
[----:B------:R-:W-:Y:S03]  /*68a0*/  LDGSTS.E [R247+0x4000], desc[UR16][R196.64], !P5 ;  /* 0x04000000c4f77fae */ /* 0x000fe6000e921850 */
[----:B------:R-:W2:Y:S01]  /*68b0*/  LDC R7, c[0x0][0x230] ;  /* 0x00008c00ff077b82 */ /* 0x000ea20000000800 */
[----:B------:R-:W-:Y:S01]  /*68c0*/  ISETP.GE.U32.AND P2, PT, R3, 0x7fffff95, PT ;  /* 0x7fffff950300780c */ /* 0x000fe20003f46070 */
[----:B------:R-:W-:Y:S01]  /*68d0*/  VIADD R3, R11, 0xfffffff3 ;  /* 0xfffffff30b037836 */ /* 0x000fe20000000000 */
[----:B------:R-:W-:Y:S04]  /*68e0*/  LDGSTS.E [R247+0x4004], desc[UR16][R198.64], !P0 ;  /* 0x04004000c6f77fae */ /* 0x000fe8000c121850 */
[----:B------:R-:W-:Y:S01]  /*68f0*/  ISETP.GE.U32.AND P3, PT, R3, 0x7fffffb4, PT ;  /* 0x7fffffb40300780c */ /* 0x000fe20003f66070 */
[----:B-1----:R-:W-:Y:S01]  /*6900*/  VIADD R3, R5, 0xfffffff2 ;  /* 0xfffffff205037836 */ /* 0x002fe20000000000 */
[----:B------:R-:W-:Y:S01]  /*6910*/  LDGSTS.E [R247+0x4008], desc[UR16][R200.64], !P6 ;  /* 0x04008000c8f77fae */ /* 0x000fe2000f121850 */
[----:B------:R-:W1:Y:S03]  /*6920*/  LDC R5, c[0x0][0x230] ;  /* 0x00008c00ff057b82 */ /* 0x000e660000000800 */
[----:B------:R-:W-:Y:S01]  /*6930*/  ISETP.GE.U32.AND P4, PT, R3, 0x7fffffb3, PT ;  /* 0x7fffffb30300780c */ /* 0x000fe20003f86070 */
[----:B---3--:R-:W-:Y:S01]  /*6940*/  VIADD R3, R4, 0xfffffff1 ;  /* 0xfffffff104037836 */ /* 0x008fe20000000000 */
[----:B------:R-:W-:Y:S01]  /*6950*/  LOP3.LUT R248, R2, 0x30, RZ, 0x3c, !PT ;  /* 0x0000003002f87812 */ /* 0x000fe200078e3cff */
[----:B------:R-:W-:Y:S02]  /*6960*/  LDGSTS.E [R247+0x400c], desc[UR16][R202.64], !P2 ;  /* 0x0400c000caf77fae */ /* 0x000fe4000d121850 */
[----:B------:R-:W3:Y:S01]  /*6970*/  LDC R4, c[0x0][0x230] ;  /* 0x00008c00ff047b82 */ /* 0x000ee20000000800 */
[----:B------:R-:W-:Y:S01]  /*6980*/  ISETP.GE.U32.AND P5, PT, R3, 0x7fffffb2, PT ;  /* 0x7fffffb20300780c */ /* 0x000fe20003fa6070 */
[----:B--2---:R-:W-:-:S06]  /*6990*/  VIADD R3, R7, 0xfffffff0 ;  /* 0xfffffff007037836 */ /* 0x004fcc0000000000 */
[----:B------:R-:W2:Y:S01]  /*69a0*/  LDC R7, c[0x0][0x230] ;  /* 0x00008c00ff077b82 */ /* 0x000ea20000000800 */
[----:B------:R-:W-:Y:S01]  /*69b0*/  ISETP.GE.U32.AND P0, PT, R3, 0x7fffffb1, PT ;  /* 0x7fffffb10300780c */ /* 0x000fe20003f06070 */
[----:B----4-:R-:W-:-:S06]  /*69c0*/  VIADD R3, R10, 0xffffffd3 ;  /* 0xffffffd30a037836 */ /* 0x010fcc0000000000 */
[----:B------:R-:W4:Y:S01]  /*69d0*/  LDC R10, c[0x0][0x230] ;  /* 0x00008c00ff0a7b82 */ /* 0x000f220000000800 */
[----:B------:R-:W-:Y:S01]  /*69e0*/  ISETP.GE.U32.AND P6, PT, R3, 0x7fffff94, PT ;  /* 0x7fffff940300780c */ /* 0x000fe20003fc6070 */
[----:B-1----:R-:W-:Y:S02]  /*69f0*/  VIADD R3, R5, 0xffffffd2 ;  /* 0xffffffd205037836 */ /* 0x002fe40000000000 */
[----:B------:R-:W-:-:S04]  /*6a00*/  VIADD R248, R248, UR8 ;  /* 0x00000008f8f87c36 */ /* 0x000fc80008000000 */
[----:B------:R-:W1:Y:S01]  /*6a10*/  LDC R5, c[0x0][0x230] ;  /* 0x00008c00ff057b82 */ /* 0x000e620000000800 */
[----:B------:R-:W-:Y:S01]  /*6a20*/  ISETP.GE.U32.AND P2, PT, R3, 0x7fffff93, PT ;  /* 0x7fffff930300780c */ /* 0x000fe20003f46070 */
[----:B---3--:R-:W-:Y:S01]  /*6a30*/  VIADD R3, R4, 0xffffffd1 ;  /* 0xffffffd104037836 */ /* 0x008fe20000000000 */
[----:B------:R-:W-:Y:S05]  /*6a40*/  LDGSTS.E [R248], desc[UR16][R140.64], !P3 ;  /* 0x000000008cf87fae */ /* 0x000fea000d921850 */
[----:B------:R-:W3:Y:S01]  /*6a50*/  LDC R4, c[0x0][0x230] ;  /* 0x00008c00ff047b82 */ /* 0x000ee20000000800 */
[----:B------:R-:W-:Y:S01]  /*6a60*/  ISETP.GE.U32.AND P3, PT, R3, 0x7fffff92, PT ;  /* 0x7fffff920300780c */ /* 0x000fe20003f66070 */
[----:B------:R-:W-:Y:S04]  /*6a70*/  LDGSTS.E [R248+0x4], desc[UR16][R142.64], !P4 ;  /* 0x000040008ef87fae */ /* 0x000fe8000e121850 */
[----:B------:R-:W-:Y:S01]  /*6a80*/  LDGSTS.E [R248+0x8], desc[UR16][R144.64], !P5 ;  /* 0x0000800090f87fae */ /* 0x000fe2000e921850 */
[----:B----4-:R-:W-:Y:S01]  /*6a90*/  VIADD R3, R10, 0xffffffd0 ;  /* 0xffffffd00a037836 */ /* 0x010fe20000000000 */
[----:B------:R-:W4:Y:S02]  /*6aa0*/  LDC R11, c[0x0][0x230] ;  /* 0x00008c00ff0b7b82 */ /* 0x000f240000000800 */
[----:B------:R-:W-:Y:S02]  /*6ab0*/  LDGSTS.E [R248+0xc], desc[UR16][R146.64], !P0 ;  /* 0x0000c00092f87fae */ /* 0x000fe4000c121850 */
[----:B------:R-:W-:-:S04]  /*6ac0*/  ISETP.GE.U32.AND P4, PT, R3, 0x7fffff91, PT ;  /* 0x7fffff910300780c */ /* 0x000fc80003f86070 */
[----:B------:R-:W4:Y:S01]  /*6ad0*/  LDC R10, c[0x0][0x230] ;  /* 0x00008c00ff0a7b82 */ /* 0x000f220000000800 */
[----:B--2---:R-:W-:Y:S01]  /*6ae0*/  VIADD R3, R7, 0xffffffef ;  /* 0xffffffef07037836 */ /* 0x004fe20000000000 */
[----:B------:R-:W-:Y:S06]  /*6af0*/  LDGSTS.E [R248+0x4000], desc[UR16][R204.64], !P6 ;  /* 0x04000000ccf87fae */ /* 0x000fec000f121850 */
[----:B------:R-:W2:Y:S01]  /*6b00*/  LDC R7, c[0x0][0x230] ;  /* 0x00008c00ff077b82 */ /* 0x000ea20000000800 */
[----:B------:R-:W-:Y:S01]  /*6b10*/  ISETP.GE.U32.AND P5, PT, R3, 0x7fffffb0, PT ;  /* 0x7fffffb00300780c */ /* 0x000fe20003fa6070 */
[----:B-1----:R-:W-:Y:S01]  /*6b20*/  VIADD R3, R5, 0xffffffee ;  /* 0xffffffee05037836 */ /* 0x002fe20000000000 */
[----:B------:R-:W-:Y:S04]  /*6b30*/  LDGSTS.E [R248+0x4004], desc[UR16][R206.64], !P2 ;  /* 0x04004000cef87fae */ /* 0x000fe8000d121850 */
[----:B------:R-:W-:Y:S01]  /*6b40*/  ISETP.GE.U32.AND P0, PT, R3, 0x7fffffaf, PT ;  /* 0x7fffffaf0300780c */ /* 0x000fe20003f06070 */
[----:B---3--:R-:W-:Y:S01]  /*6b50*/  VIADD R3, R4, 0xffffffed ;  /* 0xffffffed04037836 */ /* 0x008fe20000000000 */
[----:B------:R-:W1:Y:S01]  /*6b60*/  LDC R5, c[0x0][0x230] ;  /* 0x00008c00ff057b82 */ /* 0x000e620000000800 */
[----:B------:R-:W-:Y:S03]  /*6b70*/  LDGSTS.E [R248+0x4008], desc[UR16][R208.64], !P3 ;  /* 0x04008000d0f87fae */ /* 0x000fe6000d921850 */
[----:B------:R-:W-:Y:S01]  /*6b80*/  ISETP.GE.U32.AND P6, PT, R3, 0x7fffffae, PT ;  /* 0x7fffffae0300780c */ /* 0x000fe20003fc6070 */
[----:B------:R-:W-:Y:S01]  /*6b90*/  LDGSTS.E [R248+0x400c], desc[UR16][R210.64], !P4 ;  /* 0x0400c000d2f87fae */ /* 0x000fe2000e121850 */
[----:B----4-:R-:W-:-:S02]  /*6ba0*/  VIADD R3, R10, 0xffffffec ;  /* 0xffffffec0a037836 */ /* 0x010fc40000000000 */
[----:B------:R-:W3:Y:S03]  /*6bb0*/  LDC R4, c[0x0][0x230] ;  /* 0x00008c00ff047b82 */ /* 0x000ee60000000800 */
[----:B------:R-:W-:Y:S01]  /*6bc0*/  ISETP.GE.U32.AND P2, PT, R3, 0x7fffffad, PT ;  /* 0x7fffffad0300780c */ /* 0x000fe20003f46070 */
[----:B--2---:R-:W-:Y:S01]  /*6bd0*/  VIADD R3, R7, 0xffffffcf ;  /* 0xffffffcf07037836 */ /* 0x004fe20000000000 */
[----:B------:R-:W-:-:S03]  /*6be0*/  LOP3.LUT R249, R2, 0x40, RZ, 0x3c, !PT ;  /* 0x0000004002f97812 */ /* 0x000fc600078e3cff */
[----:B------:R-:W2:Y:S01]  /*6bf0*/  LDC R7, c[0x0][0x230] ;  /* 0x00008c00ff077b82 */ /* 0x000ea20000000800 */
[----:B------:R-:W-:Y:S01]  /*6c00*/  ISETP.GE.U32.AND P3, PT, R3, 0x7fffff90, PT ;  /* 0x7fffff900300780c */ /* 0x000fe20003f66070 */
[----:B-1----:R-:W-:-:S06]  /*6c10*/  VIADD R3, R5, 0xffffffce ;  /* 0xffffffce05037836 */ /* 0x002fcc0000000000 */
[----:B------:R-:W1:Y:S01]  /*6c20*/  LDC R10, c[0x0][0x230] ;  /* 0x00008c00ff0a7b82 */ /* 0x000e620000000800 */
[----:B------:R-:W-:Y:S01]  /*6c30*/  VIADD R249, R249, UR8 ;  /* 0x00000008f9f97c36 */ /* 0x000fe20008000000 */
[----:B------:R-:W-:-:S04]  /*6c40*/  ISETP.GE.U32.AND P4, PT, R3, 0x7fffff8f, PT ;  /* 0x7fffff8f0300780c */ /* 0x000fc80003f86070 */
[----:B------:R-:W-:Y:S01]  /*6c50*/  LDGSTS.E [R249], desc[UR16][R148.64], !P5 ;  /* 0x0000000094f97fae */ /* 0x000fe2000e921850 */
[----:B---3--:R-:W-:Y:S01]  /*6c60*/  VIADD R3, R4, 0xffffffcd ;  /* 0xffffffcd04037836 */ /* 0x008fe20000000000 */
[----:B------:R-:W3:Y:S02]  /*6c70*/  LDC R5, c[0x0][0x230] ;  /* 0x00008c00ff057b82 */ /* 0x000ee40000000800 */
[----:B------:R-:W-:Y:S02]  /*6c80*/  LDGSTS.E [R249+0x4], desc[UR16][R150.64], !P0 ;  /* 0x0000400096f97fae */ /* 0x000fe4000c121850 */
[----:B------:R-:W-:Y:S02]  /*6c90*/  ISETP.GE.U32.AND P5, PT, R3, 0x7fffff8e, PT ;  /* 0x7fffff8e0300780c */ /* 0x000fe40003fa6070 */
[----:B------:R-:W-:Y:S01]  /*6ca0*/  LDGSTS.E [R249+0x8], desc[UR16][R152.64], !P6 ;  /* 0x0000800098f97fae */ /* 0x000fe2000f121850 */
[----:B--2---:R-:W-:Y:S01]  /*6cb0*/  VIADD R3, R7, 0xffffffcc ;  /* 0xffffffcc07037836 */ /* 0x004fe20000000000 */
[----:B------:R-:W2:Y:S02]  /*6cc0*/  LDC R4, c[0x0][0x230] ;  /* 0x00008c00ff047b82 */ /* 0x000ea40000000800 */
[----:B------:R-:W-:Y:S02]  /*6cd0*/  LDGSTS.E [R249+0xc], desc[UR16][R154.64], !P2 ;  /* 0x0000c0009af97fae */ /* 0x000fe4000d121850 */
[----:B------:R-:W-:-:S04]  /*6ce0*/  ISETP.GE.U32.AND P0, PT, R3, 0x7fffff8d, PT ;  /* 0x7fffff8d0300780c */ /* 0x000fc80003f06070 */
[----:B------:R-:W4:Y:S01]  /*6cf0*/  LDC R7, c[0x0][0x230] ;  /* 0x00008c00ff077b82 */ /* 0x000f220000000800 */
[----:B------:R-:W-:Y:S01]  /*6d00*/  VIADD R3, R11, 0xffffffeb ;  /* 0xffffffeb0b037836 */ /* 0x000fe20000000000 */
[----:B------:R-:W-:Y:S04]  /*6d10*/  LDGSTS.E [R249+0x4000], desc[UR16][R212.64], !P3 ;  /* 0x04000000d4f97fae */ /* 0x000fe8000d921850 */
[----:B------:R-:W-:Y:S01]  /*6d20*/  ISETP.GE.U32.AND P6, PT, R3, 0x7fffffac, PT ;  /* 0x7fffffac0300780c */ /* 0x000fe20003fc6070 */
[----:B-1----:R-:W-:Y:S01]  /*6d30*/  VIADD R3, R10, 0xffffffea ;  /* 0xffffffea0a037836 */ /* 0x002fe20000000000 */
[----:B------:R-:W1:Y:S01]  /*6d40*/  LDC R11, c[0x0][0x230] ;  /* 0x00008c00ff0b7b82 */ /* 0x000e620000000800 */
[----:B------:R-:W-:Y:S03]  /*6d50*/  LDGSTS.E [R249+0x4004], desc[UR16][R214.64], !P4 ;  /* 0x04004000d6f97fae */ /* 0x000fe6000e121850 */
[----:B------:R-:W-:-:S04]  /*6d60*/  ISETP.GE.U32.AND P2, PT, R3, 0x7fffffab, PT ;  /* 0x7fffffab0300780c */ /* 0x000fc80003f46070 */
[----:B------:R-:W1:Y:S01]  /*6d70*/  LDC R10, c[0x0][0x230] ;  /* 0x00008c00ff0a7b82 */ /* 0x000e620000000800 */
[----:B---3--:R-:W-:Y:S01]  /*6d80*/  VIADD R3, R5, 0xffffffe9 ;  /* 0xffffffe905037836 */ /* 0x008fe20000000000 */
[----:B------:R-:W-:Y:S06]  /*6d90*/  LDGSTS.E [R249+0x4008], desc[UR16][R216.64], !P5 ;  /* 0x04008000d8f97fae */ /* 0x000fec000e921850 */
[----:B------:R-:W3:Y:S01]  /*6da0*/  LDC R5, c[0x0][0x230] ;  /* 0x00008c00ff057b82 */ /* 0x000ee20000000800 */
[----:B------:R-:W-:Y:S01]  /*6db0*/  ISETP.GE.U32.AND P3, PT, R3, 0x7fffffaa, PT ;  /* 0x7fffffaa0300780c */ /* 0x000fe20003f66070 */
[----:B----4-:R-:W-:Y:S01]  /*6dc0*/  VIADD R3, R7, 0xffffffe8 ;  /* 0xffffffe807037836 */ /* 0x010fe20000000000 */
[----:B------:R-:W-:Y:S01]  /*6dd0*/  LOP3.LUT R250, R2, 0x50, RZ, 0x3c, !PT ;  /* 0x0000005002fa7812 */ /* 0x000fe200078e3cff */
[----:B------:R-:W-:Y:S03]  /*6de0*/  LDGSTS.E [R249+0x400c], desc[UR16][R218.64], !P0 ;  /* 0x0400c000daf97fae */ /* 0x000fe6000c121850 */
[----:B------:R-:W-:Y:S01]  /*6df0*/  ISETP.GE.U32.AND P4, PT, R3, 0x7fffffa9, PT ;  /* 0x7fffffa90300780c */ /* 0x000fe20003f86070 */
[----:B--2---:R-:W-:Y:S01]  /*6e00*/  VIADD R3, R4, 0xffffffcb ;  /* 0xffffffcb04037836 */ /* 0x004fe20000000000 */
[----:B------:R-:W2:Y:S04]  /*6e10*/  LDC R7, c[0x0][0x230] ;  /* 0x00008c00ff077b82 */ /* 0x000ea80000000800 */
[----:B------:R-:W-:Y:S01]  /*6e20*/  ISETP.GE.U32.AND P5, PT, R3, 0x7fffff8c, PT ;  /* 0x7fffff8c0300780c */ /* 0x000fe20003fa6070 */
[----:B-1----:R-:W-:-:S03]  /*6e30*/  VIADD R3, R10, 0xffffffca ;  /* 0xffffffca0a037836 */ /* 0x002fc60000000000 */
[----:B------:R-:W1:Y:S01]  /*6e40*/  LDC R4, c[0x0][0x230] ;  /* 0x00008c00ff047b82 */ /* 0x000e620000000800 */
[----:B------:R-:W-:Y:S01]  /*6e50*/  VIADD R250, R250, UR8 ;  /* 0x00000008fafa7c36 */ /* 0x000fe20008000000 */
[----:B------:R-:W-:-:S04]  /*6e60*/  ISETP.GE.U32.AND P0, PT, R3, 0x7fffff8b, PT ;  /* 0x7fffff8b0300780c */ /* 0x000fc80003f06070 */
[----:B------:R-:W-:Y:S01]  /*6e70*/  LDGSTS.E [R250], desc[UR16][R156.64], !P6 ;  /* 0x000000009cfa7fae */ /* 0x000fe2000f121850 */
[----:B---3--:R-:W-:Y:S01]  /*6e80*/  VIADD R3, R5, 0xffffffc9 ;  /* 0xffffffc905037836 */ /* 0x008fe20000000000 */
[----:B------:R-:W3:Y:S02]  /*6e90*/  LDC R10, c[0x0][0x230] ;  /* 0x00008c00ff0a7b82 */ /* 0x000ee40000000800 */
[----:B------:R-:W-:Y:S06]  /*6ea0*/  LDGSTS.E [R250+0x4], desc[UR16][R158.64], !P2 ;  /* 0x000040009efa7fae */ /* 0x000fec000d121850 */
[----:B------:R-:W4:Y:S01]  /*6eb0*/  LDC R5, c[0x0][0x230] ;  /* 0x00008c00ff057b82 */ /* 0x000f220000000800 */
[----:B------:R-:W-:Y:S01]  /*6ec0*/  ISETP.GE.U32.AND P6, PT, R3, 0x7fffff8a, PT ;  /* 0x7fffff8a0300780c */ /* 0x000fe20003fc6070 */
[----:B------:R-:W-:Y:S01]  /*6ed0*/  VIADD R3, R11, 0xffffffc8 ;  /* 0xffffffc80b037836 */ /* 0x000fe20000000000 */
[----:B------:R-:W-:Y:S04]  /*6ee0*/  LDGSTS.E [R250+0x8], desc[UR16][R160.64], !P3 ;  /* 0x00008000a0fa7fae */ /* 0x000fe8000d921850 */
[----:B------:R-:W-:Y:S01]  /*6ef0*/  ISETP.GE.U32.AND P2, PT, R3, 0x7fffff89, PT ;  /* 0x7fffff890300780c */ /* 0x000fe20003f46070 */
[----:B--2---:R-:W-:Y:S01]  /*6f00*/  VIADD R3, R7, 0xffffffe7 ;  /* 0xffffffe707037836 */ /* 0x004fe20000000000 */
[----:B------:R-:W-:Y:S01]  /*6f10*/  LDGSTS.E [R250+0xc], desc[UR16][R162.64], !P4 ;  /* 0x0000c000a2fa7fae */ /* 0x000fe2000e121850 */
[----:B------:R-:W2:Y:S03]  /*6f20*/  LDC R7, c[0x0][0x230] ;  /* 0x00008c00ff077b82 */ /* 0x000ea60000000800 */
[----:B------:R-:W-:Y:S01]  /*6f30*/  ISETP.GE.U32.AND P3, PT, R3, 0x7fffffa8, PT ;  /* 0x7fffffa80300780c */ /* 0x000fe20003f66070 */
[----:B-1----:R-:W-:Y:S01]  /*6f40*/  VIADD R3, R4, 0xffffffe6 ;  /* 0xffffffe604037836 */ /* 0x002fe20000000000 */
[----:B------:R-:W-:Y:S03]  /*6f50*/  LDGSTS.E [R250+0x4000], desc[UR16][R220.64], !P5 ;  /* 0x04000000dcfa7fae */ /* 0x000fe6000e921850 */
[----:B------:R-:W1:Y:S01]  /*6f60*/  LDC R11, c[0x0][0x230] ;  /* 0x00008c00ff0b7b82 */ /* 0x000e620000000800 */
[----:B------:R-:W-:Y:S01]  /*6f70*/  ISETP.GE.U32.AND P4, PT, R3, 0x7fffffa7, PT ;  /* 0x7fffffa70300780c */ /* 0x000fe20003f86070 */
[----:B------:R-:W-:Y:S01]  /*6f80*/  LDGSTS.E [R250+0x4004], desc[UR16][R222.64], !P0 ;  /* 0x04004000defa7fae */ /* 0x000fe2000c121850 */
[----:B----4-:R-:W-:-:S03]  /*6f90*/  VIADD R3, R5, 0xffffffe5 ;  /* 0xffffffe505037836 */ /* 0x010fc60000000000 */
[----:B------:R-:W-:Y:S02]  /*6fa0*/  LDGSTS.E [R250+0x4008], desc[UR16][R224.64], !P6 ;  /* 0x04008000e0fa7fae */ /* 0x000fe4000f121850 */
[----:B------:R-:W4:Y:S01]  /*6fb0*/  LDC R4, c[0x0][0x230] ;  /* 0x00008c00ff047b82 */ /* 0x000f220000000800 */
[----:B------:R-:W-:Y:S01]  /*6fc0*/  ISETP.GE.U32.AND P5, PT, R3, 0x7fffffa6, PT ;  /* 0x7fffffa60300780c */ /* 0x000fe20003fa6070 */
[----:B---3--:R-:W-:Y:S01]  /*6fd0*/  VIADD R3, R10, 0xffffffe4 ;  /* 0xffffffe40a037836 */ /* 0x008fe20000000000 */
[----:B------:R-:W-:Y:S01]  /*6fe0*/  LOP3.LUT R251, R2, 0x60, RZ, 0x3c, !PT ;  /* 0x0000006002fb7812 */ /* 0x000fe200078e3cff */
[----:B------:R-:W-:Y:S04]  /*6ff0*/  LDGSTS.E [R250+0x400c], desc[UR16][R226.64], !P2 ;  /* 0x0400c000e2fa7fae */ /* 0x000fe8000d121850 */
[----:B------:R-:W3:Y:S01]  /*7000*/  LDC R10, c[0x0][0x230] ;  /* 0x00008c00ff0a7b82 */ /* 0x000ee20000000800 */
[----:B------:R-:W-:Y:S01]  /*7010*/  ISETP.GE.U32.AND P0, PT, R3, 0x7fffffa5, PT ;  /* 0x7fffffa50300780c */ /* 0x000fe20003f06070 */
[----:B--2---:R-:W-:-:S06]  /*7020*/  VIADD R3, R7, 0xffffffc7 ;  /* 0xffffffc707037836 */ /* 0x004fcc0000000000 */
[----:B------:R-:W2:Y:S01]  /*7030*/  LDC R5, c[0x0][0x230] ;  /* 0x00008c00ff057b82 */ /* 0x000ea20000000800 */
[----:B------:R-:W-:Y:S01]  /*7040*/  ISETP.GE.U32.AND P6, PT, R3, 0x7fffff88, PT ;  /* 0x7fffff880300780c */ /* 0x000fe20003fc6070 */
[----:B-1----:R-:W-:-:S06]  /*7050*/  VIADD R3, R11, 0xffffffc6 ;  /* 0xffffffc60b037836 */ /* 0x002fcc0000000000 */
[----:B------:R-:W1:Y:S01]  /*7060*/  LDC R7, c[0x0][0x230] ;  /* 0x00008c00ff077b82 */ /* 0x000e620000000800 */
[----:B------:R-:W-:Y:S01]  /*7070*/  ISETP.GE.U32.AND P2, PT, R3, 0x7fffff87, PT ;  /* 0x7fffff870300780c */ /* 0x000fe20003f46070 */
[----:B------:R-:W-:-:S05]  /*7080*/  VIADD R251, R251, UR8 ;  /* 0x00000008fbfb7c36 */ /* 0x000fca0008000000 */
[----:B------:R-:W-:Y:S01]  /*7090*/  LDGSTS.E [R251], desc[UR16][R164.64], !P3 ;  /* 0x00000000a4fb7fae */ /* 0x000fe2000d921850 */
[----:B---3--:R-:W-:Y:S01]  /*70a0*/  VIADD R3, R10, 0xffffffc5 ;  /* 0xffffffc50a037836 */ /* 0x008fe20000000000 */
[----:B------:R-:W3:Y:S02]  /*70b0*/  LDC R11, c[0x0][0x230] ;  /* 0x00008c00ff0b7b82 */ /* 0x000ee40000000800 */
[----:B------:R-:W-:Y:S02]  /*70c0*/  LDGSTS.E [R251+0x4], desc[UR16][R166.64], !P4 ;  /* 0x00004000a6fb7fae */ /* 0x000fe4000e121850 */
[----:B------:R-:W-:Y:S01]  /*70d0*/  ISETP.GE.U32.AND P3, PT, R3, 0x7fffff86, PT ;  /* 0x7fffff860300780c */ /* 0x000fe20003f66070 */
[----:B----4-:R-:W-:Y:S01]  /*70e0*/  VIADD R3, R4, 0xffffffc4 ;  /* 0xffffffc404037836 */ /* 0x010fe20000000000 */
[----:B------:R-:W-:Y:S02]  /*70f0*/  LDGSTS.E [R251+0x8], desc[UR16][R168.64], !P5 ;  /* 0x00008000a8fb7fae */ /* 0x000fe4000e921850 */
[----:B------:R-:W4:Y:S02]  /*7100*/  LDC R10, c[0x0][0x230] ;  /* 0x00008c00ff0a7b82 */ /* 0x000f240000000800 */
[----:B------:R-:W-:Y:S01]  /*7110*/  ISETP.GE.U32.AND P4, PT, R3, 0x7fffff85, PT ;  /* 0x7fffff850300780c */ /* 0x000fe20003f86070 */
[----:B--2---:R-:W-:Y:S01]  /*7120*/  VIADD R3, R5, 0xffffffe3 ;  /* 0xffffffe305037836 */ /* 0x004fe20000000000 */
[----:B------:R-:W-:Y:S04]  /*7130*/  LDGSTS.E [R251+0xc], desc[UR16][R170.64], !P0 ;  /* 0x0000c000aafb7fae */ /* 0x000fe8000c121850 */
[----:B------:R-:W2:Y:S01]  /*7140*/  LDC R4, c[0x0][0x230] ;  /* 0x00008c00ff047b82 */ /* 0x000ea20000000800 */
[----:B------:R-:W-:Y:S01]  /*7150*/  ISETP.GE.U32.AND P5, PT, R3, 0x7fffffa4, PT ;  /* 0x7fffffa40300780c */ /* 0x000fe20003fa6070 */
[----:B-1----:R-:W-:Y:S01]  /*7160*/  VIADD R3, R7, 0xffffffe2 ;  /* 0xffffffe207037836 */ /* 0x002fe20000000000 */
[----:B------:R-:W-:Y:S04]  /*7170*/  LDGSTS.E [R251+0x4000], desc[UR16][R228.64], !P6 ;  /* 0x04000000e4fb7fae */ /* 0x000fe8000f121850 */
[----:B------:R-:W-:Y:S01]  /*7180*/  ISETP.GE.U32.AND P0, PT, R3, 0x7fffffa3, PT ;  /* 0x7fffffa30300780c */ /* 0x000fe20003f06070 */
[----:B---3--:R-:W-:Y:S01]  /*7190*/  VIADD R3, R11, 0xffffffe1 ;  /* 0xffffffe10b037836 */ /* 0x008fe20000000000 */
[----:B------:R-:W-:Y:S01]  /*71a0*/  LDGSTS.E [R251+0x4004], desc[UR16][R230.64], !P2 ;  /* 0x04004000e6fb7fae */ /* 0x000fe2000d121850 */
[----:B------:R-:W1:Y:S03]  /*71b0*/  LDC R5, c[0x0][0x230] ;  /* 0x00008c00ff057b82 */ /* 0x000e660000000800 */
[----:B------:R-:W-:Y:S01]  /*71c0*/  ISETP.GE.U32.AND P6, PT, R3, 0x7fffffa2, PT ;  /* 0x7fffffa20300780c */ /* 0x000fe20003fc6070 */
[----:B------:R-:W-:Y:S01]  /*71d0*/  STL.64 [R1+0x5f0], R8 ;  /* 0x0005f00801007387 */ /* 0x000fe20000100a00 */
[----:B----4-:R-:W-:-:S03]  /*71e0*/  VIADD R3, R10, 0xffffffe0 ;  /* 0xffffffe00a037836 */ /* 0x010fc60000000000 */
[----:B------:R3:W-:Y:S01]  /*71f0*/  STL.64 [R1+0x608], R180 ;  /* 0x000608b401007387 */ /* 0x0007e20000100a00 */
[----:B------:R-:W4:Y:S01]  /*7200*/  LDC R7, c[0x0][0x230] ;  /* 0x00008c00ff077b82 */ /* 0x000f220000000800 */
[----:B------:R-:W-:Y:S02]  /*7210*/  ISETP.GE.U32.AND P2, PT, R3, 0x7fffffa1, PT ;  /* 0x7fffffa10300780c */ /* 0x000fe40003f46070 */
[----:B------:R-:W-:Y:S01]  /*7220*/  LDGSTS.E [R251+0x4008], desc[UR16][R232.64], !P3 ;  /* 0x04008000e8fb7fae */ /* 0x000fe2000d921850 */
[----:B--2---:R-:W-:-:S03]  /*7230*/  VIADD R3, R4, 0xffffffc3 ;  /* 0xffffffc304037836 */ /* 0x004fc60000000000 */
[----:B------:R-:W-:Y:S01]  /*7240*/  STL [R1+0x244], R0 ;  /* 0x0002440001007387 */ /* 0x000fe20000100800 */
[----:B------:R-:W2:Y:S03]  /*7250*/  LDC R4, c[0x0][0x230] ;  /* 0x00008c00ff047b82 */ /* 0x000ea60000000800 */
[----:B---3--:R-:W3:Y:S01]  /*7260*/  LDL.64 R180, [R1+0x58] ;  /* 0x0000580001b47983 */ /* 0x008ee20000100a00 */
[----:B------:R-:W-:-:S03]  /*7270*/  LOP3.LUT R8, R2, 0x70, RZ, 0x3c, !PT ;  /* 0x0000007002087812 */ /* 0x000fc600078e3cff */
[----:B------:R-:W3:Y:S01]  /*7280*/  LDL.64 R22, [R1+0x38] ;  /* 0x0000380001167983 */ /* 0x000ee20000100a00 */
[----:B------:R-:W4:Y:S03]  /*7290*/  LDC R10, c[0x0][0x230] ;  /* 0x00008c00ff0a7b82 */ /* 0x000f260000000800 */
[----:B------:R-:W3:Y:S01]  /*72a0*/  LDL.64 R16, [R1+0x18] ;  /* 0x0000180001107983 */ /* 0x000ee20000100a00 */
[----:B------:R-:W-:-:S03]  /*72b0*/  VIADD R252, R8, UR8 ;  /* 0x0000000808fc7c36 */ /* 0x000fc60008000000 */
[----:B------:R-:W-:Y:S01]  /*72c0*/  LDGSTS.E [R251+0x400c], desc[UR16][R234.64], !P4 ;  /* 0x0400c000eafb7fae */ /* 0x000fe2000e121850 */
[----:B------:R-:W4:Y:S03]  /*72d0*/  LDC R11, c[0x0][0x230] ;  /* 0x00008c00ff0b7b82 */ /* 0x000f260000000800 */
[----:B------:R-:W-:Y:S04]  /*72e0*/  LDGSTS.E [R252], desc[UR16][R172.64], !P5 ;  /* 0x00000000acfc7fae */ /* 0x000fe8000e921850 */
[----:B------:R-:W-:Y:S01]  /*72f0*/  LDGSTS.E [R252+0x4], desc[UR16][R174.64], !P0 ;  /* 0x00004000aefc7fae */ /* 0x000fe2000c121850 */
[----:B--2---:R-:W-:-:S03]  /*7300*/  VIADD R4, R4, 0xffffffc0 ;  /* 0xffffffc004047836 */ /* 0x004fc60000000000 */
[----:B------:R-:W2:Y:S02]  /*7310*/  LDL.64 R20, [R1+0x50] ;  /* 0x0000500001147983 */ /* 0x000ea40000100a00 */
[----:B------:R-:W-:Y:S02]  /*7320*/  ISETP.GE.AND P0, PT, R15, R4, PT ;  /* 0x000000040f00720c */ /* 0x000fe40003f06270 */
[----:B------:R-:W2:Y:S01]  /*7330*/  LDL.64 R14, [R1+0x30] ;  /* 0x00003000010e7983 */ /* 0x000ea20000100a00 */
[----:B------:R-:W-:Y:S01]  /*7340*/  ISETP.GE.U32.AND P3, PT, R3, 0x7fffff84, PT ;  /* 0x7fffff840300780c */ /* 0x000fe20003f66070 */
[----:B-1----:R-:W-:Y:S02]  /*7350*/  VIADD R3, R5, 0xffffffc2 ;  /* 0xffffffc205037836 */ /* 0x002fe40000000000 */
[----:B------:R-:W1:Y:S01]  /*7360*/  LDC R5, c[0x0][0x230] ;  /* 0x00008c00ff057b82 */ /* 0x000e620000000800 */
[----:B------:R-:W-:Y:S02]  /*7370*/  LDGSTS.E [R252+0x8], desc[UR16][R176.64], !P6 ;  /* 0x00008000b0fc7fae */ /* 0x000fe4000f121850 */
[----:B------:R-:W-:Y:S01]  /*7380*/  ISETP.GE.U32.AND P4, PT, R3, 0x7fffff83, PT ;  /* 0x7fffff830300780c */ /* 0x000fe20003f86070 */
[----:B----4-:R-:W-:Y:S01]  /*7390*/  VIADD R3, R7, 0xffffffc1 ;  /* 0xffffffc107037836 */ /* 0x010fe20000000000 */
[----:B------:R-:W-:Y:S03]  /*73a0*/  LDGSTS.E [R252+0xc], desc[UR16][R178.64], !P2 ;  /* 0x0000c000b2fc7fae */ /* 0x000fe6000d121850 */
[----:B------:R-:W4:Y:S01]  /*73b0*/  LDC R7, c[0x0][0x230] ;  /* 0x00008c00ff077b82 */ /* 0x000f220000000800 */
[----:B------:R-:W-:Y:S01]  /*73c0*/  ISETP.GE.U32.AND P5, PT, R3, 0x7fffff82, PT ;  /* 0x7fffff820300780c */ /* 0x000fe20003fa6070 */
[----:B------:R-:W-:Y:S01]  /*73d0*/  LDGSTS.E [R252+0x4000], desc[UR16][R236.64], !P3 ;  /* 0x04000000ecfc7fae */ /* 0x000fe2000d921850 */
[----:B------:R-:W-:-:S02]  /*73e0*/  SEL R3, RZ, 0x4, P0 ;  /* 0x00000004ff037807 */ /* 0x000fc40000000000 */
[----:B------:R-:W-:Y:S01]  /*73f0*/  ISETP.GT.AND P0, PT, R0, 0x7f, PT ;  /* 0x0000007f0000780c */ /* 0x000fe20003f04270 */
[----:B------:R-:W2:Y:S03]  /*7400*/  LDL.64 R8, [R1+0x10] ;  /* 0x0000100001087983 */ /* 0x000ea60000100a00 */
[----:B------:R-:W-:Y:S01]  /*7410*/  SEL R3, R3, RZ, P0 ;  /* 0x000000ff03037207 */ /* 0x000fe20000000000 */
[----:B------:R-:W-:Y:S01]  /*7420*/  LDGSTS.E [R252+0x4004], desc[UR16][R238.64], !P4 ;  /* 0x04004000eefc7fae */ /* 0x000fe2000e121850 */
[----:B------:R-:W-:Y:S02]  /*7430*/  ISETP.GE.U32.AND P0, PT, R4, 0x7fffff81, PT ;  /* 0x7fffff810400780c */ /* 0x000fe40003f06070 */
[----:B------:R-:W-:Y:S01]  /*7440*/  ISETP.NE.U32.AND P6, PT, R3, RZ, PT ;  /* 0x000000ff0300720c */ /* 0x000fe20003fc5070 */
[----:B------:R-:W1:Y:S01]  /*7450*/  LDC R4, c[0x0][0x230] ;  /* 0x00008c00ff047b82 */ /* 0x000e620000000800 */
[----:B------:R-:W-:Y:S01]  /*7460*/  LDGSTS.E [R252+0x4008], desc[UR16][R240.64], !P5 ;  /* 0x04008000f0fc7fae */ /* 0x000fe2000e921850 */
[----:B----4-:R-:W-:-:S08]  /*7470*/  VIADD R3, R7, 0xffffffbf ;  /* 0xffffffbf07037836 */ /* 0x010fd00000000000 */
[----:B------:R-:W-:Y:S01]  /*7480*/  LDGSTS.E [R252+0x400c], desc[UR16][R242.64], !P0 ;  /* 0x0400c000f2fc7fae */ /* 0x000fe2000c121850 */
[----:B------:R-:W-:Y:S01]  /*7490*/  ISETP.GE.U32.AND P2, PT, R3, 0x7fffff80, PT ;  /* 0x7fffff800300780c */ /* 0x000fe20003f46070 */
[----:B-1----:R-:W-:Y:S02]  /*74a0*/  VIADD R3, R5, 0xffffffbe ;  /* 0xffffffbe05037836 */ /* 0x002fe40000000000 */
[----:B------:R-:W0:Y:S01]  /*74b0*/  LDGDEPBAR ;  /* 0x00000000000079af */ /* 0x000e220000000000 */
[----:B------:R-:W1:Y:S02]  /*74c0*/  LDC R5, c[0x0][0x230] ;  /* 0x00008c00ff057b82 */ /* 0x000e640000000800 */
[----:B------:R-:W-:Y:S01]  /*74d0*/  ISETP.GE.U32.AND P3, PT, R3, 0x7fffff7f, PT ;  /* 0x7fffff7f0300780c */ /* 0x000fe20003f66070 */
[----:B------:R-:W-:-:S05]  /*74e0*/  VIADD R3, R10, 0xffffffbd ;  /* 0xffffffbd0a037836 */ /* 0x000fca0000000000 */
[----:B------:R-:W-:Y:S01]  /*74f0*/  ISETP.GE.U32.AND P4, PT, R3, 0x7fffff7e, PT ;  /* 0x7fffff7e0300780c */ /* 0x000fe20003f86070 */
[----:B------:R-:W-:Y:S02]  /*7500*/  VIADD R3, R11, 0xffffffbc ;  /* 0xffffffbc0b037836 */ /* 0x000fe40000000000 */
[----:B------:R-:W-:-:S03]  /*7510*/  VIADD R4, R4, 0xffffff9f ;  /* 0xffffff9f04047836 */ /* 0x000fc60000000000 */
[----:B------:R-:W-:Y:S02]  /*7520*/  ISETP.GE.U32.AND P5, PT, R3, 0x7fffff7d, PT ;  /* 0x7fffff7d0300780c */ /* 0x000fe40003fa6070 */
[----:B------:R-:W-:Y:S02]  /*7530*/  SHF.R.S32.HI R3, RZ, 0x6, R244 ;  /* 0x00000006ff037819 */ /* 0x000fe400000114f4 */
[----:B------:R-:W-:Y:S02]  /*7540*/  ISETP.GE.U32.AND P0, PT, R4, 0x7fffff60, PT ;  /* 0x7fffff600400780c */ /* 0x000fe40003f06070 */
[----:B------:R-:W-:Y:S01]  /*7550*/  SGXT R3, R3, 0x1 ;  /* 0x000000010303781a */ /* 0x000fe20000000200 */
[----:B------:R-:W-:-:S03]  /*7560*/  IMAD.SHL.U32 R4, R244, 0x4, RZ ;  /* 0x00000004f4047824 */ /* 0x000fc600078e00ff */
[----:B------:R-:W-:-:S04]  /*7570*/  LOP3.LUT R3, R3, 0x90, RZ, 0xc0, !PT ;  /* 0x0000009003037812 */ /* 0x000fc800078ec0ff */
[----:B------:R-:W-:Y:S01]  /*7580*/  LOP3.LUT R3, R3, 0x7c, R4, 0x78, !PT ;  /* 0x0000007c03037812 */ /* 0x000fe200078e7804 */
[----:B------:R-:W-:-:S05]  /*7590*/  IMAD.SHL.U32 R4, R244, 0x200, RZ ;  /* 0x00000200f4047824 */ /* 0x000fca00078e00ff */
[----:B------:R-:W-:-:S05]  /*75a0*/  LOP3.LUT R3, R3, 0x4000, R4, 0xf8, !PT ;  /* 0x0000400003037812 */ /* 0x000fca00078ef804 */
[----:B------:R-:W-:Y:S02]  /*75b0*/  VIADD R244, R3, UR8 ;  /* 0x0000000803f47c36 */ /* 0x000fe40008000000 */
[----:B-1----:R-:W-:Y:S01]  /*75c0*/  VIADD R4, R5, 0xffffff9e ;  /* 0xffffff9e05047836 */ /* 0x002fe20000000000 */
[----:B------:R-:W-:-:S05]  /*75d0*/  LOP3.LUT R5, R3, 0x20, RZ, 0x3c, !PT ;  /* 0x0000002003057812 */ /* 0x000fca00078e3cff */
[----:B------:R-:W-:Y:S01]  /*75e0*/  VIADD R11, R5, UR8 ;  /* 0x00000008050b7c36 */ /* 0x000fe20008000000 */
[----:B---3--:R-:W-:Y:S04]  /*75f0*/  LDGSTS.E [R244+0x38000], desc[UR16][R180.64], P1 ;  /* 0x38000000b4f47fae */ /* 0x008fe80008921850 */
[----:B------:R-:W-:Y:S04]  /*7600*/  LDGSTS.E [R244+0x38400], desc[UR16][R22.64], P1 ;  /* 0x3840000016f47fae */ /* 0x000fe80008921850 */
        /* <DEDUP_REMOVED lines=14> */
[----:B------:R-:W3:Y:S04]  /*76f0*/  LDL.64 R180, [R1+0x48] ;  /* 0x0000480001b47983 */ /* 0x000ee80000100a00 */
[----:B------:R-:W4:Y:S04]  /*7700*/  LDL.64 R22, [R1+0x28] ;  /* 0x0000280001167983 */ /* 0x000f280000100a00 */
[----:B------:R-:W4:Y:S04]  /*7710*/  LDL.64 R16, [R1+0x8] ;  /* 0x0000080001107983 */ /* 0x000f280000100a00 */
[----:B--2---:R-:W-:Y:S04]  /*7720*/  LDGSTS.E [R11+0x38100], desc[UR16][R20.64], P1 ;  /* 0x38100000140b7fae */ /* 0x004fe80008921850 */
[----:B------:R-:W-:Y:S04]  /*7730*/  LDGSTS.E [R11+0x38500], desc[UR16][R14.64], P1 ;  /* 0x385000000e0b7fae */ /* 0x000fe80008921850 */
[----:B------:R-:W-:Y:S04]  /*7740*/  LDGSTS.E [R11+0x38900], desc[UR16][R8.64], P1 ;  /* 0x38900000080b7fae */ /* 0x000fe80008921850 */
[----:B------:R-:W2:Y:S04]  /*7750*/  LDL.LU.64 R20, [R1+0x618] ;  /* 0x0006180001147983 */ /* 0x000ea80000300a00 */
[----:B------:R-:W3:Y:S01]  /*7760*/  LDL.LU.64 R14, [R1+0x610] ;  /* 0x00061000010e7983 */ /* 0x000ee20000300a00 */
[----:B------:R-:W-:-:S03]  /*7770*/  LOP3.LUT R5, R3, 0x40, RZ, 0x3c, !PT ;  /* 0x0000004003057812 */ /* 0x000fc600078e3cff */
[----:B------:R-:W4:Y:S02]  /*7780*/  LDL.64 R8, [R1+0x40] ;  /* 0x0000400001087983 */ /* 0x000f240000100a00 */
[----:B------:R-:W-:Y:S02]  /*7790*/  VIADD R10, R5, UR8 ;  /* 0x00000008050a7c36 */ /* 0x000fe40008000000 */
[----:B---3--:R-:W-:Y:S04]  /*77a0*/  LDGSTS.E [R11+0x38d00], desc[UR16][R14.64], P1 ;  /* 0x38d000000e0b7fae */ /* 0x008fe80008921850 */
[----:B--2---:R-:W-:Y:S04]  /*77b0*/  LDGSTS.E [R11+0x39100], desc[UR16][R20.64], P1 ;  /* 0x39100000140b7fae */ /* 0x004fe80008921850 */
        /* <DEDUP_REMOVED lines=12> */
[----:B----4-:R-:W-:Y:S04]  /*7880*/  LDGSTS.E [R10+0x38600], desc[UR16][R22.64], P1 ;  /* 0x38600000160a7fae */ /* 0x010fe80008921850 */
[----:B------:R-:W-:Y:S04]  /*7890*/  LDGSTS.E [R10+0x38a00], desc[UR16][R16.64], P1 ;  /* 0x38a00000100a7fae */ /* 0x000fe80008921850 */
[----:B------:R-:W2:Y:S04]  /*78a0*/  LDL.LU.64 R180, [R1+0x608] ;  /* 0x0006080001b47983 */ /* 0x000ea80000300a00 */
[----:B------:R-:W3:Y:S04]  /*78b0*/  LDL.LU.64 R22, [R1+0x600] ;  /* 0x0006000001167983 */ /* 0x000ee80000300a00 */
[----:B------:R-:W4:Y:S01]  /*78c0*/  LDL.LU.64 R16, [R1+0x5f8] ;  /* 0x0005f80001107983 */ /* 0x000f220000300a00 */
[----:B------:R-:W-:-:S03]  /*78d0*/  LOP3.LUT R5, R3, 0x60, RZ, 0x3c, !PT ;  /* 0x0000006003057812 */ /* 0x000fc600078e3cff */
[----:B------:R1:W-:Y:S04]  /*78e0*/  STL.64 [R1+0x478], R2 ;  /* 0x0004780201007387 */ /* 0x0003e80000100a00 */
[----:B-1----:R-:W2:Y:S04]  /*78f0*/  LDL.64 R2, [R1] ;  /* 0x0000000001027983 */ /* 0x002ea80000100a00 */
[----:B------:R1:W-:Y:S01]  /*7900*/  STL.64 [R1+0x5b0], R10 ;  /* 0x0005b00a01007387 */ /* 0x0003e20000100a00 */
[----:B------:R-:W-:Y:S02]  /*7910*/  VIADD R7, R5, UR8 ;  /* 0x0000000805077c36 */ /* 0x000fe40008000000 */
[----:B------:R-:W1:Y:S01]  /*7920*/  LDC R5, c[0x0][0x230] ;  /* 0x00008c00ff057b82 */ /* 0x000e620000000800 */
[----:B----4-:R-:W-:Y:S04]  /*7930*/  LDGSTS.E [R10+0x38e00], desc[UR16][R16.64], P1 ;  /* 0x38e00000100a7fae */ /* 0x010fe80008921850 */
        /* <DEDUP_REMOVED lines=13> */
[----:B-1----:R-:W3:Y:S04]  /*7a10*/  LDL.64 R10, [R1+0x20] ;  /* 0x00002000010a7983 */ /* 0x002ee80000100a00 */
[----:B------:R-:W4:Y:S01]  /*7a20*/  LDL.LU.64 R8, [R1+0x5f0] ;  /* 0x0005f00001087983 */ /* 0x000f220000300a00 */
[----:B------:R-:W-:-:S03]  /*7a30*/  VIADD R5, R5, 0xffffff9d ;  /* 0xffffff9d05057836 */ /* 0x000fc60000000000 */
[----:B------:R-:W-:Y:S04]  /*7a40*/  STL.64 [R1+0x548], R6 ;  /* 0x0005480601007387 */ /* 0x000fe80000100a00 */
[----:B---3--:R-:W-:Y:S04]  /*7a50*/  LDGSTS.E [R7+0x38700], desc[UR16][R10.64], P1 ;  /* 0x387000000a077fae */ /* 0x008fe80008921850 */
[----:B--2---:R1:W-:Y:S04]  /*7a60*/  LDGSTS.E [R7+0x38b00], desc[UR16][R2.64], P1 ;  /* 0x38b0000002077fae */ /* 0x0043e80008921850 */
        /* <DEDUP_REMOVED lines=13> */
[----:B------:R-:W0:Y:S01]  /*7b40*/  LDGDEPBAR ;  /* 0x00000000000079af */ /* 0x000e220000000000 */
[----:B------:R-:W-:Y:S01]  /*7b50*/  BAR.SYNC.DEFER_BLOCKING 0x0 ;  /* 0x0000000000007b1d */ /* 0x000fe20000010000 */
[----:B------:R-:W-:Y:S01]  /*7b60*/  ISETP.GE.U32.AND P1, PT, R4, 0x7fffff5f, PT ;  /* 0x7fffff5f0400780c */ /* 0x000fe20003f26070 */
[----:B----4-:R-:W-:-:S04]  /*7b70*/  IMAD.SHL.U32 R4, R8, 0x40, RZ ;  /* 0x0000004008047824 */ /* 0x010fc800078e00ff */
[----:B-1----:R-:W-:-:S05]  /*7b80*/  IMAD.WIDE R2, R4, 0x4, R116 ;  /* 0x0000000404027825 */ /* 0x002fca00078e0274 */
[----:B------:R-:W-:Y:S01]  /*7b90*/  @!PT LDS RZ, [RZ] ;  /* 0x00000000fffff984 */ /* 0x000fe20000000800 */
[----:B------:R-:W-:Y:S01]  /*7ba0*/  @!PT LDS RZ, [RZ] ;  /* 0x00000000fffff984 */ /* 0x000fe20000000800 */
[----:B------:R-:W-:Y:S01]  /*7bb0*/  @!PT LDS RZ, [RZ] ;  /* 0x00000000fffff984 */ /* 0x000fe20000000800 */
[----:B------:R1:W-:Y:S01]  /*7bc0*/  LDGSTS.E [R245+0x8000], desc[UR16][R2.64], !P2 ;  /* 0x0800000002f57fae */ /* 0x0003e2000d121850 */
[----:B------:R-:W-:Y:S02]  /*7bd0*/  ISETP.GE.U32.AND P2, PT, R5, 0x7fffff5e, PT ;  /* 0x7fffff5e0500780c */ /* 0x000fe40003f46070 */
[----:B------:R-:W2:Y:S01]  /*7be0*/  LDC R5, c[0x0][0x230] ;  /* 0x00008c00ff057b82 */ /* 0x000ea20000000800 */
[----:B------:R1:W-:Y:S02]  /*7bf0*/  STL.64 [R1+0x1a0], R2 ;  /* 0x0001a00201007387 */ /* 0x0003e40000100a00 */
[----:B-1----:R-:W-:-:S05]  /*7c00*/  IMAD.WIDE R2, R4, 0x4, R118 ;  /* 0x0000000404027825 */ /* 0x002fca00078e0276 */
[----:B------:R1:W-:Y:S01]  /*7c10*/  LDGSTS.E [R245+0x8004], desc[UR16][R2.64], !P3 ;  /* 0x0800400002f57fae */ /* 0x0003e2000d921850 */
[----:B--2---:R-:W-:-:S05]  /*7c20*/  VIADD R5, R5, 0xffffff9c ;  /* 0xffffff9c05057836 */ /* 0x004fca0000000000 */
        /* <DEDUP_REMOVED lines=46> */
[----:B------:R-:W1:Y:S01]  /*7f10*/  LDC R126, c[0x0][0x230] ;  /* 0x00008c00ff7e7b82 */ /* 0x000e620000000800 */
[----:B------:R3:W-:Y:S01]  /*7f20*/  LDGSTS.E [R246+0x8004], desc[UR16][R2.64], !P5 ;  /* 0x0800400002f67fae */ /* 0x0007e2000e921850 */
[----:B--2---:R-:W-:-:S05]  /*7f30*/  VIADD R5, R5, 0xffffff98 ;  /* 0xffffff9805057836 */ /* 0x004fca0000000000 */
[----:B------:R-:W-:Y:S02]  /*7f40*/  ISETP.GE.U32.AND P5, PT, R5, 0x7fffff59, PT ;  /* 0x7fffff590500780c */ /* 0x000fe40003fa6070 */
[----:B------:R-:W2:Y:S01]  /*7f50*/  LDC R5, c[0x0][0x230] ;  /* 0x00008c00ff057b82 */ /* 0x000ea20000000800 */
[----:B------:R3:W-:Y:S02]  /*7f60*/  STL.64 [R1+0x178], R2 ;  /* 0x0001780201007387 */ /* 0x0007e40000100a00 */
[----:B---3--:R-:W-:-:S05]  /*7f70*/  IMAD.WIDE R2, R4, 0x4, R128 ;  /* 0x0000000404027825 */ /* 0x008fca00078e0280 */
        /* <DEDUP_REMOVED lines=10> */
[----:B------:R-:W-:-:S05]  /*8020*/  IMAD.WIDE R130, R4, 0x4, R188 ;  /* 0x0000000404827825 */ /* 0x000fca00078e02bc */
[----:B------:R-:W-:Y:S01]  /*8030*/  LDGSTS.E [R246+0xc000], desc[UR16][R130.64], !P2 ;  /* 0x0c00000082f67fae */ /* 0x000fe2000d121850 */
        /* <DEDUP_REMOVED lines=69> */
[----:B------:R-:W-:Y:S04]  /*8490*/  STL.64 [R1+0x550], R246 ;  /* 0x000550f601007387 */ /* 0x000fe80000100a00 */
        /* <DEDUP_REMOVED lines=93> */
[----:B------:R-:W-:Y:S04]  /*8a70*/  STL.64 [R1+0x560], R216 ;  /* 0x000560d801007387 */ /* 0x000fe80000100a00 */
[----:B------:R-:W-:Y:S04]  /*8a80*/  STL.64 [R1+0x570], R248 ;  /* 0x000570f801007387 */ /* 0x000fe80000100a00 */
[----:B------:R-:W-:Y:S04]  /*8a90*/  STL.64 [R1+0x568], R218 ;  /* 0x000568da01007387 */ /* 0x000fe80000100a00 */
[----:B------:R3:W-:Y:S01]  /*8aa0*/  STL.64 [R1+0x100], R2 ;  /* 0x0001000201007387 */ /* 0x0007e20000100a00 */
[----:B--2---:R-:W-:-:S02]  /*8ab0*/  VIADD R5, R5, 0xffffff88 ;  /* 0xffffff8805057836 */ /* 0x004fc40000000000 */
[----:B---3--:R-:W-:-:S05]  /*8ac0*/  IMAD.WIDE R2, R4, 0x4, R158 ;  /* 0x0000000404027825 */ /* 0x008fca00078e029e */
[----:B------:R2:W-:Y:S01]  /*8ad0*/  LDGSTS.E [R250+0x8004], desc[UR16][R2.64], !P1 ;  /* 0x0800400002fa7fae */ /* 0x0005e2000c921850 */
[----:B------:R-:W-:Y:S02]  /*8ae0*/  ISETP.GE.U32.AND P1, PT, R5, 0x7fffff49, PT ;  /* 0x7fffff490500780c */ /* 0x000fe40003f26070 */
[----:B------:R-:W3:Y:S01]  /*8af0*/  LDC R5, c[0x0][0x230] ;  /* 0x00008c00ff057b82 */ /* 0x000ee20000000800 */
[----:B------:R2:W-:Y:S02]  /*8b00*/  STL.64 [R1+0xf8], R2 ;  /* 0x0000f80201007387 */ /* 0x0005e40000100a00 */
[----:B--2---:R-:W-:-:S05]  /*8b10*/  IMAD.WIDE R2, R4, 0x4, R160 ;  /* 0x0000000404027825 */ /* 0x004fca00078e02a0 */
[----:B------:R2:W-:Y:S01]  /*8b20*/  LDGSTS.E [R250+0x8008], desc[UR16][R2.64], !P2 ;  /* 0x0800800002fa7fae */ /* 0x0005e2000d121850 */
[----:B---3--:R-:W-:-:S05]  /*8b30*/  VIADD R5, R5, 0xffffffa7 ;  /* 0xffffffa705057836 */ /* 0x008fca0000000000 */
        /* <DEDUP_REMOVED lines=8> */
[----:B------:R-:W-:-:S05]  /*8bc0*/  IMAD.WIDE R208, R4, 0x4, R220 ;  /* 0x0000000404d07825 */ /* 0x000fca00078e02dc */
[----:B------:R-:W-:Y:S01]  /*8bd0*/  LDGSTS.E [R250+0xc000], desc[UR16][R208.64], !P4 ;  /* 0x0c000000d0fa7fae */ /* 0x000fe2000e121850 */
        /* <DEDUP_REMOVED lines=24> */
[----:B------:R-:W-:Y:S04]  /*8d60*/  STL.64 [R1+0x578], R208 ;  /* 0x000578d001007387 */ /* 0x000fe80000100a00 */
[----:B------:R-:W-:Y:S04]  /*8d70*/  STL.64 [R1+0x580], R204 ;  /* 0x000580cc01007387 */ /* 0x000fe80000100a00 */
[----:B------:R-:W-:Y:S04]  /*8d80*/  STL.64 [R1+0x588], R202 ;  /* 0x000588ca01007387 */ /* 0x000fe80000100a00 */
[----:B------:R-:W-:Y:S04]  /*8d90*/  STL.64 [R1+0x590], R200 ;  /* 0x000590c801007387 */ /* 0x000fe80000100a00 */
[----:B------:R2:W-:Y:S01]  /*8da0*/  STL.64 [R1+0xe0], R2 ;  /* 0x0000e00201007387 */ /* 0x0005e20000100a00 */
[----:B---3--:R-:W-:-:S02]  /*8db0*/  VIADD R5, R5, 0xffffff84 ;  /* 0xffffff8405057836 */ /* 0x008fc40000000000 */
[----:B--2---:R-:W-:-:S05]  /*8dc0*/  IMAD.WIDE R2, R4, 0x4, R166 ;  /* 0x0000000404027825 */ /* 0x004fca00078e02a6 */
        /* <DEDUP_REMOVED lines=35> */
[----:B------:R2:W-:Y:S04]  /*9000*/  STL.64 [R1+0xc8], R2 ;  /* 0x0000c80201007387 */ /* 0x0005e80000100a00 */
[----:B------:R-:W-:Y:S04]  /*9010*/  STL.64 [R1+0x598], R196 ;  /* 0x000598c401007387 */ /* 0x000fe80000100a00 */
[----:B------:R-:W-:Y:S01]  /*9020*/  STL.64 [R1+0x5a0], R194 ;  /* 0x0005a0c201007387 */ /* 0x000fe20000100a00 */
[----:B--2---:R-:W-:-:S03]  /*9030*/  IMAD.WIDE R2, R4, 0x4, R172 ;  /* 0x0000000404027825 */ /* 0x004fc600078e02ac */
[----:B------:R-:W-:Y:S04]  /*9040*/  STL.64 [R1+0x5a8], R186 ;  /* 0x0005a8ba01007387 */ /* 0x000fe80000100a00 */
[----:B------:R-:W-:Y:S04]  /*9050*/  STL.64 [R1+0x5c0], R250 ;  /* 0x0005c0fa01007387 */ /* 0x000fe80000100a00 */
[----:B------:R-:W-:Y:S01]  /*9060*/  STL.64 [R1+0x5b8], R234 ;  /* 0x0005b8ea01007387 */ /* 0x000fe20000100a00 */
[----:B---3--:R-:W-:-:S03]  /*9070*/  VIADD R5, R5, 0xffffff81 ;  /* 0xffffff8105057836 */ /* 0x008fc60000000000 */
[----:B------:R2:W-:Y:S04]  /*9080*/  STL.64 [R1+0xc0], R2 ;  /* 0x0000c00201007387 */ /* 0x0005e80000100a00 */
[----:B------:R2:W-:Y:S01]  /*9090*/  LDGSTS.E [R252+0x8000], desc[UR16][R2.64], !P4 ;  /* 0x0800000002fc7fae */ /* 0x0005e2000e121850 */
[----:B------:R-:W-:Y:S02]  /*90a0*/  ISETP.GE.U32.AND P4, PT, R5, 0x7fffff42, PT ;  /* 0x7fffff420500780c */ /* 0x000fe40003f86070 */
[----:B------:R-:W3:Y:S01]  /*90b0*/  LDC R5, c[0x0][0x230] ;  /* 0x00008c00ff057b82 */ /* 0x000ee20000000800 */
[----:B--2---:R-:W2:Y:S01]  /*90c0*/  S2R R3, SR_TID.X ;  /* 0x0000000000037919 */ /* 0x004ea20000002100 */
[----:B------:R-:W-:-:S04]  /*90d0*/  IMAD.WIDE R10, R4, 0x4, R174 ;  /* 0x00000004040a7825 */ /* 0x000fc800078e02ae */
[----:B------:R-:W-:Y:S01]  /*90e0*/  IMAD.WIDE R6, R4, 0x4, R176 ;  /* 0x0000000404067825 */ /* 0x000fe200078e02b0 */
[----:B------:R-:W-:Y:S04]  /*90f0*/  LDGSTS.E [R252+0x8004], desc[UR16][R10.64], !P5 ;  /* 0x080040000afc7fae */ /* 0x000fe8000e921850 */
[----:B------:R-:W-:Y:S01]  /*9100*/  LDGSTS.E [R252+0x8008], desc[UR16][R6.64], !P0 ;  /* 0x0800800006fc7fae */ /* 0x000fe2000c121850 */
[----:B---3--:R-:W-:-:S03]  /*9110*/  VIADD R5, R5, 0xffffff80 ;  /* 0xffffff8005057836 */ /* 0x008fc60000000000 */
[----:B------:R-:W-:Y:S04]  /*9120*/  STL.64 [R1+0xb8], R10 ;  /* 0x0000b80a01007387 */ /* 0x000fe80000100a00 */
[----:B------:R-:W-:Y:S01]  /*9130*/  STL.64 [R1+0xb0], R6 ;  /* 0x0000b00601007387 */ /* 0x000fe20000100a00 */
[----:B--2---:R-:W-:-:S04]  /*9140*/  LOP3.LUT R3, R3, 0x3f, RZ, 0xc0, !PT ;  /* 0x0000003f03037812 */ /* 0x004fc800078ec0ff */
[----:B------:R-:W-:Y:S01]  /*9150*/  ISETP.GE.AND P0, PT, R3, R5, PT ;  /* 0x000000050300720c */ /* 0x000fe20003f06270 */
[----:B------:R-:W-:-:S05]  /*9160*/  IMAD.WIDE R2, R4, 0x4, R178 ;  /* 0x0000000404027825 */ /* 0x000fca00078e02b2 */
[----:B------:R2:W-:Y:S04]  /*9170*/  STL.64 [R1+0xa8], R2 ;  /* 0x0000a80201007387 */ /* 0x0005e80000100a00 */
[----:B------:R-:W-:Y:S04]  /*9180*/  LDGSTS.E [R252+0x800c], desc[UR16][R2.64], !P1 ;  /* 0x0800c00002fc7fae */ /* 0x000fe8000c921850 */
[----:B--2---:R-:W2:Y:S04]  /*9190*/  LDL.LU.64 R2, [R1+0x58] ;  /* 0x0000580001027983 */ /* 0x004ea80000300a00 */
[----:B------:R-:W3:Y:S04]  /*91a0*/  LDL.LU.64 R6, [R1+0x38] ;  /* 0x0000380001067983 */ /* 0x000ee80000300a00 */
[----:B------:R-:W4:Y:S01]  /*91b0*/  LDL.LU.64 R10, [R1+0x18] ;  /* 0x00001800010a7983 */ /* 0x000f220000300a00 */
[----:B------:R-:W-:-:S02]  /*91c0*/  ISETP.GE.U32.AND P5, PT, R5, 0x7fffff41, PT ;  /* 0x7fffff410500780c */ /* 0x000fc40003fa6070 */
[----:B------:R-:W-:Y:S01]  /*91d0*/  SEL R5, RZ, 0x4, P0 ;  /* 0x00000004ff057807 */ /* 0x000fe20000000000 */
[----:B------:R-:W-:Y:S01]  /*91e0*/  IMAD.WIDE R236, R4, 0x4, R236 ;  /* 0x0000000404ec7825 */ /* 0x000fe200078e02ec */
[----:B------:R-:W-:Y:S01]  /*91f0*/  ISETP.GT.AND P0, PT, R0, 0xbf, PT ;  /* 0x000000bf0000780c */ /* 0x000fe20003f04270 */
[----:B------:R-:W4:Y:S03]  /*9200*/  LDL.LU.64 R180, [R1+0x50] ;  /* 0x0000500001b47983 */ /* 0x000f260000300a00 */
[----:B------:R-:W-:Y:S01]  /*9210*/  SEL R5, R5, RZ, P0 ;  /* 0x000000ff05057207 */ /* 0x000fe20000000000 */
[----:B------:R-:W-:Y:S03]  /*9220*/  LDGSTS.E [R252+0xc000], desc[UR16][R236.64], !P2 ;  /* 0x0c000000ecfc7fae */ /* 0x000fe6000d121850 */
[----:B------:R-:W-:-:S02]  /*9230*/  ISETP.NE.U32.AND P0, PT, R5, RZ, PT ;  /* 0x000000ff0500720c */ /* 0x000fc40003f05070 */
[----:B------:R-:W1:Y:S02]  /*9240*/  LDC R5, c[0x0][0x230] ;  /* 0x00008c00ff057b82 */ /* 0x000e640000000800 */
[----:B-1----:R-:W-:-:S05]  /*9250*/  VIADD R5, R5, 0xffffff7f ;  /* 0xffffff7f05057836 */ /* 0x002fca0000000000 */
[----:B------:R-:W-:Y:S02]  /*9260*/  ISETP.GE.U32.AND P1, PT, R5, 0x7fffff40, PT ;  /* 0x7fffff400500780c */ /* 0x000fe40003f26070 */
[----:B------:R-:W1:Y:S02]  /*9270*/  LDC R5, c[0x0][0x230] ;  /* 0x00008c00ff057b82 */ /* 0x000e640000000800 */
[----:B-1----:R-:W-:-:S05]  /*9280*/  VIADD R5, R5, 0xffffff7e ;  /* 0xffffff7e05057836 */ /* 0x002fca0000000000 */
[----:B------:R-:W-:Y:S02]  /*9290*/  ISETP.GE.U32.AND P2, PT, R5, 0x7fffff3f, PT ;  /* 0x7fffff3f0500780c */ /* 0x000fe40003f46070 */
[----:B------:R-:W1:Y:S01]  /*92a0*/  LDC R5, c[0x0][0x230] ;  /* 0x00008c00ff057b82 */ /* 0x000e620000000800 */
[----:B------:R-:W-:-:S05]  /*92b0*/  IMAD.WIDE R238, R4, 0x4, R238 ;  /* 0x0000000404ee7825 */ /* 0x000fca00078e02ee */
[----:B------:R-:W-:Y:S01]  /*92c0*/  LDGSTS.E [R252+0xc004], desc[UR16][R238.64], !P3 ;  /* 0x0c004000eefc7fae */ /* 0x000fe2000d921850 */
[----:B-1----:R-:W-:-:S05]  /*92d0*/  VIADD R5, R5, 0xffffff7d ;  /* 0xffffff7d05057836 */ /* 0x002fca0000000000 */
[----:B------:R-:W-:Y:S02]  /*92e0*/  ISETP.GE.U32.AND P3, PT, R5, 0x7fffff3e, PT ;  /* 0x7fffff3e0500780c */ /* 0x000fe40003f66070 */
[----:B------:R-:W1:Y:S01]  /*92f0*/  LDC R5, c[0x0][0x230] ;  /* 0x00008c00ff057b82 */ /* 0x000e620000000800 */
[----:B------:R-:W-:-:S05]  /*9300*/  IMAD.WIDE R240, R4, 0x4, R240 ;  /* 0x0000000404f07825 */ /* 0x000fca00078e02f0 */
[----:B------:R1:W-:Y:S02]  /*9310*/  LDGSTS.E [R252+0xc008], desc[UR16][R240.64], !P4 ;  /* 0x0c008000f0fc7fae */ /* 0x0003e4000e121850 */
[----:B-1----:R-:W-:-:S05]  /*9320*/  VIADD R5, R5, 0xffffff7c ;  /* 0xffffff7c05057836 */ /* 0x002fca0000000000 */
[----:B------:R-:W-:Y:S02]  /*9330*/  ISETP.GE.U32.AND P4, PT, R5, 0x7fffff3d, PT ;  /* 0x7fffff3d0500780c */ /* 0x000fe40003f86070 */
[----:B------:R-:W1:Y:S01]  /*9340*/  LDC R5, c[0x0][0x230] ;  /* 0x00008c00ff057b82 */ /* 0x000e620000000800 */
[----:B------:R-:W-:Y:S01]  /*9350*/  IMAD.WIDE R242, R4, 0x4, R242 ;  /* 0x0000000404f27825 */ /* 0x000fe200078e02f2 */
[----:B------:R-:W-:Y:S04]  /*9360*/  STL.64 [R1+0x5c8], R236 ;  /* 0x0005c8ec01007387 */ /* 0x000fe80000100a00 */
[----:B------:R1:W-:Y:S04]  /*9370*/  LDGSTS.E [R252+0xc00c], desc[UR16][R242.64], !P5 ;  /* 0x0c00c000f2fc7fae */ /* 0x0003e8000e921850 */
[----:B------:R-:W-:Y:S04]  /*9380*/  STL.64 [R1+0x5d0], R238 ;  /* 0x0005d0ee01007387 */ /* 0x000fe80000100a00 */
[----:B------:R1:W-:Y:S02]  /*9390*/  STL.64 [R1+0x5d8], R240 ;  /* 0x0005d8f001007387 */ /* 0x0003e40000100a00 */
[----:B-1----:R-:W-:-:S02]  /*93a0*/  VIADD R5, R5, 0xffffff5f ;  /* 0xffffff5f05057836 */ /* 0x002fc40000000000 */
[----:B------:R-:W0:Y:S03]  /*93b0*/  LDGDEPBAR ;  /* 0x00000000000079af */ /* 0x000e260000000000 */
[----:B------:R-:W-:Y:S01]  /*93c0*/  ISETP.GE.U32.AND P5, PT, R5, 0x7fffff20, PT ;  /* 0x7fffff200500780c */ /* 0x000fe20003fa6070 */
[----:B------:R-:W-:Y:S02]  /*93d0*/  IMAD.SHL.U32 R5, R9, 0x40, RZ ;  /* 0x0000004009057824 */ /* 0x000fe400078e00ff */
[----:B------:R-:W-:Y:S01]  /*93e0*/  VIADD R9, R126, 0xffffff5e ;  /* 0xffffff5e7e097836 */ /* 0x000fe20000000000 */
[----:B------:R1:W-:Y:S04]  /*93f0*/  STL.64 [R1+0x5e0], R242 ;  /* 0x0005e0f201007387 */ /* 0x0003e80000100a00 */
[----:B------:R3:W-:Y:S01]  /*9400*/  STL.64 [R1+0x5e8], R8 ;  /* 0x0005e80801007387 */ /* 0x0007e20000100a00 */
[----:B------:R-:W-:-:S04]  /*9410*/  IMAD.WIDE R240, R5, 0x4, R26 ;  /* 0x0000000405f07825 */ /* 0x000fc800078e021a */
[----:B------:R-:W-:-:S04]  /*9420*/  IMAD.WIDE R238, R5, 0x4, R34 ;  /* 0x0000000405ee7825 */ /* 0x000fc800078e0222 */
[----:B-1----:R-:W-:-:S04]  /*9430*/  IMAD.WIDE R242, R5, 0x4, R18 ;  /* 0x0000000405f27825 */ /* 0x002fc800078e0212 */
[----:B------:R-:W-:-:S04]  /*9440*/  IMAD.WIDE R236, R5, 0x4, R42 ;  /* 0x0000000405ec7825 */ /* 0x000fc800078e022a */
[----:B------:R-:W-:-:S04]  /*9450*/  IMAD.WIDE R250, R5, 0x4, R50 ;  /* 0x0000000405fa7825 */ /* 0x000fc800078e0232 */
[----:B------:R-:W-:-:S04]  /*9460*/  IMAD.WIDE R234, R5, 0x4, R58 ;  /* 0x0000000405ea7825 */ /* 0x000fc800078e023a */
[----:B------:R-:W-:-:S04]  /*9470*/  IMAD.WIDE R186, R5, 0x4, R74 ;  /* 0x0000000405ba7825 */ /* 0x000fc800078e024a */
[----:B------:R-:W-:-:S04]  /*9480*/  IMAD.WIDE R194, R5, 0x4, R82 ;  /* 0x0000000405c27825 */ /* 0x000fc800078e0252 */
[C---:B--2---:R-:W-:Y:S02]  /*9490*/  IMAD.WIDE R168, R5.reuse, 0x4, R2 ;  /* 0x0000000405a87825 */ /* 0x044fe400078e0202 */
[----:B------:R-:W2:Y:S02]  /*94a0*/  LDL.LU.64 R2, [R1+0x30] ;  /* 0x0000300001027983 */ /* 0x000ea40000300a00 */
[C---:B---3--:R-:W-:Y:S02]  /*94b0*/  IMAD.WIDE R8, R5.reuse, 0x4, R6 ;  /* 0x0000000405087825 */ /* 0x048fe400078e0206 */
[----:B------:R-:W3:Y:S02]  /*94c0*/  LDL.LU.64 R6, [R1+0x10] ;  /* 0x0000100001067983 */ /* 0x000ee40000300a00 */
[C---:B----4-:R-:W-:Y:S02]  /*94d0*/  IMAD.WIDE R10, R5.reuse, 0x4, R10 ;  /* 0x00000004050a7825 */ /* 0x050fe400078e020a */
[----:B------:R1:W-:Y:S04]  /*94e0*/  STL.64 [R1+0x38], R8 ;  /* 0x0000380801007387 */ /* 0x0003e80000100a00 */
[----:B------:R4:W-:Y:S01]  /*94f0*/  STL.64 [R1+0x58], R10 ;  /* 0x0000580a01007387 */ /* 0x0009e20000100a00 */
[----:B------:R-:W-:-:S03]  /*9500*/  IMAD.WIDE R196, R5, 0x4, R90 ;  /* 0x0000000405c47825 */ /* 0x000fc600078e025a */
[----:B------:R-:W-:Y:S01]  /*9510*/  LDGSTS.E [R244+0x40000], desc[UR16][R168.64], P6 ;  /* 0x40000000a8f47fae */ /* 0x000fe2000b121850 */
[----:B-1----:R-:W-:-:S05]  /*9520*/  IMAD.WIDE R8, R5, 0x4, R12 ;  /* 0x0000000405087825 */ /* 0x002fca00078e020c */
[----:B------:R1:W-:Y:S01]  /*9530*/  STL.64 [R1+0x1a8], R8 ;  /* 0x0001a80801007387 */ /* 0x0003e20000100a00 */
[----:B----4-:R-:W-:-:S03]  /*9540*/  IMAD.WIDE R10, R5, 0x4, R66 ;  /* 0x00000004050a7825 */ /* 0x010fc600078e0242 */
[----:B------:R4:W-:Y:S04]  /*9550*/  STL.64 [R1+0x1c0], R242 ;  /* 0x0001c0f201007387 */ /* 0x0009e80000100a00 */
        /* <DEDUP_REMOVED lines=8> */
[----:B------:R-:W4:Y:S04]  /*95e0*/  LDL.LU.64 R190, [R1+0x48] ;  /* 0x0000480001be7983 */ /* 0x000f280000300a00 */
[----:B------:R-:W4:Y:S01]  /*95f0*/  LDL.LU.64 R182, [R1+0x28] ;  /* 0x0000280001b67983 */ /* 0x000f220000300a00 */
[----:B------:R-:W-:-:S03]  /*9600*/  IMAD.WIDE R200, R5, 0x4, R98 ;  /* 0x0000000405c87825 */ /* 0x000fc600078e0262 */
[----:B------:R1:W-:Y:S01]  /*9610*/  STL.64 [R1+0x248], R196 ;  /* 0x000248c401007387 */ /* 0x0003e20000100a00 */
[----:B------:R-:W-:-:S04]  /*9620*/  IMAD.WIDE R202, R5, 0x4, R106 ;  /* 0x0000000405ca7825 */ /* 0x000fc800078e026a */
        /* <DEDUP_REMOVED lines=11> */
[C---:B--2---:R-:W-:Y:S02]  /*96e0*/  IMAD.WIDE R166, R5.reuse, 0x4, R2 ;  /* 0x0000000405a67825 */ /* 0x044fe400078e0202 */
[----:B------:R-:W2:Y:S04]  /*96f0*/  LDL.LU.64 R2, [R1+0x8] ;  /* 0x0000080001027983 */ /* 0x000ea80000300a00 */
[----:B------:R1:W-:Y:S04]  /*9700*/  STL.64 [R1+0x250], R200 ;  /* 0x000250c801007387 */ /* 0x0003e80000100a00 */
[----:B------:R-:W2:Y:S04]  /*9710*/  LDL.LU.64 R214, [R1+0x40] ;  /* 0x0000400001d67983 */ /* 0x000ea80000300a00 */
[----:B------:R-:W2:Y:S01]  /*9720*/  LDL.LU.64 R192, [R1+0x20] ;  /* 0x0000200001c07983 */ /* 0x000ea20000300a00 */
[----:B---3--:R-:W-:-:S03]  /*9730*/  IMAD.WIDE R172, R5, 0x4, R6 ;  /* 0x0000000405ac7825 */ /* 0x008fc600078e0206 */
[----:B------:R-:W3:Y:S01]  /*9740*/  LDL.LU.64 R184, [R1] ;  /* 0x0000000001b87983 */ /* 0x000ee20000300a00 */
[----:B------:R-:W-:-:S03]  /*9750*/  IMAD.WIDE R6, R5, 0x4, R92 ;  /* 0x0000000405067825 */ /* 0x000fc600078e025c */
        /* <DEDUP_REMOVED lines=9> */
[----:B------:R-:W-:Y:S04]  /*97f0*/  STL.64 [R1+0x210], R162 ;  /* 0x000210a201007387 */ /* 0x000fe80000100a00 */
[----:B------:R3:W-:Y:S04]  /*9800*/  STL.64 [R1+0x220], R154 ;  /* 0x0002209a01007387 */ /* 0x0007e80000100a00 */
[----:B------:R-:W2:Y:S01]  /*9810*/  LDL.LU.64 R20, [R1+0x38] ;  /* 0x0000380001147983 */ /* 0x000ea20000300a00 */
[----:B----4-:R-:W-:-:S04]  /*9820*/  IMAD.WIDE R12, R5, 0x4, R182 ;  /* 0x00000004050c7825 */ /* 0x010fc800078e02b6 */
[C---:B------:R-:W-:Y:S02]  /*9830*/  IMAD.WIDE R182, R5.reuse, 0x4, R22 ;  /* 0x0000000405b67825 */ /* 0x040fe400078e0216 */
[----:B------:R-:W4:Y:S02]  /*9840*/  LDL.64 R22, [R1+0x58] ;  /* 0x0000580001167983 */ /* 0x000f240000100a00 */
[----:B------:R-:W-:-:S04]  /*9850*/  IMAD.WIDE R160, R5, 0x4, R78 ;  /* 0x0000000405a07825 */ /* 0x000fc800078e024e */
[C---:B------:R-:W-:Y:S01]  /*9860*/  IMAD.WIDE R158, R5.reuse, 0x4, R86 ;  /* 0x00000004059e7825 */ /* 0x040fe200078e0256 */
[----:B------:R-:W-:Y:S03]  /*9870*/  STL.64 [R1+0x8], R160 ;  /* 0x000008a001007387 */ /* 0x000fe60000100a00 */
[C---:B------:R-:W-:Y:S01]  /*9880*/  IMAD.WIDE R156, R5.reuse, 0x4, R94 ;  /* 0x00000004059c7825 */ /* 0x040fe200078e025e */
[----:B------:R-:W-:Y:S03]  /*9890*/  STL.64 [R1+0x18], R158 ;  /* 0x0000189e01007387 */ /* 0x000fe60000100a00 */
[C---:B------:R-:W-:Y:S01]  /*98a0*/  IMAD.WIDE R152, R5.reuse, 0x4, R102 ;  /* 0x0000000405987825 */ /* 0x040fe200078e0266 */
[----:B------:R3:W-:Y:S04]  /*98b0*/  STL.64 [R1+0x28], R156 ;  /* 0x0000289c01007387 */ /* 0x0007e80000100a00 */
[----:B------:R3:W-:Y:S04]  /*98c0*/  STL.64 [R1+0x1b0], R152 ;  /* 0x0001b09801007387 */ /* 0x0007e80000100a00 */
[----:B--2---:R-:W-:Y:S04]  /*98d0*/  LDGSTS.E [R244+0x40400], desc[UR16][R20.64], P6 ;  /* 0x4040000014f47fae */ /* 0x004fe8000b121850 */
[----:B----4-:R-:W-:Y:S04]  /*98e0*/  LDGSTS.E [R244+0x40800], desc[UR16][R22.64], P6 ;  /* 0x4080000016f47fae */ /* 0x010fe8000b121850 */
[----:B------:R-:W-:Y:S04]  /*98f0*/  LDGSTS.E [R244+0x40c00], desc[UR16][R8.64], P6 ;  /* 0x40c0000008f47fae */ /* 0x000fe8000b121850 */
[----:B------:R-:W-:Y:S04]  /*9900*/  LDGSTS.E [R244+0x41000], desc[UR16][R242.64], P6 ;  /* 0x41000000f2f47fae */ /* 0x000fe8000b121850 */
[----:B------:R-:W-:Y:S04]  /*9910*/  LDGSTS.E [R244+0x41400], desc[UR16][R240.64], P6 ;  /* 0x41400000f0f47fae */ /* 0x000fe8000b121850 */
[----:B-1----:R-:W2:Y:S04]  /*9920*/  LDL.LU.64 R8, [R1+0x5e8] ;  /* 0x0005e80001087983 */ /* 0x002ea80000300a00 */
[----:B------:R-:W4:Y:S04]  /*9930*/  LDL.LU.64 R242, [R1+0x5e0] ;  /* 0x0005e00001f27983 */ /* 0x000f280000300a00 */
[----:B------:R-:W4:Y:S04]  /*9940*/  LDL.LU.64 R240, [R1+0x5d8] ;  /* 0x0005d80001f07983 */ /* 0x000f280000300a00 */
[----:B------:R-:W-:Y:S04]  /*9950*/  LDGSTS.E [R244+0x41800], desc[UR16][R238.64], P6 ;  /* 0x41800000eef47fae */ /* 0x000fe8000b121850 */
[----:B------:R-:W-:Y:S04]  /*9960*/  LDGSTS.E [R244+0x41c00], desc[UR16][R236.64], P6 ;  /* 0x41c00000ecf47fae */ /* 0x000fe8000b121850 */
[----:B------:R-:W-:Y:S04]  /*9970*/  LDGSTS.E [R244+0x42000], desc[UR16][R250.64], P6 ;  /* 0x42000000faf47fae */ /* 0x000fe8000b121850 */
[----:B------:R-:W4:Y:S04]  /*9980*/  LDL.LU.64 R238, [R1+0x5d0] ;  /* 0x0005d00001ee7983 */ /* 0x000f280000300a00 */
[----:B------:R-:W4:Y:S04]  /*9990*/  LDL.LU.64 R236, [R1+0x5c8] ;  /* 0x0005c80001ec7983 */ /* 0x000f280000300a00 */
[----:B------:R-:W4:Y:S04]  /*99a0*/  LDL.LU.64 R250, [R1+0x5c0] ;  /* 0x0005c00001fa7983 */ /* 0x000f280000300a00 */
[----:B------:R-:W-:Y:S04]  /*99b0*/  LDGSTS.E [R244+0x42400], desc[UR16][R234.64], P6 ;  /* 0x42400000eaf47fae */ /* 0x000fe8000b121850 */
[----:B------:R-:W-:Y:S01]  /*99c0*/  LDGSTS.E [R244+0x42800], desc[UR16][R10.64], P6 ;  /* 0x428000000af47fae */ /* 0x000fe2000b121850 */
[----:B------:R-:W-:-:S03]  /*99d0*/  IMAD.WIDE R178, R5, 0x4, R14 ;  /* 0x0000000405b27825 */ /* 0x000fc600078e020e */
[----:B------:R-:W-:Y:S04]  /*99e0*/  LDGSTS.E [R244+0x42c00], desc[UR16][R186.64], P6 ;  /* 0x42c00000baf47fae */ /* 0x000fe8000b121850 */
[----:B------:R-:W4:Y:S04]  /*99f0*/  LDL.LU.64 R234, [R1+0x5b8] ;  /* 0x0005b80001ea7983 */ /* 0x000f280000300a00 */
[----:B------:R-:W3:Y:S04]  /*9a00*/  LDL.LU.64 R10, [R1+0x5b0] ;  /* 0x0005b000010a7983 */ /* 0x000ee80000300a00 */
[----:B------:R-:W-:Y:S01]  /*9a10*/  LDGSTS.E [R244+0x43000], desc[UR16][R194.64], P6 ;  /* 0x43000000c2f47fae */ /* 0x000fe2000b121850 */
[----:B------:R-:W-:-:S03]  /*9a20*/  IMAD.WIDE R188, R5, 0x4, R28 ;  /* 0x0000000405bc7825 */ /* 0x000fc600078e021c */
[----:B------:R-:W-:Y:S04]  /*9a30*/  LDGSTS.E [R244+0x43400], desc[UR16][R196.64], P6 ;  /* 0x43400000c4f47fae */ /* 0x000fe8000b121850 */
[----:B------:R-:W-:Y:S04]  /*9a40*/  LDGSTS.E [R244+0x43800], desc[UR16][R200.64], P6 ;  /* 0x43800000c8f47fae */ /* 0x000fe8000b121850 */
[----:B------:R-:W-:Y:S04]  /*9a50*/  LDGSTS.E [R244+0x43c00], desc[UR16][R202.64], P6 ;  /* 0x43c00000caf47fae */ /* 0x000fe8000b121850 */
[----:B------:R-:W4:Y:S04]  /*9a60*/  LDL.LU.64 R186, [R1+0x5a8] ;  /* 0x0005a80001ba7983 */ /* 0x000f280000300a00 */
[----:B------:R-:W4:Y:S04]  /*9a70*/  LDL.LU.64 R194, [R1+0x5a0] ;  /* 0x0005a00001c27983 */ /* 0x000f280000300a00 */
[----:B------:R-:W4:Y:S04]  /*9a80*/  LDL.LU.64 R196, [R1+0x598] ;  /* 0x0005980001c47983 */ /* 0x000f280000300a00 */
[----:B------:R-:W4:Y:S04]  /*9a90*/  LDL.LU.64 R200, [R1+0x590] ;  /* 0x0005900001c87983 */ /* 0x000f280000300a00 */
[----:B------:R-:W4:Y:S01]  /*9aa0*/  LDL.LU.64 R202, [R1+0x588] ;  /* 0x0005880001ca7983 */ /* 0x000f220000300a00 */
        /* <DEDUP_REMOVED lines=8> */
[C---:B------:R-:W-:Y:S01]  /*9b30*/  IMAD.WIDE R232, R5.reuse, 0x4, R70 ;  /* 0x0000000405e87825 */ /* 0x040fe200078e0246 */
        /* <DEDUP_REMOVED lines=9> */
[----:B------:R-:W3:Y:S04]  /*9bd0*/  LDL.LU.64 R204, [R1+0x580] ;  /* 0x0005800001cc7983 */ /* 0x000ee80000300a00 */
[----:B------:R-:W3:Y:S04]  /*9be0*/  LDL.LU.64 R208, [R1+0x578] ;  /* 0x0005780001d07983 */ /* 0x000ee80000300a00 */
[----:B------:R-:W4:Y:S04]  /*9bf0*/  LDL.LU.64 R248, [R1+0x570] ;  /* 0x0005700001f87983 */ /* 0x000f280000300a00 */
[----:B------:R-:W-:Y:S04]  /*9c00*/  LDGSTS.E [R11+0x42500], desc[UR16][R218.64], P6 ;  /* 0x42500000da0b7fae */ /* 0x000fe8000b121850 */
[----:B------:R-:W-:Y:S04]  /*9c10*/  LDGSTS.E [R11+0x42900], desc[UR16][R216.64], P6 ;  /* 0x42900000d80b7fae */ /* 0x000fe8000b121850 */
[----:B------:R-:W-:Y:S04]  /*9c20*/  LDGSTS.E [R11+0x42d00], desc[UR16][R210.64], P6 ;  /* 0x42d00000d20b7fae */ /* 0x000fe8000b121850 */
[----:B------:R-:W3:Y:S04]  /*9c30*/  LDL.LU.64 R218, [R1+0x568] ;  /* 0x0005680001da7983 */ /* 0x000ee80000300a00 */
[----:B------:R-:W3:Y:S04]  /*9c40*/  LDL.LU.64 R216, [R1+0x560] ;  /* 0x0005600001d87983 */ /* 0x000ee80000300a00 */
[----:B------:R-:W3:Y:S04]  /*9c50*/  LDL.LU.64 R210, [R1+0x558] ;  /* 0x0005580001d27983 */ /* 0x000ee80000300a00 */
[----:B------:R-:W-:Y:S04]  /*9c60*/  LDGSTS.E [R11+0x43100], desc[UR16][R246.64], P6 ;  /* 0x43100000f60b7fae */ /* 0x000fe8000b121850 */
[----:B------:R-:W-:Y:S04]  /*9c70*/  LDGSTS.E [R11+0x43500], desc[UR16][R6.64], P6 ;  /* 0x43500000060b7fae */ /* 0x000fe8000b121850 */
[----:B------:R1:W-:Y:S04]  /*9c80*/  LDGSTS.E [R11+0x43900], desc[UR16][R162.64], P6 ;  /* 0x43900000a20b7fae */ /* 0x0003e8000b121850 */
[----:B------:R-:W4:Y:S04]  /*9c90*/  LDL.LU.64 R246, [R1+0x550] ;  /* 0x0005500001f67983 */ /* 0x000f280000300a00 */
[----:B------:R-:W2:Y:S04]  /*9ca0*/  LDL.LU.64 R6, [R1+0x548] ;  /* 0x0005480001067983 */ /* 0x000ea80000300a00 */
        /* <DEDUP_REMOVED lines=13> */
[----:B------:R1:W-:Y:S04]  /*9d80*/  LDGSTS.E [R10+0x43200], desc[UR16][R158.64], P6 ;  /* 0x432000009e0a7fae */ /* 0x0003e8000b121850 */
[----:B------:R-:W3:Y:S04]  /*9d90*/  LDL.LU.64 R154, [R1+0x1a0] ;  /* 0x0001a000019a7983 */ /* 0x000ee80000300a00 */
[----:B------:R-:W-:Y:S04]  /*9da0*/  LDGSTS.E [R10+0x43600], desc[UR16][R156.64], P6 ;  /* 0x436000009c0a7fae */ /* 0x000fe8000b121850 */
[----:B------:R1:W-:Y:S04]  /*9db0*/  LDGSTS.E [R10+0x43a00], desc[UR16][R152.64], P6 ;  /* 0x43a00000980a7fae */ /* 0x0003e8000b121850 */
[----:B------:R-:W1:Y:S04]  /*9dc0*/  LDL.LU.64 R156, [R1+0x198] ;  /* 0x00019800019c7983 */ /* 0x000e680000300a00 */
[----:B------:R-:W4:Y:S04]  /*9dd0*/  LDL.LU.64 R158, [R1+0x190] ;  /* 0x00019000019e7983 */ /* 0x000f280000300a00 */
[----:B------:R-:W4:Y:S04]  /*9de0*/  LDL.LU.64 R160, [R1+0x188] ;  /* 0x0001880001a07983 */ /* 0x000f280000300a00 */
[----:B------:R-:W4:Y:S01]  /*9df0*/  LDL.LU.64 R152, [R1+0xa0] ;  /* 0x0000a00001987983 */ /* 0x000f220000300a00 */
[----:B------:R-:W-:-:S04]  /*9e00*/  IMAD.WIDE R2, R5, 0x4, R110 ;  /* 0x0000000405027825 */ /* 0x000fc800078e026e */
[C---:B------:R-:W-:Y:S01]  /*9e10*/  IMAD.WIDE R16, R5.reuse, 0x4, R214 ;  /* 0x0000000405107825 */ /* 0x040fe200078e02d6 */
[----:B------:R-:W-:Y:S03]  /*9e20*/  LDGSTS.E [R10+0x43e00], desc[UR16][R2.64], P6 ;  /* 0x43e00000020a7fae */ /* 0x000fe6000b121850 */
        /* <DEDUP_REMOVED lines=14> */
[----:B------:R-:W-:Y:S01]  /*9f10*/  IMAD.WIDE R112, R5, 0x4, R112 ;  /* 0x0000000405707825 */ /* 0x000fe200078e0270 */
[----:B------:R-:W-:Y:S04]  /*9f20*/  STL.64 [R1+0x528], R10 ;  /* 0x0005280a01007387 */ /* 0x000fe80000100a00 */
[----:B--2---:R2:W-:Y:S04]  /*9f30*/  LDGSTS.E [R7+0x40300], desc[UR16][R16.64], P6 ;  /* 0x4030000010077fae */ /* 0x0045e8000b121850 */
[----:B------:R2:W-:Y:S04]  /*9f40*/  LDGSTS.E [R7+0x40700], desc[UR16][R164.64], P6 ;  /* 0x40700000a4077fae */ /* 0x0005e8000b121850 */
[----:B------:R2:W-:Y:S04]  /*9f50*/  LDGSTS.E [R7+0x40b00], desc[UR16][R170.64], P6 ;  /* 0x40b00000aa077fae */ /* 0x0005e8000b121850 */
        /* <DEDUP_REMOVED lines=14> */
[C---:B---3--:R-:W-:Y:S01]  /*a040*/  IMAD.WIDE R36, R4.reuse, 0x4, R154 ;  /* 0x0000000404247825 */ /* 0x048fe200078e029a */
[----:B------:R-:W-:Y:S03]  /*a050*/  BAR.SYNC.DEFER_BLOCKING 0x0 ;  /* 0x0000000000007b1d */ /* 0x000fe60000010000 */
[----:B-1----:R-:W-:-:S03]  /*a060*/  IMAD.WIDE R162, R4, 0x4, R156 ;  /* 0x0000000404a27825 */ /* 0x002fc600078e029c */
[----:B------:R-:W-:Y:S01]  /*a070*/  STL.64 [R1+0x4e0], R6 ;  /* 0x0004e00601007387 */ /* 0x000fe20000100a00 */
[----:B----4-:R-:W-:-:S03]  /*a080*/  IMAD.WIDE R158, R4, 0x4, R158 ;  /* 0x00000004049e7825 */ /* 0x010fc600078e029e */
[----:B------:R-:W3:Y:S01]  /*a090*/  LDL.LU.64 R154, [R1+0x98] ;  /* 0x00009800019a7983 */ /* 0x000ee20000300a00 */
[----:B------:R-:W-:-:S03]  /*a0a0*/  IMAD.WIDE R160, R4, 0x4, R160 ;  /* 0x0000000404a07825 */ /* 0x000fc600078e02a0 */
[----:B------:R-:W4:Y:S04]  /*a0b0*/  LDL.LU.64 R156, [R1+0x90] ;  /* 0x00009000019c7983 */ /* 0x000f280000300a00 */
[----:B------:R-:W-:Y:S04]  /*a0c0*/  STL.64 [R1+0x4e8], R162 ;  /* 0x0004e8a201007387 */ /* 0x000fe80000100a00 */
[----:B------:R-:W-:Y:S01]  /*a0d0*/  @!PT LDS RZ, [RZ] ;  /* 0x00000000fffff984 */ /* 0x000fe20000000800 */
[----:B------:R-:W-:Y:S01]  /*a0e0*/  @!PT LDS RZ, [RZ] ;  /* 0x00000000fffff984 */ /* 0x000fe20000000800 */
[----:B------:R-:W-:Y:S01]  /*a0f0*/  @!PT LDS RZ, [RZ] ;  /* 0x00000000fffff984 */ /* 0x000fe20000000800 */
[----:B------:R-:W-:Y:S04]  /*a100*/  LDGSTS.E [R245+0x10000], desc[UR16][R36.64], !P1 ;  /* 0x1000000024f57fae */ /* 0x000fe8000c921850 */
[----:B------:R-:W-:Y:S04]  /*a110*/  LDGSTS.E [R245+0x10004], desc[UR16][R162.64], !P2 ;  /* 0x10004000a2f57fae */ /* 0x000fe8000d121850 */
[----:B------:R-:W-:Y:S04]  /*a120*/  LDGSTS.E [R245+0x10008], desc[UR16][R158.64], !P3 ;  /* 0x100080009ef57fae */ /* 0x000fe8000d921850 */
[----:B------:R1:W-:Y:S01]  /*a130*/  STL.64 [R1+0x4f0], R158 ;  /* 0x0004f09e01007387 */ /* 0x0003e20000100a00 */
[----:B------:R-:W-:-:S04]  /*a140*/  IMAD.WIDE R152, R4, 0x4, R152 ;  /* 0x0000000404987825 */ /* 0x000fc800078e0298 */
[C---:B------:R-:W-:Y:S01]  /*a150*/  IMAD.WIDE R138, R4.reuse, 0x4, R122 ;  /* 0x00000004048a7825 */ /* 0x040fe200078e027a */
[----:B------:R-:W-:Y:S01]  /*a160*/  ISETP.GE.U32.AND P6, PT, R9, 0x7fffff1f, PT ;  /* 0x7fffff1f0900780c */ /* 0x000fe20003fc6070 */
[----:B------:R-:W-:Y:S01]  /*a170*/  LDGSTS.E [R245+0x1000c], desc[UR16][R160.64], !P4 ;  /* 0x1000c000a0f57fae */ /* 0x000fe2000e121850 */
[----:B------:R-:W2:Y:S01]  /*a180*/  LDC R9, c[0x0][0x230] ;  /* 0x00008c00ff097b82 */ /* 0x000ea20000000800 */
[C---:B------:R-:W-:Y:S02]  /*a190*/  IMAD.WIDE R136, R4.reuse, 0x4, R116 ;  /* 0x0000000404887825 */ /* 0x040fe400078e0274 */
[----:B------:R2:W-:Y:S04]  /*a1a0*/  LDGSTS.E [R245+0x14000], desc[UR16][R152.64], !P5 ;  /* 0x1400000098f57fae */ /* 0x0005e8000e921850 */
[----:B-1----:R-:W2:Y:S04]  /*a1b0*/  LDL.LU.64 R158, [R1+0x88] ;  /* 0x00008800019e7983 */ /* 0x002ea80000300a00 */
[----:B------:R-:W2:Y:S04]  /*a1c0*/  LDL.LU.64 R162, [R1+0x180] ;  /* 0x0001800001a27983 */ /* 0x000ea80000300a00 */
[----:B------:R-:W2:Y:S04]  /*a1d0*/  LDL.LU.64 R6, [R1+0x178] ;  /* 0x0001780001067983 */ /* 0x000ea80000300a00 */
[----:B------:R1:W-:Y:S04]  /*a1e0*/  STL.64 [R1+0x4f8], R160 ;  /* 0x0004f8a001007387 */ /* 0x0003e80000100a00 */
[----:B------:R-:W2:Y:S04]  /*a1f0*/  LDL.LU.64 R10, [R1+0x170] ;  /* 0x00017000010a7983 */ /* 0x000ea80000300a00 */
[----:B------:R1:W-:Y:S04]  /*a200*/  STL.64 [R1+0x500], R152 ;  /* 0x0005009801007387 */ /* 0x0003e80000100a00 */
[----:B------:R-:W2:Y:S01]  /*a210*/  LDL.LU.64 R22, [R1+0x168] ;  /* 0x0001680001167983 */ /* 0x000ea20000300a00 */
[----:B---3--:R-:W-:-:S04]  /*a220*/  IMAD.WIDE R154, R4, 0x4, R154 ;  /* 0x00000004049a7825 */ /* 0x008fc800078e029a */
[----:B----4-:R-:W-:Y:S01]  /*a230*/  IMAD.WIDE R156, R4, 0x4, R156 ;  /* 0x00000004049c7825 */ /* 0x010fe200078e029c */
[----:B------:R-:W-:Y:S04]  /*a240*/  STL.64 [R1+0x508], R154 ;  /* 0x0005089a01007387 */ /* 0x000fe80000100a00 */
[----:B------:R-:W-:Y:S01]  /*a250*/  STL.64 [R1+0x510], R156 ;  /* 0x0005109c01007387 */ /* 0x000fe20000100a00 */
[----:B--2---:R-:W-:-:S03]  /*a260*/  VIADD R9, R9, 0xffffff5d ;  /* 0xffffff5d09097836 */ /* 0x004fc60000000000 */
[----:B------:R-:W-:Y:S01]  /*a270*/  LDGSTS.E [R245+0x14004], desc[UR16][R154.64], !P6 ;  /* 0x140040009af57fae */ /* 0x000fe2000f121850 */
[----:B------:R-:W-:-:S03]  /*a280*/  IMAD.WIDE R150, R4, 0x4, R162 ;  /* 0x0000000404967825 */ /* 0x000fc600078e02a2 */
[----:B------:R-:W2:Y:S01]  /*a290*/  LDL.LU.64 R162, [R1+0x160] ;  /* 0x0001600001a27983 */ /* 0x000ea20000300a00 */
[----:B------:R-:W-:-:S03]  /*a2a0*/  IMAD.WIDE R146, R4, 0x4, R10 ;  /* 0x0000000404927825 */ /* 0x000fc600078e020a */
[----:B------:R-:W3:Y:S01]  /*a2b0*/  LDL.LU.64 R10, [R1+0x158] ;  /* 0x00015800010a7983 */ /* 0x000ee20000300a00 */
[----:B------:R-:W-:-:S03]  /*a2c0*/  IMAD.WIDE R144, R4, 0x4, R22 ;  /* 0x0000000404907825 */ /* 0x000fc600078e0216 */
[----:B------:R-:W4:Y:S01]  /*a2d0*/  LDL.LU.64 R22, [R1+0x150] ;  /* 0x0001500001167983 */ /* 0x000f220000300a00 */
[----:B------:R-:W-:-:S03]  /*a2e0*/  IMAD.WIDE R142, R4, 0x4, R6 ;  /* 0x00000004048e7825 */ /* 0x000fc600078e0206 */
[----:B------:R-:W2:Y:S01]  /*a2f0*/  LDL.LU.64 R6, [R1+0x148] ;  /* 0x0001480001067983 */ /* 0x000ea20000300a00 */
[----:B------:R-:W-:Y:S02]  /*a300*/  ISETP.GE.U32.AND P1, PT, R9, 0x7fffff1e, PT ;  /* 0x7fffff1e0900780c */ /* 0x000fe40003f26070 */
[----:B------:R-:W1:Y:S01]  /*a310*/  LDC R9, c[0x0][0x230] ;  /* 0x00008c00ff097b82 */ /* 0x000e620000000800 */
[----:B------:R-:W-:-:S04]  /*a320*/  IMAD.WIDE R148, R4, 0x4, R158 ;  /* 0x0000000404947825 */ /* 0x000fc800078e029e */
[----:B------:R-:W-:-:S04]  /*a330*/  IMAD.WIDE R140, R4, 0x4, R130 ;  /* 0x00000004048c7825 */ /* 0x000fc800078e0282 */
[----:B------:R-:W-:Y:S02]  /*a340*/  IMAD.WIDE R134, R4, 0x4, R120 ;  /* 0x0000000404867825 */ /* 0x000fe400078e0278 */
[----:B------:R-:W-:Y:S02]  /*a350*/  LDGSTS.E [R245+0x14008], desc[UR16][R156.64], !P1 ;  /* 0x140080009cf57fae */ /* 0x000fe4000c921850 */
[----:B-1----:R-:W-:-:S05]  /*a360*/  VIADD R9, R9, 0xffffff5c ;  /* 0xffffff5c09097836 */ /* 0x002fca0000000000 */
[----:B------:R-:W-:Y:S02]  /*a370*/  ISETP.GE.U32.AND P2, PT, R9, 0x7fffff1d, PT ;  /* 0x7fffff1d0900780c */ /* 0x000fe40003f46070 */
[----:B------:R-:W1:Y:S11]  /*a380*/  LDC R9, c[0x0][0x230] ;  /* 0x00008c00ff097b82 */ /* 0x000e760000000800 */
[----:B------:R-:W-:Y:S01]  /*a390*/  LDGSTS.E [R245+0x1400c], desc[UR16][R148.64], !P2 ;  /* 0x1400c00094f57fae */ /* 0x000fe2000d121850 */
[----:B-1----:R-:W-:-:S05]  /*a3a0*/  VIADD R9, R9, 0xffffff7b ;  /* 0xffffff7b09097836 */ /* 0x002fca0000000000 */
[----:B------:R-:W-:Y:S02]  /*a3b0*/  ISETP.GE.U32.AND P3, PT, R9, 0x7fffff3c, PT ;  /* 0x7fffff3c0900780c */ /* 0x000fe40003f66070 */
[----:B------:R-:W1:Y:S11]  /*a3c0*/  LDC R9, c[0x0][0x230] ;  /* 0x00008c00ff097b82 */ /* 0x000e760000000800 */
[----:B------:R-:W-:Y:S01]  /*a3d0*/  LDGSTS.E [R246+0x10000], desc[UR16][R150.64], !P3 ;  /* 0x1000000096f67fae */ /* 0x000fe2000d921850 */
[----:B---3--:R-:W-:-:S03]  /*a3e0*/  IMAD.WIDE R122, R4, 0x4, R10 ;  /* 0x00000004047a7825 */ /* 0x008fc600078e020a */
[----:B------:R-:W3:Y:S01]  /*a3f0*/  LDL.LU.64 R10, [R1+0x80] ;  /* 0x00008000010a7983 */ /* 0x000ee20000300a00 */
[----:B----4-:R-:W-:-:S03]  /*a400*/  IMAD.WIDE R116, R4, 0x4, R22 ;  /* 0x0000000404747825 */ /* 0x010fc600078e0216 */
[----:B------:R-:W4:Y:S01]  /*a410*/  LDL.LU.64 R22, [R1+0x140] ;  /* 0x0001400001167983 */ /* 0x000f220000300a00 */
[----:B-1----:R-:W-:Y:S02]  /*a420*/  VIADD R9, R9, 0xffffff7a ;  /* 0xffffff7a09097836 */ /* 0x002fe40000000000 */
[C---:B--2---:R-:W-:Y:S01]  /*a430*/  IMAD.WIDE R130, R4.reuse, 0x4, R162 ;  /* 0x0000000404827825 */ /* 0x044fe200078e02a2 */
[----:B------:R-:W2:Y:S02]  /*a440*/  LDL.LU.64 R158, [R1+0x138] ;  /* 0x00013800019e7983 */ /* 0x000ea40000300a00 */
[----:B------:R-:W-:Y:S02]  /*a450*/  ISETP.GE.U32.AND P4, PT, R9, 0x7fffff3b, PT ;  /* 0x7fffff3b0900780c */ /* 0x000fe40003f86070 */
[----:B------:R-:W1:Y:S01]  /*a460*/  LDC R9, c[0x0][0x230] ;  /* 0x00008c00ff097b82 */ /* 0x000e620000000800 */
[----:B------:R-:W-:Y:S01]  /*a470*/  IMAD.WIDE R120, R4, 0x4, R6 ;  /* 0x0000000404787825 */ /* 0x000fe200078e0206 */
[----:B------:R-:W2:Y:S04]  /*a480*/  LDL.LU.64 R162, [R1+0x130] ;  /* 0x0001300001a27983 */ /* 0x000ea80000300a00 */
[----:B------:R-:W2:Y:S05]  /*a490*/  LDL.LU.64 R6, [R1+0x128] ;  /* 0x0001280001067983 */ /* 0x000eaa0000300a00 */
[----:B------:R-:W-:Y:S01]  /*a4a0*/  LDGSTS.E [R246+0x10004], desc[UR16][R142.64], !P4 ;  /* 0x100040008ef67fae */ /* 0x000fe2000e121850 */
        /* <DEDUP_REMOVED lines=20> */
[----:B-1----:R-:W-:-:S02]  /*a5f0*/  VIADD R9, R9, 0xffffff58 ;  /* 0xffffff5809097836 */ /* 0x002fc40000000000 */
[C---:B---3--:R-:W-:Y:S02]  /*a600*/  IMAD.WIDE R100, R4.reuse, 0x4, R10 ;  /* 0x0000000404647825 */ /* 0x048fe400078e020a */
[----:B------:R-:W3:Y:S01]  /*a610*/  LDL.LU.64 R10, [R1+0x78] ;  /* 0x00007800010a7983 */ /* 0x000ee20000300a00 */
[----:B------:R-:W-:Y:S02]  /*a620*/  ISETP.GE.U32.AND P4, PT, R9, 0x7fffff19, PT ;  /* 0x7fffff190900780c */ /* 0x000fe40003f86070 */
[----:B------:R-:W1:Y:S01]  /*a630*/  LDC R9, c[0x0][0x230] ;  /* 0x00008c00ff097b82 */ /* 0x000e620000000800 */
[----:B------:R3:W-:Y:S01]  /*a640*/  STL.64 [R1+0x518], R246 ;  /* 0x000518f601007387 */ /* 0x0007e20000100a00 */
[----:B----4-:R-:W-:-:S03]  /*a650*/  IMAD.WIDE R92, R4, 0x4, R22 ;  /* 0x00000004045c7825 */ /* 0x010fc600078e0216 */
[----:B------:R-:W4:Y:S01]  /*a660*/  LDL.LU.64 R22, [R1+0x70] ;  /* 0x0000700001167983 */ /* 0x000f220000300a00 */
[----:B--2---:R-:W-:-:S03]  /*a670*/  IMAD.WIDE R88, R4, 0x4, R158 ;  /* 0x0000000404587825 */ /* 0x004fc600078e029e */
[----:B------:R-:W2:Y:S04]  /*a680*/  LDL.LU.64 R160, [R1+0x68] ;  /* 0x0000680001a07983 */ /* 0x000ea80000300a00 */
[----:B------:R-:W-:Y:S01]  /*a690*/  LDGSTS.E [R246+0x1400c], desc[UR16][R136.64], !P4 ;  /* 0x1400c00088f67fae */ /* 0x000fe2000e121850 */
[----:B------:R-:W-:-:S03]  /*a6a0*/  IMAD.WIDE R106, R4, 0x4, R162 ;  /* 0x00000004046a7825 */ /* 0x000fc600078e02a2 */
[----:B------:R-:W2:Y:S01]  /*a6b0*/  LDL.LU.64 R158, [R1+0x120] ;  /* 0x00012000019e7983 */ /* 0x000ea20000300a00 */
[----:B------:R-:W-:-:S03]  /*a6c0*/  IMAD.WIDE R114, R4, 0x4, R6 ;  /* 0x0000000404727825 */ /* 0x000fc600078e0206 */
[----:B------:R-:W2:Y:S01]  /*a6d0*/  LDL.LU.64 R162, [R1+0x118] ;  /* 0x0001180001a27983 */ /* 0x000ea20000300a00 */
[----:B-1----:R-:W-:-:S03]  /*a6e0*/  VIADD R9, R9, 0xffffff77 ;  /* 0xffffff7709097836 */ /* 0x002fc60000000000 */
[----:B------:R-:W2:Y:S02]  /*a6f0*/  LDL.LU.64 R6, [R1+0x110] ;  /* 0x0001100001067983 */ /* 0x000ea40000300a00 */
        /* <DEDUP_REMOVED lines=17> */
[----:B------:R-:W1:Y:S02]  /*a810*/  LDC R9, c[0x0][0x230] ;  /* 0x00008c00ff097b82 */ /* 0x000e640000000800 */
        /* <DEDUP_REMOVED lines=8> */
[----:B------:R-:W1:Y:S01]  /*a8a0*/  LDC R9, c[0x0][0x230] ;  /* 0x00008c00ff097b82 */ /* 0x000e620000000800 */
[----:B---3--:R-:W-:Y:S02]  /*a8b0*/  IMAD.WIDE R108, R4, 0x4, R10 ;  /* 0x00000004046c7825 */ /* 0x008fe400078e020a */
[----:B------:R-:W3:Y:S02]  /*a8c0*/  LDL.LU.64 R10, [R1+0x108] ;  /* 0x00010800010a7983 */ /* 0x000ee40000300a00 */
        /* <DEDUP_REMOVED lines=11> */
[C---:B----4-:R-:W-:Y:S02]  /*a980*/  IMAD.WIDE R110, R4.reuse, 0x4, R22 ;  /* 0x00000004046e7825 */ /* 0x050fe400078e0216 */
[----:B------:R-:W4:Y:S02]  /*a990*/  LDL.LU.64 R22, [R1+0x60] ;  /* 0x0000600001167983 */ /* 0x000f240000300a00 */
[----:B------:R-:W-:-:S05]  /*a9a0*/  IMAD.WIDE R128, R4, 0x4, R128 ;  /* 0x0000000404807825 */ /* 0x000fca00078e0280 */
[----:B------:R-:W-:Y:S01]  /*a9b0*/  LDGSTS.E [R247+0x14004], desc[UR16][R128.64], !P4 ;  /* 0x1400400080f77fae */ /* 0x000fe2000e121850 */
[----:B-1----:R-:W-:-:S05]  /*a9c0*/  VIADD R9, R9, 0xffffff70 ;  /* 0xffffff7009097836 */ /* 0x002fca0000000000 */
[----:B------:R-:W-:Y:S02]  /*a9d0*/  ISETP.GE.U32.AND P4, PT, R9, 0x7fffff31, PT ;  /* 0x7fffff310900780c */ /* 0x000fe40003f86070 */
[----:B------:R-:W1:Y:S01]  /*a9e0*/  LDC R9, c[0x0][0x230] ;  /* 0x00008c00ff097b82 */ /* 0x000e620000000800 */
[----:B------:R-:W-:-:S05]  /*a9f0*/  IMAD.WIDE R124, R4, 0x4, R124 ;  /* 0x00000004047c7825 */ /* 0x000fca00078e027c */
[----:B------:R-:W-:Y:S04]  /*aa00*/  LDGSTS.E [R247+0x14008], desc[UR16][R124.64], !P5 ;  /* 0x140080007cf77fae */ /* 0x000fe8000e921850 */
[----:B------:R-:W-:Y:S04]  /*aa10*/  LDGSTS.E [R247+0x1400c], desc[UR16][R100.64], !P6 ;  /* 0x1400c00064f77fae */ /* 0x000fe8000f121850 */
[----:B------:R-:W-:Y:S04]  /*aa20*/  LDGSTS.E [R248+0x10000], desc[UR16][R92.64], !P1 ;  /* 0x100000005cf87fae */ /* 0x000fe8000c921850 */
[----:B------:R-:W-:Y:S01]  /*aa30*/  LDGSTS.E [R248+0x10004], desc[UR16][R88.64], !P2 ;  /* 0x1000400058f87fae */ /* 0x000fe2000d121850 */
[----:B--2---:R-:W-:-:S03]  /*aa40*/  IMAD.WIDE R102, R4, 0x4, R162 ;  /* 0x0000000404667825 */ /* 0x004fc600078e02a2 */
[----:B------:R-:W2:Y:S01]  /*aa50*/  LDL.LU.64 R162, [R1+0x100] ;  /* 0x0001000001a27983 */ /* 0x000ea20000300a00 */
[----:B-1----:R-:W-:Y:S02]  /*aa60*/  VIADD R9, R9, 0xffffff53 ;  /* 0xffffff5309097836 */ /* 0x002fe40000000000 */
[----:B------:R-:W-:Y:S01]  /*aa70*/  IMAD.WIDE R94, R4, 0x4, R6 ;  /* 0x00000004045e7825 */ /* 0x000fe200078e0206 */
[----:B------:R-:W-:Y:S02]  /*aa80*/  LDGSTS.E [R248+0x10008], desc[UR16][R106.64], !P3 ;  /* 0x100080006af87fae */ /* 0x000fe4000d921850 */
[----:B------:R-:W-:Y:S02]  /*aa90*/  ISETP.GE.U32.AND P5, PT, R9, 0x7fffff14, PT ;  /* 0x7fffff140900780c */ /* 0x000fe40003fa6070 */
[----:B------:R-:W1:Y:S01]  /*aaa0*/  LDC R9, c[0x0][0x230] ;  /* 0x00008c00ff097b82 */ /* 0x000e620000000800 */
[----:B------:R-:W2:Y:S04]  /*aab0*/  LDL.LU.64 R6, [R1+0xf8] ;  /* 0x0000f80001067983 */ /* 0x000ea80000300a00 */
        /* <DEDUP_REMOVED lines=17> */
[----:B------:R-:W1:Y:S01]  /*abd0*/  LDC R9, c[0x0][0x230] ;  /* 0x00008c00ff097b82 */ /* 0x000e620000000800 */
[----:B------:R-:W-:-:S05]  /*abe0*/  IMAD.WIDE R118, R4, 0x4, R118 ;  /* 0x0000000404767825 */ /* 0x000fca00078e0276 */
[----:B------:R-:W-:Y:S04]  /*abf0*/  LDGSTS.E [R248+0x14000], desc[UR16][R118.64], !P5 ;  /* 0x1400000076f87fae */ /* 0x000fe8000e921850 */
[----:B------:R-:W-:Y:S04]  /*ac00*/  LDGSTS.E [R248+0x14004], desc[UR16][R108.64], !P6 ;  /* 0x140040006cf87fae */ /* 0x000fe8000f121850 */
        /* <DEDUP_REMOVED lines=23> */
[----:B------:R-:W-:Y:S01]  /*ad80*/  STL.64 [R1+0x520], R248 ;  /* 0x000520f801007387 */ /* 0x000fe20000100a00 */
[----:B-1----:R-:W-:Y:S02]  /*ad90*/  VIADD R9, R9, 0xffffff4d ;  /* 0xffffff4d09097836 */ /* 0x002fe40000000000 */
[----:B------:R-:W-:Y:S01]  /*ada0*/  IMAD.WIDE R86, R4, 0x4, R6 ;  /* 0x0000000404567825 */ /* 0x000fe200078e0206 */
[----:B------:R-:W2:Y:S02]  /*adb0*/  LDL.LU.64 R162, [R1+0xe0] ;  /* 0x0000e00001a27983 */ /* 0x000ea40000300a00 */
        /* <DEDUP_REMOVED lines=16> */
[C---:B---3--:R-:W-:Y:S02]  /*aec0*/  IMAD.WIDE R32, R4.reuse, 0x4, R10 ;  /* 0x0000000404207825 */ /* 0x048fe400078e020a */
[----:B------:R-:W3:Y:S02]  /*aed0*/  LDL.LU.64 R10, [R1+0xd0] ;  /* 0x0000d000010a7983 */ /* 0x000ee40000300a00 */
[----:B------:R-:W-:-:S05]  /*aee0*/  IMAD.WIDE R84, R4, 0x4, R210 ;  /* 0x0000000404547825 */ /* 0x000fca00078e02d2 */
[----:B------:R-:W-:Y:S01]  /*aef0*/  LDGSTS.E [R249+0x14004], desc[UR16][R84.64], !P2 ;  /* 0x1400400054f97fae */ /* 0x000fe2000d121850 */
        /* <DEDUP_REMOVED lines=9> */
[----:B------:R2:W-:Y:S04]  /*af90*/  LDGSTS.E [R249+0x1400c], desc[UR16][R56.64], !P4 ;  /* 0x1400c00038f97fae */ /* 0x0005e8000e121850 */
        /* <DEDUP_REMOVED lines=8> */
[----:B------:R-:W1:Y:S01]  /*b020*/  LDC R9, c[0x0][0x230] ;  /* 0x00008c00ff097b82 */ /* 0x000e620000000800 */
[----:B----4-:R-:W-:Y:S02]  /*b030*/  IMAD.WIDE R82, R4, 0x4, R22 ;  /* 0x0000000404527825 */ /* 0x010fe400078e0216 */
[----:B------:R-:W4:Y:S04]  /*b040*/  LDL.LU.64 R22, [R1+0xc8] ;  /* 0x0000c80001167983 */ /* 0x000f280000300a00 */
        /* <DEDUP_REMOVED lines=22> */
[----:B-1----:R-:W-:Y:S02]  /*b1b0*/  VIADD R9, R9, 0xffffff47 ;  /* 0xffffff4709097836 */ /* 0x002fe40000000000 */
[C---:B---3--:R-:W-:Y:S02]  /*b1c0*/  IMAD.WIDE R68, R4.reuse, 0x4, R10 ;  /* 0x0000000404447825 */ /* 0x048fe400078e020a */
[----:B------:R-:W3:Y:S01]  /*b1d0*/  LDL.LU.64 R10, [R1+0xc0] ;  /* 0x0000c000010a7983 */ /* 0x000ee20000300a00 */
[----:B------:R-:W-:Y:S02]  /*b1e0*/  ISETP.GE.U32.AND P5, PT, R9, 0x7fffff08, PT ;  /* 0x7fffff080900780c */ /* 0x000fe40003fa6070 */
[----:B------:R-:W1:Y:S01]  /*b1f0*/  LDC R9, c[0x0][0x230] ;  /* 0x00008c00ff097b82 */ /* 0x000e620000000800 */
[C---:B--2---:R-:W-:Y:S02]  /*b200*/  IMAD.WIDE R70, R4.reuse, 0x4, R162 ;  /* 0x0000000404467825 */ /* 0x044fe400078e02a2 */
[----:B------:R-:W2:Y:S02]  /*b210*/  LDL.LU.64 R162, [R1+0xb8] ;  /* 0x0000b80001a27983 */ /* 0x000ea40000300a00 */
[----:B------:R-:W-:-:S02]  /*b220*/  IMAD.WIDE R72, R4, 0x4, R6 ;  /* 0x0000000404487825 */ /* 0x000fc400078e0206 */
[----:B------:R-:W2:Y:S02]  /*b230*/  LDL.LU.64 R6, [R1+0xb0] ;  /* 0x0000b00001067983 */ /* 0x000ea40000300a00 */
[----:B------:R-:W-:-:S05]  /*b240*/  IMAD.WIDE R76, R4, 0x4, R200 ;  /* 0x00000004044c7825 */ /* 0x000fca00078e02c8 */
[----:B------:R-:W-:Y:S04]  /*b250*/  LDGSTS.E [R250+0x1400c], desc[UR16][R76.64], !P6 ;  /* 0x1400c0004cfa7fae */ /* 0x000fe8000f121850 */
[----:B------:R-:W-:Y:S04]  /*b260*/  LDGSTS.E [R251+0x10000], desc[UR16][R70.64], !P1 ;  /* 0x1000000046fb7fae */ /* 0x000fe8000c921850 */
[----:B------:R-:W-:Y:S01]  /*b270*/  LDGSTS.E [R251+0x10004], desc[UR16][R72.64], !P2 ;  /* 0x1000400048fb7fae */ /* 0x000fe2000d121850 */
[----:B-1----:R-:W-:-:S03]  /*b280*/  VIADD R9, R9, 0xffffff46 ;  /* 0xffffff4609097836 */ /* 0x002fc60000000000 */
[----:B------:R-:W-:Y:S02]  /*b290*/  LDGSTS.E [R251+0x10008], desc[UR16][R68.64], !P3 ;  /* 0x1000800044fb7fae */ /* 0x000fe4000d921850 */
        /* <DEDUP_REMOVED lines=33> */
[----:B------:R4:W-:Y:S01]  /*b4b0*/  LDGSTS.E [R251+0x1400c], desc[UR16][R58.64], !P2 ;  /* 0x1400c0003afb7fae */ /* 0x0009e2000d121850 */
[----:B-1----:R-:W-:-:S05]  /*b4c0*/  VIADD R9, R9, 0xffffff42 ;  /* 0xffffff4209097836 */ /* 0x002fca0000000000 */
[----:B------:R-:W-:Y:S02]  /*b4d0*/  ISETP.GE.U32.AND P2, PT, R9, 0x7fffff03, PT ;  /* 0x7fffff030900780c */ /* 0x000fe40003f46070 */
[----:B------:R-:W1:Y:S01]  /*b4e0*/  LDC R9, c[0x0][0x230] ;  /* 0x00008c00ff097b82 */ /* 0x000e620000000800 */
[----:B---3--:R-:W-:Y:S02]  /*b4f0*/  IMAD.WIDE R50, R4, 0x4, R10 ;  /* 0x0000000404327825 */ /* 0x008fe400078e020a */
[----:B------:R-:W3:Y:S02]  /*b500*/  S2R R11, SR_TID.X ;  /* 0x00000000000b7919 */ /* 0x000ee40000002100 */
[----:B-1----:R-:W-:Y:S01]  /*b510*/  VIADD R9, R9, 0xffffff41 ;  /* 0xffffff4109097836 */ /* 0x002fe20000000000 */
[----:B------:R-:W-:Y:S04]  /*b520*/  LDGSTS.E [R252+0x10000], desc[UR16][R50.64], !P3 ;  /* 0x1000000032fc7fae */ /* 0x000fe8000d921850 */
[----:B------:R-:W-:-:S02]  /*b530*/  ISETP.GE.U32.AND P3, PT, R9, 0x7fffff02, PT ;  /* 0x7fffff020900780c */ /* 0x000fc40003f66070 */
[----:B------:R-:W1:Y:S01]  /*b540*/  LDC R9, c[0x0][0x230] ;  /* 0x00008c00ff097b82 */ /* 0x000e620000000800 */
[C---:B--2---:R-:W-:Y:S01]  /*b550*/  IMAD.WIDE R26, R4.reuse, 0x4, R162 ;  /* 0x00000004041a7825 */ /* 0x044fe200078e02a2 */
[----:B------:R-:W-:Y:S03]  /*b560*/  STL.64 [R1+0x530], R250 ;  /* 0x000530fa01007387 */ /* 0x000fe60000100a00 */
[----:B------:R-:W-:Y:S01]  /*b570*/  IMAD.WIDE R44, R4, 0x4, R6 ;  /* 0x00000004042c7825 */ /* 0x000fe200078e0206 */
[----:B------:R-:W2:Y:S04]  /*b580*/  LDL.LU.64 R158, [R1+0x58] ;  /* 0x00005800019e7983 */ /* 0x000ea80000300a00 */
[----:B------:R-:W-:Y:S04]  /*b590*/  LDGSTS.E [R252+0x10004], desc[UR16][R26.64], !P4 ;  /* 0x100040001afc7fae */ /* 0x000fe8000e121850 */
[----:B------:R-:W-:Y:S04]  /*b5a0*/  LDGSTS.E [R252+0x10008], desc[UR16][R44.64], !P5 ;  /* 0x100080002cfc7fae */ /* 0x000fe8000e921850 */
[----:B------:R-:W2:Y:S01]  /*b5b0*/  LDL.LU.64 R162, [R1+0x1a8] ;  /* 0x0001a80001a27983 */ /* 0x000ea20000300a00 */
[----:B---3--:R-:W-:-:S03]  /*b5c0*/  LOP3.LUT R11, R11, 0x3f, RZ, 0xc0, !PT ;  /* 0x0000003f0b0b7812 */ /* 0x008fc600078ec0ff */
[----:B------:R-:W3:Y:S01]  /*b5d0*/  LDL.LU.64 R6, [R1+0x1c0] ;  /* 0x0001c00001067983 */ /* 0x000ee20000300a00 */
[----:B-1----:R-:W-:-:S05]  /*b5e0*/  VIADD R9, R9, 0xffffff40 ;  /* 0xffffff4009097836 */ /* 0x002fca0000000000 */
[----:B------:R-:W-:Y:S02]  /*b5f0*/  ISETP.GE.AND P5, PT, R11, R9, PT ;  /* 0x000000090b00720c */ /* 0x000fe40003fa6270 */
[----:B------:R-:W3:Y:S01]  /*b600*/  LDL.LU.64 R10, [R1+0x1d8] ;  /* 0x0001d800010a7983 */ /* 0x000ee20000300a00 */
[----:B------:R-:W-:Y:S02]  /*b610*/  ISETP.GE.U32.AND P4, PT, R9, 0x7fffff01, PT ;  /* 0x7fffff010900780c */ /* 0x000fe40003f86070 */
[----:B------:R-:W-:Y:S01]  /*b620*/  SEL R9, RZ, 0x4, P5 ;  /* 0x00000004ff097807 */ /* 0x000fe20002800000 */
[----:B------:R-:W-:Y:S01]  /*b630*/  IMAD.WIDE R42, R4, 0x4, R236 ;  /* 0x00000004042a7825 */ /* 0x000fe200078e02ec */
[----:B------:R-:W-:Y:S01]  /*b640*/  ISETP.GT.AND P5, PT, R0, 0xff, PT ;  /* 0x000000ff0000780c */ /* 0x000fe20003fa4270 */
[----:B------:R-:W3:Y:S03]  /*b650*/  LDL.LU.64 R210, [R1+0x1e8] ;  /* 0x0001e80001d27983 */ /* 0x000ee60000300a00 */
[----:B------:R-:W-:Y:S01]  /*b660*/  SEL R9, R9, RZ, P5 ;  /* 0x000000ff09097207 */ /* 0x000fe20002800000 */
[----:B------:R-:W-:Y:S01]  /*b670*/  IMAD.WIDE R38, R4, 0x4, R238 ;  /* 0x0000000404267825 */ /* 0x000fe200078e02ee */
[----:B------:R-:W3:Y:S02]  /*b680*/  LDL.LU.64 R152, [R1+0x10] ;  /* 0x0000100001987983 */ /* 0x000ee40000300a00 */
[----:B------:R-:W-:-:S02]  /*b690*/  ISETP.NE.U32.AND P5, PT, R9, RZ, PT ;  /* 0x000000ff0900720c */ /* 0x000fc40003fa5070 */
[----:B------:R-:W1:Y:S02]  /*b6a0*/  LDC R9, c[0x0][0x230] ;  /* 0x00008c00ff097b82 */ /* 0x000e640000000800 */
[----:B-1----:R-:W-:Y:S02]  /*b6b0*/  VIADD R9, R9, 0xffffff3f ;  /* 0xffffff3f09097836 */ /* 0x002fe40000000000 */
[----:B----4-:R-:W-:-:S05]  /*b6c0*/  IMAD.WIDE R24, R4, 0x4, R22 ;  /* 0x0000000404187825 */ /* 0x010fca00078e0216 */
[----:B------:R-:W-:Y:S01]  /*b6d0*/  LDGSTS.E [R252+0x1000c], desc[UR16][R24.64], !P6 ;  /* 0x1000c00018fc7fae */ /* 0x000fe2000f121850 */
[----:B------:R-:W-:Y:S02]  /*b6e0*/  ISETP.GE.U32.AND P6, PT, R9, 0x7fffff00, PT ;  /* 0x7fffff000900780c */ /* 0x000fe40003fc6070 */
[----:B------:R-:W1:Y:S01]  /*b6f0*/  LDC R9, c[0x0][0x230] ;  /* 0x00008c00ff097b82 */ /* 0x000e620000000800 */
        /* <DEDUP_REMOVED lines=15> */
[----:B------:R-:W-:-:S03]  /*b7f0*/  IMAD.WIDE R16, R5, 0x4, R16 ;  /* 0x0000000405107825 */ /* 0x000fc600078e0210 */
[----:B------:R-:W0:Y:S01]  /*b800*/  LDGDEPBAR ;  /* 0x00000000000079af */ /* 0x000e220000000000 */
[----:B-1----:R-:W-:-:S05]  /*b810*/  VIADD R9, R9, 0xffffff1f ;  /* 0xffffff1f09097836 */ /* 0x002fca0000000000 */
[----:B------:R-:W-:Y:S02]  /*b820*/  ISETP.GE.U32.AND P4, PT, R9, 0x7ffffee0, PT ;  /* 0x7ffffee00900780c */ /* 0x000fe40003f86070 */
[----:B------:R-:W1:Y:S01]  /*b830*/  LDC R9, c[0x0][0x230] ;  /* 0x00008c00ff097b82 */ /* 0x000e620000000800 */
[----:B------:R-:W-:-:S04]  /*b840*/  IMAD.WIDE R22, R5, 0x4, R168 ;  /* 0x0000000405167825 */ /* 0x000fc800078e02a8 */
[C---:B------:R-:W-:Y:S01]  /*b850*/  IMAD.WIDE R168, R5.reuse, 0x4, R12 ;  /* 0x0000000405a87825 */ /* 0x040fe200078e020c */
[----:B------:R-:W-:Y:S03]  /*b860*/  LDGSTS.E [R244+0x48000], desc[UR16][R22.64], P0 ;  /* 0x4800000016f47fae */ /* 0x000fe60008121850 */
[----:B------:R-:W-:-:S04]  /*b870*/  IMAD.WIDE R30, R5, 0x4, R18 ;  /* 0x00000004051e7825 */ /* 0x000fc800078e0212 */
[----:B------:R-:W-:-:S04]  /*b880*/  IMAD.WIDE R12, R5, 0x4, R164 ;  /* 0x00000004050c7825 */ /* 0x000fc800078e02a4 */
[----:B-1----:R-:W-:-:S05]  /*b890*/  VIADD R9, R9, 0xffffff1e ;  /* 0xffffff1e09097836 */ /* 0x002fca0000000000 */
[----:B------:R1:W-:Y:S04]  /*b8a0*/  STL.64 [R1+0x538], R8 ;  /* 0x0005380801007387 */ /* 0x0003e80000100a00 */
[----:B------:R4:W-:Y:S01]  /*b8b0*/  STL.64 [R1+0x540], R16 ;  /* 0x0005401001007387 */ /* 0x0009e20000100a00 */
[----:B------:R-:W-:-:S03]  /*b8c0*/  IMAD.WIDE R18, R5, 0x4, R20 ;  /* 0x0000000405127825 */ /* 0x000fc600078e0214 */
[----:B------:R-:W4:Y:S01]  /*b8d0*/  LDL.LU.64 R160, [R1+0x1f8] ;  /* 0x0001f80001a07983 */ /* 0x000f220000300a00 */
[----:B------:R-:W-:-:S03]  /*b8e0*/  IMAD.WIDE R20, R5, 0x4, R166 ;  /* 0x0000000405147825 */ /* 0x000fc600078e02a6 */
[----:B------:R-:W4:Y:S01]  /*b8f0*/  LDL.LU.64 R246, [R1+0x30] ;  /* 0x0000300001f67983 */ /* 0x000f220000300a00 */
[----:B------:R-:W-:-:S03]  /*b900*/  IMAD.WIDE R200, R5, 0x4, R14 ;  /* 0x0000000405c87825 */ /* 0x000fc600078e020e */
[----:B------:R-:W4:Y:S01]  /*b910*/  LDL.LU.64 R156, [R1+0x208] ;  /* 0x00020800019c7983 */ /* 0x000f220000300a00 */
[----:B------:R-:W-:-:S03]  /*b920*/  IMAD.WIDE R166, R5, 0x4, R172 ;  /* 0x0000000405a67825 */ /* 0x000fc600078e02ac */
[----:B------:R-:W-:Y:S01]  /*b930*/  LDGSTS.E [R244+0x48400], desc[UR16][R18.64], P0 ;  /* 0x4840000012f47fae */ /* 0x000fe20008121850 */
[----:B------:R-:W-:-:S04]  /*b940*/  IMAD.WIDE R14, R5, 0x4, R170 ;  /* 0x00000004050e7825 */ /* 0x000fc800078e02aa */
[----:B------:R-:W-:-:S04]  /*b950*/  IMAD.WIDE R172, R5, 0x4, R178 ;  /* 0x0000000405ac7825 */ /* 0x000fc800078e02b2 */
[C---:B--2---:R-:W-:Y:S02]  /*b960*/  IMAD.WIDE R164, R5.reuse, 0x4, R158 ;  /* 0x0000000405a47825 */ /* 0x044fe400078e029e */
[----:B------:R-:W2:Y:S04]  /*b970*/  LDL.LU.64 R158, [R1+0x50] ;  /* 0x00005000019e7983 */ /* 0x000ea80000300a00 */
[----:B------:R-:W2:Y:S04]  /*b980*/  LDL.LU.64 R154, [R1+0x218] ;  /* 0x00021800019a7983 */ /* 0x000ea80000300a00 */
[----:B------:R-:W-:Y:S01]  /*b990*/  LDGSTS.E [R244+0x48800], desc[UR16][R164.64], P0 ;  /* 0x48800000a4f47fae */ /* 0x000fe20008121850 */
[----:B------:R-:W-:-:S03]  /*b9a0*/  IMAD.WIDE R170, R5, 0x4, R162 ;  /* 0x0000000405aa7825 */ /* 0x000fc600078e02a2 */
[----:B------:R-:W2:Y:S01]  /*b9b0*/  LDL.LU.64 R162, [R1+0x1b8] ;  /* 0x0001b80001a27983 */ /* 0x000ea20000300a00 */
[----:B---3--:R-:W-:-:S03]  /*b9c0*/  IMAD.WIDE R178, R5, 0x4, R6 ;  /* 0x0000000405b27825 */ /* 0x008fc600078e0206 */
[----:B------:R-:W3:Y:S04]  /*b9d0*/  LDL.LU.64 R6, [R1+0x228] ;  /* 0x0002280001067983 */ /* 0x000ee80000300a00 */
[----:B------:R-:W-:Y:S01]  /*b9e0*/  LDGSTS.E [R244+0x48c00], desc[UR16][R170.64], P0 ;  /* 0x48c00000aaf47fae */ /* 0x000fe20008121850 */
[----:B------:R-:W-:-:S03]  /*b9f0*/  IMAD.WIDE R186, R5, 0x4, R10 ;  /* 0x0000000405ba7825 */ /* 0x000fc600078e020a */
[----:B------:R-:W3:Y:S04]  /*ba00*/  LDL.LU.64 R10, [R1+0x1d0] ;  /* 0x0001d000010a7983 */ /* 0x000ee80000300a00 */
[----:B------:R-:W3:Y:S04]  /*ba10*/  LDL.LU.64 R238, [R1+0x230] ;  /* 0x0002300001ee7983 */ /* 0x000ee80000300a00 */
[----:B------:R-:W3:Y:S01]  /*ba20*/  LDL.LU.64 R240, [R1+0x1e0] ;  /* 0x0001e00001f07983 */ /* 0x000ee20000300a00 */
[----:B------:R-:W-:-:S03]  /*ba30*/  IMAD.WIDE R196, R5, 0x4, R152 ;  /* 0x0000000405c47825 */ /* 0x000fc600078e0298 */
[----:B------:R-:W3:Y:S04]  /*ba40*/  LDL.LU.64 R152, [R1+0x8] ;  /* 0x0000080001987983 */ /* 0x000ee80000300a00 */
[----:B-1----:R-:W3:Y:S01]  /*ba50*/  LDL.LU.64 R8, [R1+0x238] ;  /* 0x0002380001087983 */ /* 0x002ee20000300a00 */
[----:B------:R-:W-:-:S03]  /*ba60*/  IMAD.WIDE R194, R5, 0x4, R210 ;  /* 0x0000000405c27825 */ /* 0x000fc600078e02d2 */
[----:B------:R-:W3:Y:S04]  /*ba70*/  LDL.LU.64 R248, [R1+0x1f0] ;  /* 0x0001f00001f87983 */ /* 0x000ee80000300a00 */
[----:B------:R-:W-:Y:S04]  /*ba80*/  LDGSTS.E [R244+0x49000], desc[UR16][R178.64], P0 ;  /* 0x49000000b2f47fae */ /* 0x000fe80008121850 */
[----:B------:R-:W-:Y:S04]  /*ba90*/  LDGSTS.E [R244+0x49400], desc[UR16][R186.64], P0 ;  /* 0x49400000baf47fae */ /* 0x000fe80008121850 */
[----:B------:R-:W-:Y:S01]  /*baa0*/  LDGSTS.E [R244+0x49800], desc[UR16][R194.64], P0 ;  /* 0x49800000c2f47fae */ /* 0x000fe20008121850 */
[----:B----4-:R-:W-:-:S03]  /*bab0*/  IMAD.WIDE R202, R5, 0x4, R160 ;  /* 0x0000000405ca7825 */ /* 0x010fc600078e02a0 */
[----:B------:R-:W4:Y:S01]  /*bac0*/  LDL.LU.64 R160, [R1+0x18] ;  /* 0x0000180001a07983 */ /* 0x000f220000300a00 */
[----:B------:R-:W-:-:S03]  /*bad0*/  IMAD.WIDE R204, R5, 0x4, R246 ;  /* 0x0000000405cc7825 */ /* 0x000fc600078e02f6 */
[----:B------:R-:W4:Y:S01]  /*bae0*/  LDL.LU.64 R250, [R1+0x248] ;  /* 0x0002480001fa7983 */ /* 0x000f220000300a00 */
[----:B------:R-:W-:-:S03]  /*baf0*/  IMAD.WIDE R208, R5, 0x4, R156 ;  /* 0x0000000405d07825 */ /* 0x000fc600078e029c */
[----:B------:R-:W4:Y:S04]  /*bb00*/  LDL.LU.64 R246, [R1+0x200] ;  /* 0x0002000001f67983 */ /* 0x000f280000300a00 */
[----:B------:R-:W-:Y:S04]  /*bb10*/  LDGSTS.E [R244+0x49c00], desc[UR16][R202.64], P0 ;  /* 0x49c00000caf47fae */ /* 0x000fe80008121850 */
[----:B------:R-:W-:Y:S01]  /*bb20*/  LDGSTS.E [R244+0x4a000], desc[UR16][R208.64], P0 ;  /* 0x4a000000d0f47fae */ /* 0x000fe20008121850 */
[----:B--2---:R-:W-:-:S03]  /*bb30*/  IMAD.WIDE R210, R5, 0x4, R158 ;  /* 0x0000000405d27825 */ /* 0x004fc600078e029e */
[----:B------:R-:W2:Y:S01]  /*bb40*/  LDL.LU.64 R158, [R1+0x28] ;  /* 0x00002800019e7983 */ /* 0x000ea20000300a00 */
[----:B------:R-:W-:-:S03]  /*bb50*/  IMAD.WIDE R216, R5, 0x4, R154 ;  /* 0x0000000405d87825 */ /* 0x000fc600078e029a */
[----:B------:R-:W2:Y:S04]  /*bb60*/  LDL.LU.64 R156, [R1+0x250] ;  /* 0x00025000019c7983 */ /* 0x000ea80000300a00 */
[----:B------:R-:W2:Y:S01]  /*bb70*/  LDL.LU.64 R154, [R1+0x210] ;  /* 0x00021000019a7983 */ /* 0x000ea20000300a00 */
[----:B------:R-:W-:-:S03]  /*bb80*/  IMAD.WIDE R218, R5, 0x4, R162 ;  /* 0x0000000405da7825 */ /* 0x000fc600078e02a2 */
[----:B------:R-:W2:Y:S01]  /*bb90*/  LDL.LU.64 R162, [R1+0x1b0] ;  /* 0x0001b00001a27983 */ /* 0x000ea20000300a00 */
[----:B---3--:R-:W-:-:S03]  /*bba0*/  IMAD.WIDE R234, R5, 0x4, R6 ;  /* 0x0000000405ea7825 */ /* 0x008fc600078e0206 */
[----:B------:R-:W-:Y:S04]  /*bbb0*/  LDGSTS.E [R244+0x4a400], desc[UR16][R216.64], P0 ;  /* 0x4a400000d8f47fae */ /* 0x000fe80008121850 */
[----:B------:R-:W-:Y:S01]  /*bbc0*/  LDGSTS.E [R244+0x4a800], desc[UR16][R234.64], P0 ;  /* 0x4a800000eaf47fae */ /* 0x000fe20008121850 */
[----:B------:R-:W-:-:S03]  /*bbd0*/  IMAD.WIDE R236, R5, 0x4, R10 ;  /* 0x0000000405ec7825 */ /* 0x000fc600078e020a */
[----:B------:R-:W3:Y:S04]  /*bbe0*/  LDL.LU.64 R10, [R1+0x258] ;  /* 0x00025800010a7983 */ /* 0x000ee80000300a00 */
[----:B------:R-:W3:Y:S01]  /*bbf0*/  LDL.LU.64 R6, [R1+0x220] ;  /* 0x0002200001067983 */ /* 0x000ee20000300a00 */
[----:B------:R-:W-:-:S04]  /*bc00*/  IMAD.WIDE R242, R5, 0x4, R240 ;  /* 0x0000000405f27825 */ /* 0x000fc800078e02f0 */
[----:B------:R-:W-:-:S04]  /*bc10*/  IMAD.WIDE R152, R5, 0x4, R152 ;  /* 0x0000000405987825 */ /* 0x000fc800078e0298 */
[C---:B------:R-:W-:Y:S01]  /*bc20*/  IMAD.WIDE R16, R5.reuse, 0x4, R8 ;  /* 0x0000000405107825 */ /* 0x040fe200078e0208 */
[----:B------:R-:W-:Y:S03]  /*bc30*/  STL.64 [R1+0x10], R152 ;  /* 0x0000109801007387 */ /* 0x000fe60000100a00 */
[C---:B------:R-:W-:Y:S01]  /*bc40*/  IMAD.WIDE R240, R5.reuse, 0x4, R228 ;  /* 0x0000000405f07825 */ /* 0x040fe200078e02e4 */
[----:B------:R1:W-:Y:S03]  /*bc50*/  STL.64 [R1+0x20], R16 ;  /* 0x0000201001007387 */ /* 0x0003e60000100a00 */
[C---:B------:R-:W-:Y:S01]  /*bc60*/  IMAD.WIDE R248, R5.reuse, 0x4, R248 ;  /* 0x0000000405f87825 */ /* 0x040fe200078e02f8 */
[----:B------:R-:W-:Y:S03]  /*bc70*/  STL.64 [R1+0x8], R240 ;  /* 0x000008f001007387 */ /* 0x000fe60000100a00 */
[C---:B------:R-:W-:Y:S01]  /*bc80*/  IMAD.WIDE R228, R5.reuse, 0x4, R226 ;  /* 0x0000000405e47825 */ /* 0x040fe200078e02e2 */
[----:B------:R-:W-:Y:S03]  /*bc90*/  STL.64 [R1+0x30], R248 ;  /* 0x000030f801007387 */ /* 0x000fe60000100a00 */
[----:B------:R-:W-:-:S04]  /*bca0*/  IMAD.WIDE R226, R5, 0x4, R224 ;  /* 0x0000000405e27825 */ /* 0x000fc800078e02e0 */
[----:B------:R-:W-:-:S04]  /*bcb0*/  IMAD.WIDE R224, R5, 0x4, R104 ;  /* 0x0000000405e07825 */ /* 0x000fc800078e0268 */
[----:B------:R-:W-:-:S05]  /*bcc0*/  IMAD.WIDE R238, R5, 0x4, R238 ;  /* 0x0000000405ee7825 */ /* 0x000fca00078e02ee */
[----:B------:R-:W-:Y:S04]  /*bcd0*/  LDGSTS.E [R244+0x4ac00], desc[UR16][R238.64], P0 ;  /* 0x4ac00000eef47fae */ /* 0x000fe80008121850 */
[----:B------:R-:W-:Y:S01]  /*bce0*/  LDGSTS.E [R244+0x4b000], desc[UR16][R16.64], P0 ;  /* 0x4b00000010f47fae */ /* 0x000fe20008121850 */
[----:B----4-:R-:W-:-:S04]  /*bcf0*/  IMAD.WIDE R160, R5, 0x4, R160 ;  /* 0x0000000405a07825 */ /* 0x010fc800078e02a0 */
[C---:B------:R-:W-:Y:S01]  /*bd00*/  IMAD.WIDE R8, R5.reuse, 0x4, R250 ;  /* 0x0000000405087825 */ /* 0x040fe200078e02fa */
[----:B------:R-:W-:Y:S03]  /*bd10*/  STL.64 [R1+0x48], R160 ;  /* 0x000048a001007387 */ /* 0x000fe60000100a00 */
[C---:B------:R-:W-:Y:S01]  /*bd20*/  IMAD.WIDE R246, R5.reuse, 0x4, R246 ;  /* 0x0000000405f67825 */ /* 0x040fe200078e02f6 */
[----:B------:R4:W-:Y:S04]  /*bd30*/  STL.64 [R1+0x58], R8 ;  /* 0x0000580801007387 */ /* 0x0009e80000100a00 */
[----:B------:R-:W-:Y:S04]  /*bd40*/  STL.64 [R1+0x40], R228 ;  /* 0x000040e401007387 */ /* 0x000fe80000100a00 */
[----:B------:R-:W-:Y:S04]  /*bd50*/  STL.64 [R1+0x68], R246 ;  /* 0x000068f601007387 */ /* 0x000fe80000100a00 */
[----:B------:R4:W-:Y:S01]  /*bd60*/  LDGSTS.E [R244+0x4b400], desc[UR16][R8.64], P0 ;  /* 0x4b40000008f47fae */ /* 0x0009e20008121850 */
[----:B--2---:R-:W-:-:S04]  /*bd70*/  IMAD.WIDE R158, R5, 0x4, R158 ;  /* 0x00000004059e7825 */ /* 0x004fc800078e029e */
[C---:B------:R-:W-:Y:S01]  /*bd80*/  IMAD.WIDE R250, R5.reuse, 0x4, R156 ;  /* 0x0000000405fa7825 */ /* 0x040fe200078e029c */
[----:B------:R-:W-:Y:S03]  /*bd90*/  STL.64 [R1+0x80], R158 ;  /* 0x0000809e01007387 */ /* 0x000fe60000100a00 */
[C---:B------:R-:W-:Y:S01]  /*bda0*/  IMAD.WIDE R156, R5.reuse, 0x4, R154 ;  /* 0x00000004059c7825 */ /* 0x040fe200078e029a */
[----:B------:R2:W-:Y:S03]  /*bdb0*/  STL.64 [R1+0x90], R250 ;  /* 0x000090fa01007387 */ /* 0x0005e60000100a00 */
[C---:B------:R-:W-:Y:S01]  /*bdc0*/  IMAD.WIDE R162, R5.reuse, 0x4, R162 ;  /* 0x0000000405a27825 */ /* 0x040fe200078e02a2 */
[----:B------:R-:W-:Y:S04]  /*bdd0*/  STL.64 [R1+0x78], R226 ;  /* 0x000078e201007387 */ /* 0x000fe80000100a00 */
[----:B------:R-:W-:Y:S01]  /*bde0*/  STL.64 [R1+0xa0], R156 ;  /* 0x0000a09c01007387 */ /* 0x000fe20000100a00 */
[----:B---3--:R-:W-:-:S03]  /*bdf0*/  IMAD.WIDE R10, R5, 0x4, R10 ;  /* 0x00000004050a7825 */ /* 0x008fc600078e020a */
[----:B------:R-:W-:Y:S01]  /*be00*/  STL.64 [R1+0xb8], R162 ;  /* 0x0000b8a201007387 */ /* 0x000fe20000100a00 */
[----:B------:R-:W-:-:S03]  /*be10*/  IMAD.WIDE R154, R5, 0x4, R6 ;  /* 0x00000004059a7825 */ /* 0x000fc600078e0206 */
[----:B------:R3:W-:Y:S01]  /*be20*/  STL.64 [R1+0xc8], R10 ;  /* 0x0000c80a01007387 */ /* 0x0007e20000100a00 */
[----:B------:R-:W-:-:S03]  /*be30*/  IMAD.WIDE R6, R5, 0x4, R2 ;  /* 0x0000000405067825 */ /* 0x000fc600078e0202 */
[----:B------:R-:W-:Y:S01]  /*be40*/  STL.64 [R1+0xb0], R224 ;  /* 0x0000b0e001007387 */ /* 0x000fe20000100a00 */
[----:B------:R-:W-:-:S03]  /*be50*/  IMAD.WIDE R2, R5, 0x4, R112 ;  /* 0x0000000405027825 */ /* 0x000fc600078e0270 */
[----:B------:R3:W-:Y:S04]  /*be60*/  STL.64 [R1+0xd8], R154 ;  /* 0x0000d89a01007387 */ /* 0x0007e80000100a00 */
[----:B------:R3:W-:Y:S04]  /*be70*/  STL.64 [R1+0xf0], R6 ;  /* 0x0000f00601007387 */ /* 0x0007e80000100a00 */
[----:B------:R3:W-:Y:S04]  /*be80*/  STL.64 [R1+0xe8], R2 ;  /* 0x0000e80201007387 */ /* 0x0007e80000100a00 */
[----:B-1----:R-:W3:Y:S04]  /*be90*/  LDL.LU.64 R16, [R1+0x540] ;  /* 0x0005400001107983 */ /* 0x002ee80000300a00 */
[----:B----4-:R-:W4:Y:S04]  /*bea0*/  LDL.LU.64 R8, [R1+0x538] ;  /* 0x0005380001087983 */ /* 0x010f280000300a00 */
[----:B------:R-:W-:Y:S04]  /*beb0*/  LDGSTS.E [R244+0x4b800], desc[UR16][R250.64], P0 ;  /* 0x4b800000faf47fae */ /* 0x000fe80008121850 */
[----:B------:R-:W-:Y:S04]  /*bec0*/  LDGSTS.E [R244+0x4bc00], desc[UR16][R10.64], P0 ;  /* 0x4bc000000af47fae */ /* 0x000fe80008121850 */
[----:B--2---:R-:W2:Y:S04]  /*bed0*/  LDL.LU.64 R250, [R1+0x530] ;  /* 0x0005300001fa7983 */ /* 0x004ea80000300a00 */
[----:B---3--:R-:W3:Y:S01]  /*bee0*/  LDL.LU.64 R10, [R1+0x528] ;  /* 0x00052800010a7983 */ /* 0x008ee20000300a00 */
        /* <DEDUP_REMOVED lines=36> */
[----:B------:R-:W-:Y:S04]  /*c130*/  LDGSTS.E [R10+0x4a200], desc[UR16][R212.64], P0 ;  /* 0x4a200000d40a7fae */ /* 0x000fe80008121850 */
[----:B------:R-:W2:Y:S04]  /*c140*/  LDL.LU.64 R246, [R1+0x518] ;  /* 0x0005180001f67983 */ /* 0x000ea80000300a00 */
[----:B------:R-:W-:Y:S04]  /*c150*/  LDGSTS.E [R10+0x4a600], desc[UR16][R220.64], P0 ;  /* 0x4a600000dc0a7fae */ /* 0x000fe80008121850 */
[----:B------:R-:W3:Y:S04]  /*c160*/  LDL.LU.64 R156, [R1+0x510] ;  /* 0x00051000019c7983 */ /* 0x000ee80000300a00 */
[----:B------:R-:W-:Y:S04]  /*c170*/  LDGSTS.E [R10+0x4aa00], desc[UR16][R232.64], P0 ;  /* 0x4aa00000e80a7fae */ /* 0x000fe80008121850 */
[----:B------:R-:W2:Y:S04]  /*c180*/  LDL.LU.64 R154, [R1+0x508] ;  /* 0x00050800019a7983 */ /* 0x000ea80000300a00 */
[----:B------:R-:W-:Y:S04]  /*c190*/  LDGSTS.E [R10+0x4ae00], desc[UR16][R152.64], P0 ;  /* 0x4ae00000980a7fae */ /* 0x000fe80008121850 */
[----:B------:R-:W-:Y:S04]  /*c1a0*/  LDGSTS.E [R10+0x4b200], desc[UR16][R160.64], P0 ;  /* 0x4b200000a00a7fae */ /* 0x000fe80008121850 */
[----:B------:R-:W-:Y:S04]  /*c1b0*/  LDGSTS.E [R10+0x4b600], desc[UR16][R158.64], P0 ;  /* 0x4b6000009e0a7fae */ /* 0x000fe80008121850 */
[----:B------:R-:W3:Y:S04]  /*c1c0*/  LDL.LU.64 R152, [R1+0x500] ;  /* 0x0005000001987983 */ /* 0x000ee80000300a00 */
[----:B------:R-:W2:Y:S04]  /*c1d0*/  LDL.LU.64 R160, [R1+0x4f8] ;  /* 0x0004f80001a07983 */ /* 0x000ea80000300a00 */
[----:B------:R-:W3:Y:S04]  /*c1e0*/  LDL.LU.64 R158, [R1+0x4f0] ;  /* 0x0004f000019e7983 */ /* 0x000ee80000300a00 */
[----:B------:R-:W-:Y:S04]  /*c1f0*/  LDGSTS.E [R10+0x4ba00], desc[UR16][R162.64], P0 ;  /* 0x4ba00000a20a7fae */ /* 0x000fe80008121850 */
[----:B------:R-:W-:Y:S04]  /*c200*/  LDGSTS.E [R10+0x4be00], desc[UR16][R6.64], P0 ;  /* 0x4be00000060a7fae */ /* 0x000fe80008121850 */
[----:B------:R-:W2:Y:S04]  /*c210*/  LDL.LU.64 R162, [R1+0x4e8] ;  /* 0x0004e80001a27983 */ /* 0x000ea80000300a00 */
        /* <DEDUP_REMOVED lines=10> */
[----:B----4-:R-:W-:Y:S04]  /*c2c0*/  LDGSTS.E [R7+0x48300], desc[UR16][R16.64], P0 ;  /* 0x4830000010077fae */ /* 0x010fe80008121850 */
        /* <DEDUP_REMOVED lines=14> */
[----:B------:R1:W-:Y:S01]  /*c3b0*/  LDGSTS.E [R7+0x4bf00], desc[UR16][R2.64], P0 ;  /* 0x4bf0000002077fae */ /* 0x0003e20008121850 */
[----:B------:R-:W-:-:S02]  /*c3c0*/  ISETP.GE.U32.AND P0, PT, R9, 0x7ffffedf, PT ;  /* 0x7ffffedf0900780c */ /* 0x000fc40003f06070 */
[----:B------:R-:W4:Y:S01]  /*c3d0*/  LDC R9, c[0x0][0x230] ;  /* 0x00008c00ff097b82 */ /* 0x000f220000000800 */
[----:B------:R-:W0:Y:S01]  /*c3e0*/  LDGDEPBAR ;  /* 0x00000000000079af */ /* 0x000e220000000000 */
[----:B-1----:R-:W-:-:S06]  /*c3f0*/  IMAD.WIDE R2, R4, 0x4, R36 ;  /* 0x0000000404027825 */ /* 0x002fcc00078e0224 */
[----:B------:R-:W-:Y:S01]  /*c400*/  BAR.SYNC.DEFER_BLOCKING 0x0 ;  /* 0x0000000000007b1d */ /* 0x000fe20000010000 */
[----:B----4-:R-:W-:-:S05]  /*c410*/  VIADD R9, R9, 0xffffff1d ;  /* 0xffffff1d09097836 */ /* 0x010fca0000000000 */
[----:B------:R-:W-:Y:S01]  /*c420*/  @!PT LDS RZ, [RZ] ;  /* 0x00000000fffff984 */ /* 0x000fe20000000800 */
[----:B------:R-:W-:Y:S01]  /*c430*/  @!PT LDS RZ, [RZ] ;  /* 0x00000000fffff984 */ /* 0x000fe20000000800 */
[----:B------:R-:W-:Y:S01]  /*c440*/  @!PT LDS RZ, [RZ] ;  /* 0x00000000fffff984 */ /* 0x000fe20000000800 */
[----:B------:R2:W-:Y:S01]  /*c450*/  LDGSTS.E [R245+0x18000], desc[UR16][R2.64], !P6 ;  /* 0x1800000002f57fae */ /* 0x0005e2000f121850 */
[----:B------:R-:W-:Y:S02]  /*c460*/  ISETP.GE.U32.AND P6, PT, R9, 0x7ffffede, PT ;  /* 0x7ffffede0900780c */ /* 0x000fe40003fc6070 */
[----:B------:R-:W1:Y:S01]  /*c470*/  LDC R9, c[0x0][0x230] ;  /* 0x00008c00ff097b82 */ /* 0x000e620000000800 */
[----:B------:R-:W-:Y:S04]  /*c480*/  STL.64 [R1+0x4c0], R6 ;  /* 0x0004c00601007387 */ /* 0x000fe80000100a00 */
[----:B------:R2:W-:Y:S02]  /*c490*/  STL.64 [R1+0xe0], R2 ;  /* 0x0000e00201007387 */ /* 0x0005e40000100a00 */
[----:B--2---:R-:W-:-:S05]  /*c4a0*/  IMAD.WIDE R2, R4, 0x4, R162 ;  /* 0x0000000404027825 */ /* 0x004fca00078e02a2 */
[----:B------:R3:W-:Y:S01]  /*c4b0*/  LDGSTS.E [R245+0x18004], desc[UR16][R2.64], !P1 ;  /* 0x1800400002f57fae */ /* 0x0007e2000c921850 */
[----:B-1----:R-:W-:-:S05]  /*c4c0*/  VIADD R9, R9, 0xffffff1c ;  /* 0xffffff1c09097836 */ /* 0x002fca0000000000 */
[----:B------:R-:W-:Y:S02]  /*c4d0*/  ISETP.GE.U32.AND P1, PT, R9, 0x7ffffedd, PT ;  /* 0x7ffffedd0900780c */ /* 0x000fe40003f26070 */
[----:B------:R-:W1:Y:S01]  /*c4e0*/  LDC R9, c[0x0][0x230] ;  /* 0x00008c00ff097b82 */ /* 0x000e620000000800 */
[----:B------:R3:W-:Y:S02]  /*c4f0*/  STL.64 [R1+0xd0], R2 ;  /* 0x0000d00201007387 */ /* 0x0007e40000100a00 */
[----:B---3--:R-:W-:-:S05]  /*c500*/  IMAD.WIDE R2, R4, 0x4, R158 ;  /* 0x0000000404027825 */ /* 0x008fca00078e029e */
[----:B------:R2:W-:Y:S01]  /*c510*/  LDGSTS.E [R245+0x18008], desc[UR16][R2.64], !P2 ;  /* 0x1800800002f57fae */ /* 0x0005e2000d121850 */
[----:B-1----:R-:W-:-:S05]  /*c520*/  VIADD R9, R9, 0xffffff3b ;  /* 0xffffff3b09097836 */ /* 0x002fca0000000000 */
[----:B------:R-:W-:Y:S02]  /*c530*/  ISETP.GE.U32.AND P2, PT, R9, 0x7ffffefc, PT ;  /* 0x7ffffefc0900780c */ /* 0x000fe40003f46070 */
[----:B------:R-:W1:Y:S01]  /*c540*/  LDC R9, c[0x0][0x230] ;  /* 0x00008c00ff097b82 */ /* 0x000e620000000800 */
[----:B------:R2:W-:Y:S02]  /*c550*/  STL.64 [R1+0xc0], R2 ;  /* 0x0000c00201007387 */ /* 0x0005e40000100a00 */
[----:B--2---:R-:W-:-:S05]  /*c560*/  IMAD.WIDE R2, R4, 0x4, R160 ;  /* 0x0000000404027825 */ /* 0x004fca00078e02a0 */
        /* <DEDUP_REMOVED lines=274> */
[C---:B------:R-:W-:Y:S01]  /*d690*/  IMAD.WIDE R50, R4.reuse, 0x4, R50 ;  /* 0x0000000404327825 */ /* 0x040fe200078e0232 */
[----:B------:R2:W-:Y:S03]  /*d6a0*/  STL.64 [R1+0x4b0], R2 ;  /* 0x0004b00201007387 */ /* 0x0005e60000100a00 */
[C---:B------:R-:W-:Y:S01]  /*d6b0*/  IMAD.WIDE R26, R4.reuse, 0x4, R26 ;  /* 0x00000004041a7825 */ /* 0x040fe200078e021a */
[----:B------:R-:W-:Y:S03]  /*d6c0*/  LDGSTS.E [R252+0x18000], desc[UR16][R50.64], !P2 ;  /* 0x1800000032fc7fae */ /* 0x000fe6000d121850 */
[C---:B------:R-:W-:Y:S01]  /*d6d0*/  IMAD.WIDE R44, R4.reuse, 0x4, R44 ;  /* 0x00000004042c7825 */ /* 0x040fe200078e022c */
[----:B------:R-:W-:Y:S03]  /*d6e0*/  STL.64 [R1+0x4d0], R240 ;  /* 0x0004d0f001007387 */ /* 0x000fe60000100a00 */
[----:B--2---:R-:W-:Y:S01]  /*d6f0*/  IMAD.WIDE R2, R4, 0x4, R24 ;  /* 0x0000000404027825 */ /* 0x004fe200078e0218 */
[----:B------:R-:W-:Y:S04]  /*d700*/  LDGSTS.E [R252+0x18004], desc[UR16][R26.64], !P3 ;  /* 0x180040001afc7fae */ /* 0x000fe8000d921850 */
[----:B------:R-:W-:Y:S04]  /*d710*/  STL.64 [R1+0x4d8], R228 ;  /* 0x0004d8e401007387 */ /* 0x000fe80000100a00 */
[----:B------:R-:W-:Y:S01]  /*d720*/  LDGSTS.E [R252+0x18008], desc[UR16][R44.64], !P4 ;  /* 0x180080002cfc7fae */ /* 0x000fe2000e121850 */
[----:B-1----:R-:W-:-:S03]  /*d730*/  VIADD R9, R9, 0xffffff01 ;  /* 0xffffff0109097836 */ /* 0x002fc60000000000 */
[----:B------:R1:W-:Y:S04]  /*d740*/  STL.64 [R1+0x118], R2 ;  /* 0x0001180201007387 */ /* 0x0003e80000100a00 */
[----:B------:R1:W-:Y:S01]  /*d750*/  LDGSTS.E [R252+0x1800c], desc[UR16][R2.64], !P0 ;  /* 0x1800c00002fc7fae */ /* 0x0003e2000c121850 */
[----:B------:R-:W-:Y:S02]  /*d760*/  ISETP.GE.U32.AND P2, PT, R9, 0x7ffffec2, PT ;  /* 0x7ffffec20900780c */ /* 0x000fe40003f46070 */
[----:B------:R-:W2:Y:S01]  /*d770*/  LDC R9, c[0x0][0x230] ;  /* 0x00008c00ff097b82 */ /* 0x000ea20000000800 */
[----:B------:R-:W3:Y:S01]  /*d780*/  S2R R11, SR_TID.X ;  /* 0x00000000000b7919 */ /* 0x000ee20000002100 */
[----:B-1----:R-:W-:-:S05]  /*d790*/  IMAD.WIDE R2, R4, 0x4, R42 ;  /* 0x0000000404027825 */ /* 0x002fca00078e022a */
[----:B------:R1:W-:Y:S04]  /*d7a0*/  STL.64 [R1+0x110], R2 ;  /* 0x0001100201007387 */ /* 0x0003e80000100a00 */
[----:B------:R1:W-:Y:S02]  /*d7b0*/  LDGSTS.E [R252+0x1c000], desc[UR16][R2.64], !P6 ;  /* 0x1c00000002fc7fae */ /* 0x0003e4000f121850 */
        /* <DEDUP_REMOVED lines=8> */
[----:B------:R-:W4:Y:S04]  /*d840*/  LDL.LU.64 R228, [R1+0x10] ;  /* 0x0000100001e47983 */ /* 0x000f280000300a00 */
[----:B------:R-:W4:Y:S04]  /*d850*/  LDL.LU.64 R240, [R1+0x8] ;  /* 0x0000080001f07983 */ /* 0x000f280000300a00 */
[----:B------:R-:W4:Y:S01]  /*d860*/  LDL.LU.64 R244, [R1+0x20] ;  /* 0x0000200001f47983 */ /* 0x000f220000300a00 */
[----:B--2---:R-:W-:Y:S01]  /*d870*/  VIADD R9, R9, 0xffffff00 ;  /* 0xffffff0009097836 */ /* 0x004fe20000000000 */
[----:B---3--:R-:W-:-:S02]  /*d880*/  LOP3.LUT R11, R11, 0x3f, RZ, 0xc0, !PT ;  /* 0x0000003f0b0b7812 */ /* 0x008fc400078ec0ff */
[----:B------:R-:W2:Y:S02]  /*d890*/  LDL.LU.64 R6, [R1+0x30] ;  /* 0x0000300001067983 */ /* 0x000ea40000300a00 */
[----:B------:R-:W-:Y:S02]  /*d8a0*/  ISETP.GE.AND P4, PT, R11, R9, PT ;  /* 0x000000090b00720c */ /* 0x000fe40003f86270 */
[----:B------:R-:W3:Y:S01]  /*d8b0*/  LDL.LU.64 R10, [R1+0x48] ;  /* 0x00004800010a7983 */ /* 0x000ee20000300a00 */
[----:B------:R-:W-:-:S13]  /*d8c0*/  ISETP.GE.U32.AND P3, PT, R9, 0x7ffffec1, PT ;  /* 0x7ffffec10900780c */ /* 0x000fda0003f66070 */
[----:B------:R-:W-:Y:S01]  /*d8d0*/  LDGSTS.E [R252+0x1c00c], desc[UR16][R2.64], !P3 ;  /* 0x1c00c00002fc7fae */ /* 0x000fe2000d921850 */
[----:B------:R-:W-:-:S03]  /*d8e0*/  IMAD.WIDE R24, R5, 0x4, R234 ;  /* 0x0000000405187825 */ /* 0x000fc600078e02ea */
[----:B------:R-:W0:Y:S04]  /*d8f0*/  LDGDEPBAR ;  /* 0x00000000000079af */ /* 0x000e280000000000 */
[----:B-1----:R-:W3:Y:S04]  /*d900*/  LDL.LU.64 R2, [R1+0xa0] ;  /* 0x0000a00001027983 */ /* 0x002ee80000300a00 */
[----:B------:R-:W3:Y:S04]  /*d910*/  LDL.LU.64 R152, [R1+0xb8] ;  /* 0x0000b80001987983 */ /* 0x000ee80000300a00 */
[----:B------:R-:W3:Y:S04]  /*d920*/  LDL.LU.64 R154, [R1+0xb0] ;  /* 0x0000b000019a7983 */ /* 0x000ee80000300a00 */
[----:B------:R-:W3:Y:S01]  /*d930*/  LDL.LU.64 R156, [R1+0xc8] ;  /* 0x0000c800019c7983 */ /* 0x000ee20000300a00 */
[----:B------:R-:W-:-:S03]  /*d940*/  IMAD.WIDE R28, R5, 0x4, R236 ;  /* 0x00000004051c7825 */ /* 0x000fc600078e02ec */
[----:B------:R-:W3:Y:S01]  /*d950*/  LDL.LU.64 R158, [R1+0xd8] ;  /* 0x0000d800019e7983 */ /* 0x000ee20000300a00 */
[----:B------:R-:W-:-:S03]  /*d960*/  IMAD.WIDE R34, R5, 0x4, R232 ;  /* 0x0000000405227825 */ /* 0x000fc600078e02e8 */
[----:B------:R-:W3:Y:S01]  /*d970*/  LDL.LU.64 R160, [R1+0xf0] ;  /* 0x0000f00001a07983 */ /* 0x000ee20000300a00 */
[----:B------:R-:W-:-:S03]  /*d980*/  IMAD.WIDE R36, R5, 0x4, R230 ;  /* 0x0000000405247825 */ /* 0x000fc600078e02e6 */
[----:B------:R-:W3:Y:S04]  /*d990*/  LDL.LU.64 R162, [R1+0xe8] ;  /* 0x0000e80001a27983 */ /* 0x000ee80000300a00 */
[----:B------:R-:W3:Y:S04]  /*d9a0*/  LDL.LU.64 R234, [R1+0x90] ;  /* 0x0000900001ea7983 */ /* 0x000ee80000300a00 */
[----:B------:R-:W3:Y:S04]  /*d9b0*/  LDL.LU.64 R236, [R1+0x78] ;  /* 0x0000780001ec7983 */ /* 0x000ee80000300a00 */
[----:B------:R-:W3:Y:S04]  /*d9c0*/  LDL.LU.64 R232, [R1+0x80] ;  /* 0x0000800001e87983 */ /* 0x000ee80000300a00 */
[----:B------:R-:W3:Y:S01]  /*d9d0*/  LDL.LU.64 R230, [R1+0x68] ;  /* 0x0000680001e67983 */ /* 0x000ee20000300a00 */
[----:B------:R-:W-:-:S03]  /*d9e0*/  IMAD.WIDE R38, R5, 0x4, R238 ;  /* 0x0000000405267825 */ /* 0x000fc600078e02ee */
[----:B------:R-:W3:Y:S01]  /*d9f0*/  LDL.LU.64 R238, [R1+0x58] ;  /* 0x0000580001ee7983 */ /* 0x000ee20000300a00 */
[----:B------:R-:W-:-:S03]  /*da00*/  IMAD.WIDE R42, R5, 0x4, R242 ;  /* 0x00000004052a7825 */ /* 0x000fc600078e02f2 */
[----:B------:R-:W3:Y:S01]  /*da10*/  LDL.LU.64 R242, [R1+0x40] ;  /* 0x0000400001f27983 */ /* 0x000ee20000300a00 */
[----:B----4-:R-:W-:-:S03]  /*da20*/  IMAD.WIDE R104, R5, 0x4, R228 ;  /* 0x0000000405687825 */ /* 0x010fc600078e02e4 */
[----:B------:R-:W4:Y:S01]  /*da30*/  LDL.LU.64 R228, [R1+0x4d8] ;  /* 0x0004d80001e47983 */ /* 0x000f220000300a00 */
[----:B------:R-:W-:-:S03]  /*da40*/  IMAD.WIDE R112, R5, 0x4, R240 ;  /* 0x0000000405707825 */ /* 0x000fc600078e02f0 */
[----:B------:R-:W4:Y:S01]  /*da50*/  LDL.LU.64 R240, [R1+0x4d0] ;  /* 0x0004d00001f07983 */ /* 0x000f220000300a00 */
[----:B------:R-:W-:-:S03]  /*da60*/  IMAD.WIDE R130, R5, 0x4, R244 ;  /* 0x0000000405827825 */ /* 0x000fc600078e02f4 */
[----:B------:R-:W4:Y:S01]  /*da70*/  LDL.LU.64 R244, [R1+0x4c8] ;  /* 0x0004c80001f47983 */ /* 0x000f220000300a00 */
[----:B--2---:R-:W-:-:S03]  /*da80*/  IMAD.WIDE R134, R5, 0x4, R6 ;  /* 0x0000000405867825 */ /* 0x004fc600078e0206 */
[----:B------:R-:W2:Y:S01]  /*da90*/  LDL.LU.64 R6, [R1+0x4c0] ;  /* 0x0004c00001067983 */ /* 0x000ea20000300a00 */
[----:B---3--:R-:W-:-:S03]  /*daa0*/  IMAD.WIDE R136, R5, 0x4, R10 ;  /* 0x0000000405887825 */ /* 0x008fc600078e020a */
[----:B------:R-:W3:Y:S01]  /*dab0*/  LDL.LU.64 R10, [R1+0x4b8] ;  /* 0x0004b800010a7983 */ /* 0x000ee20000300a00 */
[----:B------:R-:W-:-:S03]  /*dac0*/  IMAD.WIDE R150, R5, 0x4, R2 ;  /* 0x0000000405967825 */ /* 0x000fc600078e0202 */
[----:B------:R-:W2:Y:S01]  /*dad0*/  LDL.LU.64 R2, [R1+0xe0] ;  /* 0x0000e00001027983 */ /* 0x000ea20000300a00 */
        /* <DEDUP_REMOVED lines=91> */
[----:B------:R2:W-:Y:S02]  /*e090*/  STL.64 [R1+0x4a8], R10 ;  /* 0x0004a80a01007387 */ /* 0x0005e40000100a00 */
[----:B--2---:R-:W-:-:S02]  /*e0a0*/  IMAD.WIDE R10, R4, 0x4, R2 ;  /* 0x00000004040a7825 */ /* 0x004fc400078e0202 */
[----:B------:R-:W2:Y:S01]  /*e0b0*/  LDL.LU.64 R2, [R1+0x88] ;  /* 0x0000880001027983 */ /* 0x000ea20000300a00 */
[----:B------:R-:W-:Y:S02]  /*e0c0*/  SEL R9, RZ, 0x4, P4 ;  /* 0x00000004ff097807 */ /* 0x000fe40002000000 */
[----:B------:R-:W-:-:S04]  /*e0d0*/  ISETP.GT.AND P4, PT, R0, 0x13f, PT ;  /* 0x0000013f0000780c */ /* 0x000fc80003f84270 */
[----:B------:R-:W-:-:S04]  /*e0e0*/  SEL R9, R9, RZ, P4 ;  /* 0x000000ff09097207 */ /* 0x000fc80002000000 */
[----:B------:R-:W-:Y:S02]  /*e0f0*/  ISETP.NE.U32.AND P4, PT, R9, RZ, PT ;  /* 0x000000ff0900720c */ /* 0x000fe40003f85070 */
[----:B------:R-:W1:Y:S02]  /*e100*/  LDC R9, c[0x0][0x230] ;  /* 0x00008c00ff097b82 */ /* 0x000e640000000800 */
[----:B-1----:R-:W-:-:S05]  /*e110*/  VIADD R9, R9, 0xfffffeff ;  /* 0xfffffeff09097836 */ /* 0x002fca0000000000 */
[----:B------:R-:W-:Y:S02]  /*e120*/  ISETP.GE.U32.AND P0, PT, R9, 0x7ffffec0, PT ;  /* 0x7ffffec00900780c */ /* 0x000fe40003f06070 */
[----:B------:R-:W1:Y:S02]  /*e130*/  LDC R9, c[0x0][0x230] ;  /* 0x00008c00ff097b82 */ /* 0x000e640000000800 */
[----:B-1----:R-:W-:-:S05]  /*e140*/  VIADD R9, R9, 0xfffffefe ;  /* 0xfffffefe09097836 */ /* 0x002fca0000000000 */
[----:B------:R-:W-:Y:S02]  /*e150*/  ISETP.GE.U32.AND P6, PT, R9, 0x7ffffebf, PT ;  /* 0x7ffffebf0900780c */ /* 0x000fe40003fc6070 */
[----:B------:R-:W1:Y:S01]  /*e160*/  LDC R9, c[0x0][0x230] ;  /* 0x00008c00ff097b82 */ /* 0x000e620000000800 */
[C---:B------:R-:W-:Y:S02]  /*e170*/  IMAD.WIDE R138, R5.reuse, 0x4, R242 ;  /* 0x00000004058a7825 */ /* 0x040fe400078e02f2 */
[----:B------:R-:W3:Y:S02]  /*e180*/  LDL.LU.64 R242, [R1+0x70] ;  /* 0x0000700001f27983 */ /* 0x000ee40000300a00 */
[----:B------:R-:W-:-:S04]  /*e190*/  IMAD.WIDE R16, R5, 0x4, R16 ;  /* 0x0000000405107825 */ /* 0x000fc800078e0210 */
[C---:B------:R-:W-:Y:S01]  /*e1a0*/  IMAD.WIDE R12, R5.reuse, 0x4, R12 ;  /* 0x00000004050c7825 */ /* 0x040fe200078e020c */
[----:B------:R-:W-:Y:S03]  /*e1b0*/  LDGSTS.E [R7+0x50300], desc[UR16][R16.64], P5 ;  /* 0x5030000010077fae */ /* 0x000fe6000a921850 */
[C---:B------:R-:W-:Y:S01]  /*e1c0*/  IMAD.WIDE R14, R5.reuse, 0x4, R14 ;  /* 0x00000004050e7825 */ /* 0x040fe200078e020e */
[----:B------:R-:W-:Y:S03]  /*e1d0*/  LDGSTS.E [R7+0x50700], desc[UR16][R12.64], P5 ;  /* 0x507000000c077fae */ /* 0x000fe6000a921850 */
[C---:B------:R-:W-:Y:S01]  /*e1e0*/  IMAD.WIDE R176, R5.reuse, 0x4, R176 ;  /* 0x0000000405b07825 */ /* 0x040fe200078e02b0 */
[----:B------:R-:W-:Y:S03]  /*e1f0*/  LDGSTS.E [R7+0x50b00], desc[UR16][R14.64], P5 ;  /* 0x50b000000e077fae */ /* 0x000fe6000a921850 */
[----:B------:R-:W-:Y:S01]  /*e200*/  IMAD.WIDE R184, R5, 0x4, R184 ;  /* 0x0000000405b87825 */ /* 0x000fe200078e02b8 */
[----:B------:R-:W-:Y:S03]  /*e210*/  LDGSTS.E [R7+0x50f00], desc[UR16][R176.64], P5 ;  /* 0x50f00000b0077fae */ /* 0x000fe6000a921850 */
[----:B-1----:R-:W-:Y:S01]  /*e220*/  VIADD R9, R9, 0xfffffefd ;  /* 0xfffffefd09097836 */ /* 0x002fe20000000000 */
[----:B------:R-:W-:Y:S04]  /*e230*/  LDGSTS.E [R7+0x51300], desc[UR16][R184.64], P5 ;  /* 0x51300000b8077fae */ /* 0x000fe8000a921850 */
[----:B------:R-:W-:-:S02]  /*e240*/  ISETP.GE.U32.AND P1, PT, R9, 0x7ffffebe, PT ;  /* 0x7ffffebe0900780c */ /* 0x000fc40003f26070 */
[----:B------:R-:W1:Y:S01]  /*e250*/  LDC R9, c[0x0][0x230] ;  /* 0x00008c00ff097b82 */ /* 0x000e620000000800 */
[----:B------:R-:W-:-:S04]  /*e260*/  IMAD.WIDE R192, R5, 0x4, R192 ;  /* 0x0000000405c07825 */ /* 0x000fc800078e02c0 */
[C---:B------:R-:W-:Y:S01]  /*e270*/  IMAD.WIDE R40, R5.reuse, 0x4, R40 ;  /* 0x0000000405287825 */ /* 0x040fe200078e0228 */
[----:B------:R-:W-:Y:S03]  /*e280*/  LDGSTS.E [R7+0x51700], desc[UR16][R192.64], P5 ;  /* 0x51700000c0077fae */ /* 0x000fe6000a921850 */
        /* <DEDUP_REMOVED lines=8> */
[----:B------:R-:W-:Y:S01]  /*e310*/  IMAD.WIDE R162, R5, 0x4, R162 ;  /* 0x0000000405a27825 */ /* 0x000fe200078e02a2 */
[----:B------:R-:W-:Y:S04]  /*e320*/  LDGSTS.E [R7+0x52b00], desc[UR16][R36.64], P5 ;  /* 0x52b0000024077fae */ /* 0x000fe8000a921850 */
[----:B------:R-:W-:Y:S01]  /*e330*/  LDGSTS.E [R7+0x52f00], desc[UR16][R112.64], P5 ;  /* 0x52f0000070077fae */ /* 0x000fe2000a921850 */
[----:B------:R-:W-:-:S03]  /*e340*/  IMAD.WIDE R230, R4, 0x4, R230 ;  /* 0x0000000404e67825 */ /* 0x000fc600078e02e6 */
[----:B------:R-:W-:Y:S04]  /*e350*/  LDGSTS.E [R7+0x53300], desc[UR16][R138.64], P5 ;  /* 0x533000008a077fae */ /* 0x000fe8000a921850 */
[----:B------:R-:W-:Y:S04]  /*e360*/  LDGSTS.E [R7+0x53700], desc[UR16][R146.64], P5 ;  /* 0x5370000092077fae */ /* 0x000fe8000a921850 */
[----:B------:R-:W-:Y:S04]  /*e370*/  LDGSTS.E [R7+0x53b00], desc[UR16][R154.64], P5 ;  /* 0x53b000009a077fae */ /* 0x000fe8000a921850 */
[----:B------:R-:W-:Y:S04]  /*e380*/  LDGSTS.E [R7+0x53f00], desc[UR16][R162.64], P5 ;  /* 0x53f00000a2077fae */ /* 0x000fe8000a921850 */
[----:B------:R-:W0:Y:S01]  /*e390*/  LDGDEPBAR ;  /* 0x00000000000079af */ /* 0x000e220000000000 */
[----:B-1----:R-:W-:Y:S01]  /*e3a0*/  VIADD R9, R9, 0xfffffefc ;  /* 0xfffffefc09097836 */ /* 0x002fe20000000000 */
[----:B------:R-:W-:Y:S06]  /*e3b0*/  BAR.SYNC.DEFER_BLOCKING 0x0 ;  /* 0x0000000000007b1d */ /* 0x000fec0000010000 */
[----:B------:R1:W-:Y:S04]  /*e3c0*/  STL.64 [R1+0x78], R230 ;  /* 0x000078e601007387 */ /* 0x0003e80000100a00 */
[----:B------:R-:W4:Y:S01]  /*e3d0*/  LDL.LU.64 R238, [R1+0x60] ;  /* 0x0000600001ee7983 */ /* 0x000f220000300a00 */
[----:B------:R-:W-:-:S02]  /*e3e0*/  ISETP.GE.U32.AND P2, PT, R9, 0x7ffffebd, PT ;  /* 0x7ffffebd0900780c */ /* 0x000fc40003f46070 */
[----:B------:R-:W2:Y:S01]  /*e3f0*/  LDC R9, c[0x0][0x230] ;  /* 0x00008c00ff097b82 */ /* 0x000ea20000000800 */
[----:B------:R-:W-:Y:S01]  /*e400*/  @!PT LDS RZ, [RZ] ;  /* 0x00000000fffff984 */ /* 0x000fe20000000800 */
[----:B------:R-:W-:Y:S01]  /*e410*/  @!PT LDS RZ, [RZ] ;  /* 0x00000000fffff984 */ /* 0x000fe20000000800 */
[----:B------:R-:W-:Y:S01]  /*e420*/  @!PT LDS RZ, [RZ] ;  /* 0x00000000fffff984 */ /* 0x000fe20000000800 */
[----:B------:R-:W-:Y:S04]  /*e430*/  LDGSTS.E [R245+0x20000], desc[UR16][R10.64], !P0 ;  /* 0x200000000af57fae */ /* 0x000fe8000c121850 */
[----:B------:R1:W-:Y:S02]  /*e440*/  LDGSTS.E [R245+0x20004], desc[UR16][R230.64], !P6 ;  /* 0x20004000e6f57fae */ /* 0x0003e4000f121850 */
[----:B-1----:R-:W-:-:S05]  /*e450*/  IMAD.WIDE R230, R4, 0x4, R232 ;  /* 0x0000000404e67825 */ /* 0x002fca00078e02e8 */
[----:B------:R1:W-:Y:S01]  /*e460*/  STL.64 [R1+0x68], R230 ;  /* 0x000068e601007387 */ /* 0x0003e20000100a00 */
[----:B--2---:R-:W-:-:S03]  /*e470*/  VIADD R9, R9, 0xfffffedf ;  /* 0xfffffedf09097836 */ /* 0x004fc60000000000 */
[----:B------:R2:W-:Y:S02]  /*e480*/  LDGSTS.E [R245+0x20008], desc[UR16][R230.64], !P1 ;  /* 0x20008000e6f57fae */ /* 0x0005e4000c921850 */
[----:B------:R-:W-:Y:S02]  /*e490*/  ISETP.GE.U32.AND P3, PT, R9, 0x7ffffea0, PT ;  /* 0x7ffffea00900780c */ /* 0x000fe40003f66070 */
[----:B------:R-:W2:Y:S01]  /*e4a0*/  LDC R9, c[0x0][0x230] ;  /* 0x00008c00ff097b82 */ /* 0x000ea20000000800 */
[----:B-1----:R-:W4:Y:S01]  /*e4b0*/  LDL.LU.64 R230, [R1+0x50] ;  /* 0x0000500001e67983 */ /* 0x002f220000300a00 */
[----:B------:R-:W-:-:S05]  /*e4c0*/  IMAD.WIDE R232, R4, 0x4, R236 ;  /* 0x0000000404e87825 */ /* 0x000fca00078e02ec */
[----:B------:R1:W-:Y:S04]  /*e4d0*/  STL.64 [R1+0x58], R232 ;  /* 0x000058e801007387 */ /* 0x0003e80000100a00 */
[----:B------:R-:W-:Y:S01]  /*e4e0*/  LDGSTS.E [R245+0x2000c], desc[UR16][R232.64], !P2 ;  /* 0x2000c000e8f57fae */ /* 0x000fe2000d121850 */
[----:B--2---:R-:W-:-:S03]  /*e4f0*/  VIADD R9, R9, 0xfffffede ;  /* 0xfffffede09097836 */ /* 0x004fc60000000000 */
[----:B-1----:R-:W2:Y:S02]  /*e500*/  LDL.LU.64 R232, [R1+0x38] ;  /* 0x0000380001e87983 */ /* 0x002ea40000300a00 */
[----:B------:R-:W-:Y:S02]  /*e510*/  ISETP.GE.U32.AND P5, PT, R9, 0x7ffffe9f, PT ;  /* 0x7ffffe9f0900780c */ /* 0x000fe40003fa6070 */
[----:B------:R-:W1:Y:S01]  /*e520*/  LDC R9, c[0x0][0x230] ;  /* 0x00008c00ff097b82 */ /* 0x000e620000000800 */
[----:B------:R-:W-:-:S05]  /*e530*/  IMAD.WIDE R234, R4, 0x4, R234 ;  /* 0x0000000404ea7825 */ /* 0x000fca00078e02ea */
[----:B------:R1:W-:Y:S04]  /*e540*/  STL.64 [R1+0x10], R234 ;  /* 0x000010ea01007387 */ /* 0x0003e80000100a00 */
[----:B------:R-:W2:Y:S04]  /*e550*/  LDL.LU.64 R236, [R1+0x28] ;  /* 0x0000280001ec7983 */ /* 0x000ea80000300a00 */
[----:B------:R-:W-:Y:S01]  /*e560*/  LDGSTS.E [R245+0x24000], desc[UR16][R234.64], !P3 ;  /* 0x24000000eaf57fae */ /* 0x000fe2000d921850 */
[----:B-1----:R-:W-:-:S03]  /*e570*/  VIADD R9, R9, 0xfffffedd ;  /* 0xfffffedd09097836 */ /* 0x002fc60000000000 */
[----:B------:R-:W2:Y:S02]  /*e580*/  LDL.LU.64 R234, [R1+0x18] ;  /* 0x0000180001ea7983 */ /* 0x000ea40000300a00 */
[----:B------:R-:W-:Y:S02]  /*e590*/  ISETP.GE.U32.AND P0, PT, R9, 0x7ffffe9e, PT ;  /* 0x7ffffe9e0900780c */ /* 0x000fe40003f06070 */
[----:B------:R-:W1:Y:S02]  /*e5a0*/  LDC R9, c[0x0][0x230] ;  /* 0x00008c00ff097b82 */ /* 0x000e640000000800 */
[----:B-1----:R-:W-:-:S05]  /*e5b0*/  VIADD R9, R9, 0xfffffedc ;  /* 0xfffffedc09097836 */ /* 0x002fca0000000000 */
[----:B------:R-:W-:Y:S02]  /*e5c0*/  ISETP.GE.U32.AND P6, PT, R9, 0x7ffffe9d, PT ;  /* 0x7ffffe9d0900780c */ /* 0x000fe40003fc6070 */
[----:B------:R-:W1:Y:S01]  /*e5d0*/  LDC R9, c[0x0][0x230] ;  /* 0x00008c00ff097b82 */ /* 0x000e620000000800 */
[----:B------:R-:W-:-:S05]  /*e5e0*/  IMAD.WIDE R2, R4, 0x4, R2 ;  /* 0x0000000404027825 */ /* 0x000fca00078e0202 */
[----:B------:R3:W-:Y:S04]  /*e5f0*/  STL.64 [R1+0x8], R2 ;  /* 0x0000080201007387 */ /* 0x0007e80000100a00 */
[----:B------:R-:W-:Y:S04]  /*e600*/  LDGSTS.E [R245+0x24004], desc[UR16][R2.64], !P5 ;  /* 0x2400400002f57fae */ /* 0x000fe8000e921850 */
[----:B---3--:R-:W3:Y:S01]  /*e610*/  LDL.LU.64 R2, [R1+0x4b0] ;  /* 0x0004b00001027983 */ /* 0x008ee20000300a00 */
        /* <DEDUP_REMOVED lines=17> */
[----:B----4-:R-:W-:-:S05]  /*e730*/  IMAD.WIDE R238, R4, 0x4, R238 ;  /* 0x0000000404ee7825 */ /* 0x010fca00078e02ee */
[----:B------:R-:W-:Y:S01]  /*e740*/  LDGSTS.E [R245+0x2400c], desc[UR16][R238.64], !P6 ;  /* 0x2400c000eef57fae */ /* 0x000fe2000f121850 */
[----:B-1----:R-:W-:-:S05]  /*e750*/  VIADD R9, R9, 0xfffffeda ;  /* 0xfffffeda09097836 */ /* 0x002fca0000000000 */
[----:B------:R-:W-:Y:S02]  /*e760*/  ISETP.GE.U32.AND P6, PT, R9, 0x7ffffe9b, PT ;  /* 0x7ffffe9b0900780c */ /* 0x000fe40003fc6070 */
[----:B------:R-:W1:Y:S02]  /*e770*/  LDC R9, c[0x0][0x230] ;  /* 0x00008c00ff097b82 */ /* 0x000e640000000800 */
[----:B-1----:R-:W-:Y:S02]  /*e780*/  VIADD R9, R9, 0xfffffed9 ;  /* 0xfffffed909097836 */ /* 0x002fe40000000000 */
[----:B------:R-:W-:-:S05]  /*e790*/  IMAD.WIDE R230, R4, 0x4, R230 ;  /* 0x0000000404e67825 */ /* 0x000fca00078e02e6 */
[----:B------:R2:W-:Y:S01]  /*e7a0*/  LDGSTS.E [R246+0x20000], desc[UR16][R230.64], !P1 ;  /* 0x20000000e6f67fae */ /* 0x0005e2000c921850 */
[----:B------:R-:W-:Y:S02]  /*e7b0*/  ISETP.GE.U32.AND P1, PT, R9, 0x7ffffe9a, PT ;  /* 0x7ffffe9a0900780c */ /* 0x000fe40003f26070 */
[----:B------:R-:W1:Y:S01]  /*e7c0*/  LDC R9, c[0x0][0x230] ;  /* 0x00008c00ff097b82 */ /* 0x000e620000000800 */
[----:B------:R-:W-:Y:S04]  /*e7d0*/  STL.64 [R1+0x490], R242 ;  /* 0x000490f201007387 */ /* 0x000fe80000100a00 */
[----:B------:R-:W-:Y:S04]  /*e7e0*/  STL.64 [R1+0x498], R238 ;  /* 0x000498ee01007387 */ /* 0x000fe80000100a00 */
[----:B------:R2:W-:Y:S02]  /*e7f0*/  STL.64 [R1+0x48], R230 ;  /* 0x000048e601007387 */ /* 0x0005e40000100a00 */
[----:B--2---:R-:W-:-:S04]  /*e800*/  IMAD.WIDE R230, R4, 0x4, R232 ;  /* 0x0000000404e67825 */ /* 0x004fc800078e02e8 */
[----:B-1----:R-:W-:Y:S01]  /*e810*/  VIADD R9, R9, 0xfffffed8 ;  /* 0xfffffed809097836 */ /* 0x002fe20000000000 */
[----:B------:R1:W-:Y:S04]  /*e820*/  LDGSTS.E [R246+0x20004], desc[UR16][R230.64], !P2 ;  /* 0x20004000e6f67fae */ /* 0x0003e8000d121850 */
        /* <DEDUP_REMOVED lines=10> */
[----:B------:R-:W-:Y:S01]  /*e8d0*/  LDGSTS.E [R246+0x2000c], desc[UR16][R230.64], !P5 ;  /* 0x2000c000e6f67fae */ /* 0x000fe2000e921850 */
[----:B--2---:R-:W-:-:S05]  /*e8e0*/  VIADD R9, R9, 0xfffffef6 ;  /* 0xfffffef609097836 */ /* 0x004fca0000000000 */
[----:B------:R-:W-:Y:S02]  /*e8f0*/  ISETP.GE.U32.AND P5, PT, R9, 0x7ffffeb7, PT ;  /* 0x7ffffeb70900780c */ /* 0x000fe40003fa6070 */
[----:B------:R-:W1:Y:S01]  /*e900*/  LDC R9, c[0x0][0x230] ;  /* 0x00008c00ff097b82 */ /* 0x000e620000000800 */
[----:B---3--:R-:W-:-:S05]  /*e910*/  IMAD.WIDE R236, R4, 0x4, R2 ;  /* 0x0000000404ec7825 */ /* 0x008fca00078e0202 */
        /* <DEDUP_REMOVED lines=21> */
[----:B------:R-:W-:Y:S01]  /*ea70*/  STL.64 [R1+0x30], R230 ;  /* 0x000030e601007387 */ /* 0x000fe20000100a00 */
[----:B------:R-:W-:Y:S01]  /*ea80*/  IMAD.WIDE R226, R4, 0x4, R128 ;  /* 0x0000000404e27825 */ /* 0x000fe200078e0280 */
[----:B------:R-:W3:Y:S03]  /*ea90*/  LDC R225, c[0x0][0x230] ;  /* 0x00008c00ffe17b82 */ /* 0x000ee60000000800 */
[----:B-1----:R-:W-:-:S05]  /*eaa0*/  VIADD R9, R9, 0xfffffed5 ;  /* 0xfffffed509097836 */ /* 0x002fca0000000000 */
[----:B------:R-:W1:Y:S01]  /*eab0*/  LDC R224, c[0x0][0x230] ;  /* 0x00008c00ffe07b82 */ /* 0x000e620000000800 */
[----:B------:R-:W-:-:S07]  /*eac0*/  ISETP.GE.U32.AND P3, PT, R9, 0x7ffffe96, PT ;  /* 0x7ffffe960900780c */ /* 0x000fce0003f66070 */
[----:B------:R-:W4:Y:S01]  /*ead0*/  LDC R9, c[0x0][0x230] ;  /* 0x00008c00ff097b82 */ /* 0x000f220000000800 */
[----:B------:R-:W-:Y:S04]  /*eae0*/  STL.64 [R1+0x480], R236 ;  /* 0x000480ec01007387 */ /* 0x000fe80000100a00 */
[----:B------:R-:W-:Y:S04]  /*eaf0*/  STL.64 [R1+0x488], R240 ;  /* 0x000488f001007387 */ /* 0x000fe80000100a00 */
[----:B------:R-:W-:Y:S04]  /*eb00*/  STL.64 [R1+0x4a0], R234 ;  /* 0x0004a0ea01007387 */ /* 0x000fe80000100a00 */
[----:B------:R2:W-:Y:S01]  /*eb10*/  STL.64 [R1+0x28], R2 ;  /* 0x0000280201007387 */ /* 0x0005e20000100a00 */
[----:B----4-:R-:W-:-:S02]  /*eb20*/  VIADD R9, R9, 0xfffffed4 ;  /* 0xfffffed409097836 */ /* 0x010fc40000000000 */
[----:B--2---:R-:W-:-:S05]  /*eb30*/  IMAD.WIDE R2, R4, 0x4, R122 ;  /* 0x0000000404027825 */ /* 0x004fca00078e027a */
[----:B------:R2:W-:Y:S01]  /*eb40*/  LDGSTS.E [R247+0x20004], desc[UR16][R2.64], !P5 ;  /* 0x2000400002f77fae */ /* 0x0005e2000e921850 */
[----:B------:R-:W-:Y:S02]  /*eb50*/  ISETP.GE.U32.AND P5, PT, R9, 0x7ffffe95, PT ;  /* 0x7ffffe950900780c */ /* 0x000fe40003fa6070 */
[----:B------:R-:W4:Y:S01]  /*eb60*/  LDC R9, c[0x0][0x230] ;  /* 0x00008c00ff097b82 */ /* 0x000f220000000800 */
[----:B------:R2:W-:Y:S02]  /*eb70*/  STL.64 [R1+0x20], R2 ;  /* 0x0000200201007387 */ /* 0x0005e40000100a00 */
[----:B--2---:R-:W-:-:S05]  /*eb80*/  IMAD.WIDE R2, R4, 0x4, R116 ;  /* 0x0000000404027825 */ /* 0x004fca00078e0274 */
[----:B------:R2:W-:Y:S01]  /*eb90*/  LDGSTS.E [R247+0x20008], desc[UR16][R2.64], !P0 ;  /* 0x2000800002f77fae */ /* 0x0005e2000c121850 */
[----:B----4-:R-:W-:-:S05]  /*eba0*/  VIADD R9, R9, 0xfffffef3 ;  /* 0xfffffef309097836 */ /* 0x010fca0000000000 */
[----:B------:R-:W-:Y:S02]  /*ebb0*/  ISETP.GE.U32.AND P0, PT, R9, 0x7ffffeb4, PT ;  /* 0x7ffffeb40900780c */ /* 0x000fe40003f06070 */
[----:B------:R-:W4:Y:S01]  /*ebc0*/  LDC R9, c[0x0][0x230] ;  /* 0x00008c00ff097b82 */ /* 0x000f220000000800 */
[----:B------:R2:W-:Y:S01]  /*ebd0*/  STL.64 [R1+0x18], R2 ;  /* 0x0000180201007387 */ /* 0x0005e20000100a00 */
[----:B------:R-:W-:-:S03]  /*ebe0*/  IMAD.WIDE R230, R4, 0x4, R132 ;  /* 0x0000000404e67825 */ /* 0x000fc600078e0284 */
[----:B------:R-:W3:Y:S01]  /*ebf0*/  LDL.LU.64 R234, [R1+0x118] ;  /* 0x0001180001ea7983 */ /* 0x000ee20000300a00 */
[----:B------:R-:W-:-:S03]  /*ec00*/  IMAD.WIDE R228, R4, 0x4, R124 ;  /* 0x0000000404e47825 */ /* 0x000fc600078e027c */
[----:B------:R-:W3:Y:S01]  /*ec10*/  LDL.LU.64 R240, [R1+0x110] ;  /* 0x0001100001f07983 */ /* 0x000ee20000300a00 */
[----:B--2---:R-:W-:-:S03]  /*ec20*/  IMAD.WIDE R2, R4, 0x4, R120 ;  /* 0x0000000404027825 */ /* 0x004fc600078e0278 */
[----:B------:R-:W2:Y:S04]  /*ec30*/  LDL.LU.64 R236, [R1+0x108] ;  /* 0x0001080001ec7983 */ /* 0x000ea80000300a00 */
[----:B------:R-:W-:Y:S04]  /*ec40*/  LDGSTS.E [R247+0x2000c], desc[UR16][R2.64], !P6 ;  /* 0x2000c00002f77fae */ /* 0x000fe8000f121850 */
[----:B------:R-:W-:Y:S01]  /*ec50*/  LDGSTS.E [R247+0x24000], desc[UR16][R230.64], !P1 ;  /* 0x24000000e6f77fae */ /* 0x000fe2000c921850 */
[----:B----4-:R-:W-:-:S03]  /*ec60*/  VIADD R9, R9, 0xfffffef2 ;  /* 0xfffffef209097836 */ /* 0x010fc60000000000 */
[----:B------:R-:W-:Y:S02]  /*ec70*/  LDGSTS.E [R247+0x24004], desc[UR16][R226.64], !P2 ;  /* 0x24004000e2f77fae */ /* 0x000fe4000d121850 */
[----:B------:R-:W-:Y:S02]  /*ec80*/  ISETP.GE.U32.AND P6, PT, R9, 0x7ffffeb3, PT ;  /* 0x7ffffeb30900780c */ /* 0x000fe40003fc6070 */
[----:B------:R-:W-:Y:S01]  /*ec90*/  LDGSTS.E [R247+0x24008], desc[UR16][R228.64], !P3 ;  /* 0x24008000e4f77fae */ /* 0x000fe2000d921850 */
[----:B------:R-:W4:Y:S01]  /*eca0*/  LDC R9, c[0x0][0x230] ;  /* 0x00008c00ff097b82 */ /* 0x000f220000000800 */
[C---:B------:R-:W-:Y:S02]  /*ecb0*/  IMAD.WIDE R100, R4.reuse, 0x4, R100 ;  /* 0x0000000404647825 */ /* 0x040fe400078e0264 */
[----:B------:R-:W2:Y:S04]  /*ecc0*/  LDL.LU.64 R238, [R1+0x100] ;  /* 0x0001000001ee7983 */ /* 0x000ea80000300a00 */
[----:B------:R-:W-:Y:S01]  /*ecd0*/  LDGSTS.E [R247+0x2400c], desc[UR16][R100.64], !P5 ;  /* 0x2400c00064f77fae */ /* 0x000fe2000e921850 */
[----:B------:R-:W-:-:S03]  /*ece0*/  IMAD.WIDE R92, R4, 0x4, R92 ;  /* 0x00000004045c7825 */ /* 0x000fc600078e025c */
[----:B------:R-:W2:Y:S04]  /*ecf0*/  LDL.LU.64 R242, [R1+0xf8] ;  /* 0x0000f80001f27983 */ /* 0x000ea80000300a00 */
[----:B------:R-:W-:Y:S01]  /*ed00*/  LDGSTS.E [R248+0x20000], desc[UR16][R92.64], !P0 ;  /* 0x200000005cf87fae */ /* 0x000fe2000c121850 */
[----:B----4-:R-:W-:-:S05]  /*ed10*/  VIADD R9, R9, 0xfffffef1 ;  /* 0xfffffef109097836 */ /* 0x010fca0000000000 */
[----:B------:R-:W-:Y:S02]  /*ed20*/  ISETP.GE.U32.AND P1, PT, R9, 0x7ffffeb2, PT ;  /* 0x7ffffeb20900780c */ /* 0x000fe40003f26070 */
[----:B------:R-:W4:Y:S02]  /*ed30*/  LDC R9, c[0x0][0x230] ;  /* 0x00008c00ff097b82 */ /* 0x000f240000000800 */
        /* <DEDUP_REMOVED lines=11> */
[----:B------:R-:W4:Y:S01]  /*edf0*/  LDC R9, c[0x0][0x230] ;  /* 0x00008c00ff097b82 */ /* 0x000f220000000800 */
[----:B------:R-:W-:-:S05]  /*ee00*/  IMAD.WIDE R88, R4, 0x4, R88 ;  /* 0x0000000404587825 */ /* 0x000fca00078e0258 */
[----:B------:R-:W-:Y:S01]  /*ee10*/  LDGSTS.E [R248+0x20004], desc[UR16][R88.64], !P6 ;  /* 0x2000400058f87fae */ /* 0x000fe2000f121850 */
        /* <DEDUP_REMOVED lines=118> */
[----:B------:R-:W-:-:S04]  /*f580*/  IMAD.WIDE R72, R4, 0x4, R72 ;  /* 0x0000000404487825 */ /* 0x000fc800078e0248 */
[----:B------:R-:W-:Y:S01]  /*f590*/  IMAD.WIDE R132, R4, 0x4, R10 ;  /* 0x0000000404847825 */ /* 0x000fe200078e020a */
[----:B------:R-:W-:Y:S04]  /*f5a0*/  LDGSTS.E [R251+0x20004], desc[UR16][R72.64], !P6 ;  /* 0x2000400048fb7fae */ /* 0x000fe8000f121850 */
[----:B------:R-:W2:Y:S01]  /*f5b0*/  LDL.LU.64 R10, [R1+0x4a8] ;  /* 0x0004a800010a7983 */ /* 0x000ea20000300a00 */
        /* <DEDUP_REMOVED lines=18> */
[C---:B---3--:R-:W-:Y:S02]  /*f6e0*/  IMAD.WIDE R124, R4.reuse, 0x4, R240 ;  /* 0x00000004047c7825 */ /* 0x048fe400078e02f0 */
[----:B------:R-:W3:Y:S02]  /*f6f0*/  LDL.LU.64 R240, [R1+0x78] ;  /* 0x0000780001f07983 */ /* 0x000ee40000300a00 */
[----:B------:R-:W-:-:S05]  /*f700*/  IMAD.WIDE R60, R4, 0x4, R60 ;  /* 0x00000004043c7825 */ /* 0x000fca00078e023c */
[----:B------:R-:W-:Y:S01]  /*f710*/  LDGSTS.E [R251+0x24004], desc[UR16][R60.64], !P5 ;  /* 0x240040003cfb7fae */ /* 0x000fe2000e921850 */
[----:B----4-:R-:W-:-:S05]  /*f720*/  VIADD R9, R9, 0xfffffee0 ;  /* 0xfffffee009097836 */ /* 0x010fca0000000000 */
[----:B------:R-:W-:Y:S02]  /*f730*/  ISETP.GE.U32.AND P5, PT, R9, 0x7ffffea1, PT ;  /* 0x7ffffea10900780c */ /* 0x000fe40003fa6070 */
[----:B------:R-:W4:Y:S01]  /*f740*/  LDC R9, c[0x0][0x230] ;  /* 0x00008c00ff097b82 */ /* 0x000f220000000800 */
[----:B------:R-:W-:-:S05]  /*f750*/  IMAD.WIDE R62, R4, 0x4, R62 ;  /* 0x00000004043e7825 */ /* 0x000fca00078e023e */
[----:B------:R-:W-:Y:S01]  /*f760*/  LDGSTS.E [R251+0x24008], desc[UR16][R62.64], !P0 ;  /* 0x240080003efb7fae */ /* 0x000fe2000c121850 */
[----:B------:R-:W-:-:S03]  /*f770*/  IMAD.WIDE R128, R4, 0x4, R234 ;  /* 0x0000000404807825 */ /* 0x000fc600078e02ea */
[----:B------:R-:W3:Y:S01]  /*f780*/  LDL.LU.64 R234, [R1+0x68] ;  /* 0x0000680001ea7983 */ /* 0x000ee20000300a00 */
[----:B----4-:R-:W-:-:S05]  /*f790*/  VIADD R9, R9, 0xfffffec3 ;  /* 0xfffffec309097836 */ /* 0x010fca0000000000 */
[----:B------:R-:W-:Y:S02]  /*f7a0*/  ISETP.GE.U32.AND P0, PT, R9, 0x7ffffe84, PT ;  /* 0x7ffffe840900780c */ /* 0x000fe40003f06070 */
[----:B------:R-:W4:Y:S01]  /*f7b0*/  LDC R9, c[0x0][0x230] ;  /* 0x00008c00ff097b82 */ /* 0x000f220000000800 */
[C---:B--2---:R-:W-:Y:S02]  /*f7c0*/  IMAD.WIDE R116, R4.reuse, 0x4, R236 ;  /* 0x0000000404747825 */ /* 0x044fe400078e02ec */
[----:B------:R-:W2:Y:S02]  /*f7d0*/  LDL.LU.64 R236, [R1+0x58] ;  /* 0x0000580001ec7983 */ /* 0x000ea40000300a00 */
[----:B------:R-:W-:-:S04]  /*f7e0*/  IMAD.WIDE R58, R4, 0x4, R58 ;  /* 0x00000004043a7825 */ /* 0x000fc800078e023a */
[----:B------:R-:W-:Y:S01]  /*f7f0*/  IMAD.WIDE R120, R4, 0x4, R238 ;  /* 0x0000000404787825 */ /* 0x000fe200078e02ee */
[----:B------:R-:W-:Y:S04]  /*f800*/  LDGSTS.E [R251+0x2400c], desc[UR16][R58.64], !P6 ;  /* 0x2400c0003afb7fae */ /* 0x000fe8000f121850 */
[----:B------:R-:W2:Y:S01]  /*f810*/  LDL.LU.64 R238, [R1+0x10] ;  /* 0x0000100001ee7983 */ /* 0x000ea20000300a00 */
[----:B----4-:R-:W-:-:S05]  /*f820*/  VIADD R9, R9, 0xfffffec2 ;  /* 0xfffffec209097836 */ /* 0x010fca0000000000 */
[----:B------:R-:W-:Y:S02]  /*f830*/  ISETP.GE.U32.AND P6, PT, R9, 0x7ffffe83, PT ;  /* 0x7ffffe830900780c */ /* 0x000fe40003fc6070 */
[----:B------:R-:W4:Y:S01]  /*f840*/  LDC R9, c[0x0][0x230] ;  /* 0x00008c00ff097b82 */ /* 0x000f220000000800 */
[C---:B------:R-:W-:Y:S02]  /*f850*/  IMAD.WIDE R122, R4.reuse, 0x4, R242 ;  /* 0x00000004047a7825 */ /* 0x040fe400078e02f2 */
[----:B------:R-:W2:Y:S02]  /*f860*/  LDL.LU.64 R242, [R1+0x8] ;  /* 0x0000080001f27983 */ /* 0x000ea40000300a00 */
        /* <DEDUP_REMOVED lines=13> */
[----:B------:R-:W-:Y:S01]  /*f940*/  LDGSTS.E [R252+0x2000c], desc[UR16][R128.64], !P5 ;  /* 0x2000c00080fc7fae */ /* 0x000fe2000e921850 */
[----:B------:R-:W-:-:S03]  /*f950*/  IMAD.WIDE R18, R5, 0x4, R18 ;  /* 0x0000000405127825 */ /* 0x000fc600078e0212 */
[----:B------:R-:W-:Y:S01]  /*f960*/  LDGSTS.E [R252+0x24000], desc[UR16][R124.64], !P0 ;  /* 0x240000007cfc7fae */ /* 0x000fe2000c121850 */
[----:B------:R-:W-:-:S03]  /*f970*/  IMAD.WIDE R164, R5, 0x4, R164 ;  /* 0x0000000405a47825 */ /* 0x000fc600078e02a4 */
[----:B------:R-:W-:Y:S01]  /*f980*/  LDGSTS.E [R252+0x24004], desc[UR16][R116.64], !P6 ;  /* 0x2400400074fc7fae */ /* 0x000fe2000f121850 */
[----:B------:R-:W-:-:S03]  /*f990*/  IMAD.WIDE R170, R5, 0x4, R170 ;  /* 0x0000000405aa7825 */ /* 0x000fc600078e02aa */
[----:B------:R-:W-:Y:S01]  /*f9a0*/  LDGSTS.E [R252+0x24008], desc[UR16][R120.64], !P1 ;  /* 0x2400800078fc7fae */ /* 0x000fe2000c921850 */
[----:B----4-:R-:W-:-:S05]  /*f9b0*/  VIADD R9, R9, 0xfffffec0 ;  /* 0xfffffec009097836 */ /* 0x010fca0000000000 */
[----:B------:R-:W-:Y:S01]  /*f9c0*/  ISETP.GE.U32.AND P3, PT, R9, 0x7ffffe81, PT ;  /* 0x7ffffe810900780c */ /* 0x000fe20003f66070 */
[----:B------:R-:W-:-:S04]  /*f9d0*/  IMAD.WIDE R178, R5, 0x4, R178 ;  /* 0x0000000405b27825 */ /* 0x000fc800078e02b2 */
[----:B------:R-:W-:-:S04]  /*f9e0*/  IMAD.WIDE R186, R5, 0x4, R186 ;  /* 0x0000000405ba7825 */ /* 0x000fc800078e02ba */
[----:B------:R-:W-:-:S04]  /*f9f0*/  IMAD.WIDE R194, R5, 0x4, R194 ;  /* 0x0000000405c27825 */ /* 0x000fc800078e02c2 */
[----:B------:R-:W-:Y:S01]  /*fa00*/  LDGSTS.E [R252+0x2400c], desc[UR16][R122.64], !P3 ;  /* 0x2400c0007afc7fae */ /* 0x000fe2000d921850 */
[----:B------:R-:W-:-:S03]  /*fa10*/  IMAD.WIDE R202, R5, 0x4, R202 ;  /* 0x0000000405ca7825 */ /* 0x000fc600078e02ca */
[----:B------:R-:W0:Y:S01]  /*fa20*/  LDGDEPBAR ;  /* 0x00000000000079af */ /* 0x000e220000000000 */
[----:B------:R-:W-:-:S03]  /*fa30*/  IMAD.WIDE R208, R5, 0x4, R208 ;  /* 0x0000000405d07825 */ /* 0x000fc600078e02d0 */
[----:B------:R-:W-:Y:S01]  /*fa40*/  LDGSTS.E [R244+0x58000], desc[UR16][R22.64], P4 ;  /* 0x5800000016f47fae */ /* 0x000fe2000a121850 */
        /* <DEDUP_REMOVED lines=119> */
[----:B------:R-:W-:Y:S06]  /*101c0*/  BAR.SYNC.DEFER_BLOCKING 0x0 ;  /* 0x0000000000007b1d */ /* 0x000fec0000010000 */
[----:B------:R-:W-:Y:S01]  /*101d0*/  @!PT LDS RZ, [RZ] ;  /* 0x00000000fffff984 */ /* 0x000fe20000000800 */
[----:B------:R-:W-:Y:S01]  /*101e0*/  @!PT LDS RZ, [RZ] ;  /* 0x00000000fffff984 */ /* 0x000fe20000000800 */
[----:B------:R-:W-:Y:S01]  /*101f0*/  @!PT LDS RZ, [RZ] ;  /* 0x00000000fffff984 */ /* 0x000fe20000000800 */
[----:B------:R4:W-:Y:S02]  /*10200*/  LDGSTS.E [R245+0x28000], desc[UR16][R132.64], !P2 ;  /* 0x2800000084f57fae */ /* 0x0009e4000d121850 */
[----:B----4-:R-:W4:Y:S02]  /*10210*/  LDC R132, c[0x0][0x230] ;  /* 0x00008c00ff847b82 */ /* 0x010f240000000800 */
[----:B----4-:R-:W-:-:S05]  /*10220*/  VIADD R132, R132, 0xfffffebe ;  /* 0xfffffebe84847836 */ /* 0x010fca0000000000 */
[----:B------:R-:W-:Y:S01]  /*10230*/  ISETP.GE.U32.AND P0, PT, R132, 0x7ffffe7f, PT ;  /* 0x7ffffe7f8400780c */ /* 0x000fe20003f06070 */
[----:B---3--:R-:W-:Y:S02]  /*10240*/  IMAD.WIDE R132, R4, 0x4, R240 ;  /* 0x0000000404847825 */ /* 0x008fe400078e02f0 */
[----:B------:R-:W3:Y:S10]  /*10250*/  LDL.LU.64 R240, [R1+0x48] ;  /* 0x0000480001f07983 */ /* 0x000ef40000300a00 */
[----:B------:R4:W-:Y:S02]  /*10260*/  LDGSTS.E [R245+0x28004], desc[UR16][R132.64], !P0 ;  /* 0x2800400084f57fae */ /* 0x0009e4000c121850 */
[----:B----4-:R-:W4:Y:S08]  /*10270*/  LDC R133, c[0x0][0x230] ;  /* 0x00008c00ff857b82 */ /* 0x010f300000000800 */
[----:B------:R-:W1:Y:S01]  /*10280*/  LDC R132, c[0x0][0x230] ;  /* 0x00008c00ff847b82 */ /* 0x000e620000000800 */
[----:B----4-:R-:W-:-:S05]  /*10290*/  VIADD R133, R133, 0xfffffebd ;  /* 0xfffffebd85857836 */ /* 0x010fca0000000000 */
[----:B------:R-:W-:Y:S01]  /*102a0*/  ISETP.GE.U32.AND P0, PT, R133, 0x7ffffe7e, PT ;  /* 0x7ffffe7e8500780c */ /* 0x000fe20003f06070 */
[----:B-1----:R-:W-:-:S05]  /*102b0*/  VIADD R132, R132, 0xfffffebc ;  /* 0xfffffebc84847836 */ /* 0x002fca0000000000 */
[----:B------:R-:W-:Y:S01]  /*102c0*/  ISETP.GE.U32.AND P1, PT, R132, 0x7ffffe7d, PT ;  /* 0x7ffffe7d8400780c */ /* 0x000fe20003f26070 */
[C---:B------:R-:W-:Y:S02]  /*102d0*/  IMAD.WIDE R132, R4.reuse, 0x4, R234 ;  /* 0x0000000404847825 */ /* 0x040fe400078e02ea */
[----:B------:R-:W4:Y:S04]  /*102e0*/  LDL.LU.64 R234, [R1+0x4a0] ;  /* 0x0004a00001ea7983 */ /* 0x000f280000300a00 */
[----:B------:R2:W-:Y:S02]  /*102f0*/  LDGSTS.E [R245+0x28008], desc[UR16][R132.64], !P0 ;  /* 0x2800800084f57fae */ /* 0x0005e4000c121850 */
[----:B--2---:R-:W-:Y:S02]  /*10300*/  IMAD.WIDE R132, R4, 0x4, R236 ;  /* 0x0000000404847825 */ /* 0x004fe400078e02ec */
[----:B------:R-:W2:Y:S04]  /*10310*/  LDL.LU.64 R236, [R1+0x40] ;  /* 0x0000400001ec7983 */ /* 0x000ea80000300a00 */
[----:B------:R1:W-:Y:S02]  /*10320*/  LDGSTS.E [R245+0x2800c], desc[UR16][R132.64], !P1 ;  /* 0x2800c00084f57fae */ /* 0x0003e4000c921850 */
[----:B-1----:R-:W-:-:S02]  /*10330*/  VIADD R132, R225, 0xfffffe9f ;  /* 0xfffffe9fe1847836 */ /* 0x002fc40000000000 */
[----:B------:R-:W1:Y:S03]  /*10340*/  LDC R225, c[0x0][0x230] ;  /* 0x00008c00ffe17b82 */ /* 0x000e660000000800 */
[----:B------:R-:W-:Y:S01]  /*10350*/  ISETP.GE.U32.AND P0, PT, R132, 0x7ffffe60, PT ;  /* 0x7ffffe608400780c */ /* 0x000fe20003f06070 */
[----:B------:R-:W-:Y:S02]  /*10360*/  IMAD.WIDE R132, R4, 0x4, R238 ;  /* 0x0000000404847825 */ /* 0x000fe400078e02ee */
[----:B------:R-:W3:Y:S10]  /*10370*/  LDL.LU.64 R238, [R1+0x498] ;  /* 0x0004980001ee7983 */ /* 0x000ef40000300a00 */
[----:B------:R1:W-:Y:S02]  /*10380*/  LDGSTS.E [R245+0x2c000], desc[UR16][R132.64], !P0 ;  /* 0x2c00000084f57fae */ /* 0x0003e4000c121850 */
[----:B-1----:R-:W-:-:S02]  /*10390*/  VIADD R132, R224, 0xfffffe9e ;  /* 0xfffffe9ee0847836 */ /* 0x002fc40000000000 */
[----:B------:R-:W1:Y:S03]  /*103a0*/  LDC R224, c[0x0][0x230] ;  /* 0x00008c00ffe07b82 */ /* 0x000e660000000800 */
[----:B------:R-:W-:Y:S01]  /*103b0*/  ISETP.GE.U32.AND P0, PT, R132, 0x7ffffe5f, PT ;  /* 0x7ffffe5f8400780c */ /* 0x000fe20003f06070 */
[----:B------:R-:W-:-:S04]  /*103c0*/  VIADD R132, R225, 0xfffffe9d ;  /* 0xfffffe9de1847836 */ /* 0x000fc80000000000 */
[----:B------:R-:W1:Y:S01]  /*103d0*/  LDC R225, c[0x0][0x230] ;  /* 0x00008c00ffe17b82 */ /* 0x000e620000000800 */
[----:B------:R-:W-:Y:S01]  /*103e0*/  ISETP.GE.U32.AND P1, PT, R132, 0x7ffffe5e, PT ;  /* 0x7ffffe5e8400780c */ /* 0x000fe20003f26070 */
[C---:B------:R-:W-:Y:S02]  /*103f0*/  IMAD.WIDE R132, R4.reuse, 0x4, R242 ;  /* 0x0000000404847825 */ /* 0x040fe400078e02f2 */
[----:B------:R-:W4:Y:S04]  /*10400*/  LDL.LU.64 R242, [R1+0x490] ;  /* 0x0004900001f27983 */ /* 0x000f280000300a00 */
[----:B------:R4:W-:Y:S02]  /*10410*/  LDGSTS.E [R245+0x2c004], desc[UR16][R132.64], !P0 ;  /* 0x2c00400084f57fae */ /* 0x0009e4000c121850 */
[----:B----4-:R-:W-:-:S02]  /*10420*/  IMAD.WIDE R132, R4, 0x4, R242 ;  /* 0x0000000404847825 */ /* 0x010fc400078e02f2 */
[----:B------:R-:W4:Y:S04]  /*10430*/  LDL.LU.64 R242, [R1+0x30] ;  /* 0x0000300001f27983 */ /* 0x000f280000300a00 */
[----:B------:R1:W-:Y:S02]  /*10440*/  LDGSTS.E [R245+0x2c008], desc[UR16][R132.64], !P1 ;  /* 0x2c00800084f57fae */ /* 0x0003e4000c921850 */
[----:B-1----:R-:W-:Y:S02]  /*10450*/  VIADD R132, R224, 0xfffffe9c ;  /* 0xfffffe9ce0847836 */ /* 0x002fe40000000000 */
[----:B------:R-:W-:Y:S01]  /*10460*/  VIADD R133, R225, 0xfffffebb ;  /* 0xfffffebbe1857836 */ /* 0x000fe20000000000 */
[----:B------:R-:W1:Y:S02]  /*10470*/  LDC R224, c[0x0][0x230] ;  /* 0x00008c00ffe07b82 */ /* 0x000e640000000800 */
[----:B------:R-:W-:-:S02]  /*10480*/  ISETP.GE.U32.AND P1, PT, R132, 0x7ffffe5d, PT ;  /* 0x7ffffe5d8400780c */ /* 0x000fc40003f26070 */
[----:B------:R-:W-:-:S04]  /*10490*/  ISETP.GE.U32.AND P0, PT, R133, 0x7ffffe7c, PT ;  /* 0x7ffffe7c8500780c */ /* 0x000fc80003f06070 */
[----:B------:R-:W2:Y:S01]  /*104a0*/  LDC R225, c[0x0][0x230] ;  /* 0x00008c00ffe17b82 */ /* 0x000ea20000000800 */
[C---:B---3--:R-:W-:Y:S02]  /*104b0*/  IMAD.WIDE R132, R4.reuse, 0x4, R238 ;  /* 0x0000000404847825 */ /* 0x048fe400078e02ee */
[----:B------:R-:W3:Y:S04]  /*104c0*/  LDL.LU.64 R238, [R1+0x38] ;  /* 0x0000380001ee7983 */ /* 0x000ee80000300a00 */
[----:B------:R1:W-:Y:S02]  /*104d0*/  LDGSTS.E [R245+0x2c00c], desc[UR16][R132.64], !P1 ;  /* 0x2c00c00084f57fae */ /* 0x0003e4000c921850 */
[----:B-1----:R-:W-:Y:S02]  /*104e0*/  IMAD.WIDE R132, R4, 0x4, R240 ;  /* 0x0000000404847825 */ /* 0x002fe400078e02f0 */
[----:B------:R-:W4:Y:S04]  /*104f0*/  LDL.LU.64 R240, [R1+0x488] ;  /* 0x0004880001f07983 */ /* 0x000f280000300a00 */
[----:B------:R2:W-:Y:S02]  /*10500*/  LDGSTS.E [R246+0x28000], desc[UR16][R132.64], !P0 ;  /* 0x2800000084f67fae */ /* 0x0005e4000c121850 */
[----:B--2---:R-:W-:-:S02]  /*10510*/  VIADD R132, R225, 0xfffffeba ;  /* 0xfffffebae1847836 */ /* 0x004fc40000000000 */
[----:B------:R-:W1:Y:S03]  /*10520*/  LDC R225, c[0x0][0x230] ;  /* 0x00008c00ffe17b82 */ /* 0x000e660000000800 */
[----:B------:R-:W-:Y:S01]  /*10530*/  ISETP.GE.U32.AND P0, PT, R132, 0x7ffffe7b, PT ;  /* 0x7ffffe7b8400780c */ /* 0x000fe20003f06070 */
[----:B------:R-:W-:Y:S02]  /*10540*/  IMAD.WIDE R132, R4, 0x4, R236 ;  /* 0x0000000404847825 */ /* 0x000fe400078e02ec */
[----:B------:R-:W2:Y:S10]  /*10550*/  LDL.LU.64 R236, [R1+0x480] ;  /* 0x0004800001ec7983 */ /* 0x000eb40000300a00 */
[----:B------:R1:W-:Y:S02]  /*10560*/  LDGSTS.E [R246+0x28004], desc[UR16][R132.64], !P0 ;  /* 0x2800400084f67fae */ /* 0x0003e4000c121850 */
[----:B-1----:R-:W-:-:S02]  /*10570*/  VIADD R132, R224, 0xfffffeb9 ;  /* 0xfffffeb9e0847836 */ /* 0x002fc40000000000 */
[----:B------:R-:W1:Y:S03]  /*10580*/  LDC R224, c[0x0][0x230] ;  /* 0x00008c00ffe07b82 */ /* 0x000e660000000800 */
[----:B------:R-:W-:Y:S01]  /*10590*/  ISETP.GE.U32.AND P0, PT, R132, 0x7ffffe7a, PT ;  /* 0x7ffffe7a8400780c */ /* 0x000fe20003f06070 */
[----:B------:R-:W-:-:S04]  /*105a0*/  VIADD R132, R225, 0xfffffeb8 ;  /* 0xfffffeb8e1847836 */ /* 0x000fc80000000000 */
[----:B------:R-:W2:Y:S01]  /*105b0*/  LDC R225, c[0x0][0x230] ;  /* 0x00008c00ffe17b82 */ /* 0x000ea20000000800 */
[----:B------:R-:W-:Y:S01]  /*105c0*/  ISETP.GE.U32.AND P1, PT, R132, 0x7ffffe79, PT ;  /* 0x7ffffe798400780c */ /* 0x000fe20003f26070 */
[----:B---3--:R-:W-:-:S06]  /*105d0*/  IMAD.WIDE R132, R4, 0x4, R238 ;  /* 0x0000000404847825 */ /* 0x008fcc00078e02ee */
[----:B------:R-:W3:Y:S01]  /*105e0*/  LDC R238, c[0x0][0x230] ;  /* 0x00008c00ffee7b82 */ /* 0x000ee20000000800 */
[----:B------:R4:W-:Y:S02]  /*105f0*/  LDGSTS.E [R246+0x28008], desc[UR16][R132.64], !P0 ;  /* 0x2800800084f67fae */ /* 0x0009e4000c121850 */
[----:B----4-:R-:W-:Y:S01]  /*10600*/  IMAD.WIDE R132, R4, 0x4, R242 ;  /* 0x0000000404847825 */ /* 0x010fe200078e02f2 */
[----:B------:R-:W4:Y:S04]  /*10610*/  S2R R239, SR_TID.X ;  /* 0x0000000000ef7919 */ /* 0x000f280000002100 */
[----:B------:R1:W-:Y:S04]  /*10620*/  LDGSTS.E [R246+0x2800c], desc[UR16][R132.64], !P1 ;  /* 0x2800c00084f67fae */ /* 0x0003e8000c921850 */
[----:B------:R-:W3:Y:S01]  /*10630*/  LDL.LU.64 R242, [R1+0x18] ;  /* 0x0000180001f27983 */ /* 0x000ee20000300a00 */
[----:B-1----:R-:W-:-:S02]  /*10640*/  VIADD R132, R224, 0xfffffe9b ;  /* 0xfffffe9be0847836 */ /* 0x002fc40000000000 */
[----:B------:R-:W1:Y:S03]  /*10650*/  LDC R224, c[0x0][0x230] ;  /* 0x00008c00ffe07b82 */ /* 0x000e660000000800 */
[----:B------:R-:W-:Y:S01]  /*10660*/  ISETP.GE.U32.AND P0, PT, R132, 0x7ffffe5c, PT ;  /* 0x7ffffe5c8400780c */ /* 0x000fe20003f06070 */
[----:B--2---:R-:W-:-:S04]  /*10670*/  IMAD.WIDE R132, R4, 0x4, R236 ;  /* 0x0000000404847825 */ /* 0x004fc800078e02ec */
[----:B------:R-:W2:Y:S08]  /*10680*/  LDC R236, c[0x0][0x230] ;  /* 0x00008c00ffec7b82 */ /* 0x000eb00000000800 */
[----:B------:R4:W-:Y:S02]  /*10690*/  LDGSTS.E [R246+0x2c000], desc[UR16][R132.64], !P0 ;  /* 0x2c00000084f67fae */ /* 0x0009e4000c121850 */
[----:B----4-:R-:W-:Y:S01]  /*106a0*/  LOP3.LUT R239, R239, 0x3f, RZ, 0xc0, !PT ;  /* 0x0000003fefef7812 */ /* 0x010fe200078ec0ff */
[----:B------:R-:W4:Y:S01]  /*106b0*/  LDC R237, c[0x0][0x230] ;  /* 0x00008c00ffed7b82 */ /* 0x000f220000000800 */
[----:B------:R-:W-:-:S05]  /*106c0*/  VIADD R132, R225, 0xfffffe9a ;  /* 0xfffffe9ae1847836 */ /* 0x000fca0000000000 */
[----:B------:R-:W-:Y:S01]  /*106d0*/  ISETP.GE.U32.AND P0, PT, R132, 0x7ffffe5b, PT ;  /* 0x7ffffe5b8400780c */ /* 0x000fe20003f06070 */
[----:B-1----:R-:W-:Y:S02]  /*106e0*/  VIADD R132, R224, 0xfffffe99 ;  /* 0xfffffe99e0847836 */ /* 0x002fe40000000000 */
[----:B---3--:R-:W-:Y:S02]  /*106f0*/  VIADD R224, R238, 0xfffffe98 ;  /* 0xfffffe98eee07836 */ /* 0x008fe40000000000 */
[----:B------:R-:W1:Y:S01]  /*10700*/  LDC R238, c[0x0][0x230] ;  /* 0x00008c00ffee7b82 */ /* 0x000e620000000800 */
[----:B------:R-:W-:Y:S01]  /*10710*/  ISETP.GE.U32.AND P1, PT, R132, 0x7ffffe5a, PT ;  /* 0x7ffffe5a8400780c */ /* 0x000fe20003f26070 */
[----:B------:R-:W-:Y:S01]  /*10720*/  IMAD.WIDE R132, R4, 0x4, R240 ;  /* 0x0000000404847825 */ /* 0x000fe200078e02f0 */
[----:B------:R-:W-:Y:S01]  /*10730*/  ISETP.GE.U32.AND P2, PT, R224, 0x7ffffe59, PT ;  /* 0x7ffffe59e000780c */ /* 0x000fe20003f46070 */
[----:B------:R-:W3:Y:S02]  /*10740*/  LDL.LU.64 R240, [R1+0x20] ;  /* 0x0000200001f07983 */ /* 0x000ee40000300a00 */
[----:B------:R-:W-:-:S02]  /*10750*/  IMAD.WIDE R224, R4, 0x4, R232 ;  /* 0x0000000404e07825 */ /* 0x000fc400078e02e8 */
[----:B------:R2:W-:Y:S01]  /*10760*/  LDGSTS.E [R246+0x2c004], desc[UR16][R132.64], !P0 ;  /* 0x2c00400084f67fae */ /* 0x0005e2000c121850 */
[----:B------:R-:W4:Y:S08]  /*10770*/  LDC R233, c[0x0][0x230] ;  /* 0x00008c00ffe97b82 */ /* 0x000f300000000800 */
[----:B------:R-:W1:Y:S01]  /*10780*/  LDC R232, c[0x0][0x230] ;  /* 0x00008c00ffe87b82 */ /* 0x000e620000000800 */
[----:B--2---:R-:W-:-:S05]  /*10790*/  IMAD.WIDE R132, R4, 0x4, R234 ;  /* 0x0000000404847825 */ /* 0x004fca00078e02ea */
[----:B------:R-:W-:Y:S01]  /*107a0*/  LDGSTS.E [R246+0x2c008], desc[UR16][R132.64], !P1 ;  /* 0x2c00800084f67fae */ /* 0x000fe2000c921850 */
[----:B------:R-:W-:Y:S01]  /*107b0*/  ISETP.GE.AND P0, PT, R239, R9, PT ;  /* 0x00000009ef00720c */ /* 0x000fe20003f06270 */
[----:B------:R-:W2:Y:S02]  /*107c0*/  LDC R235, c[0x0][0x230] ;  /* 0x00008c00ffeb7b82 */ /* 0x000ea40000000800 */
[----:B------:R4:W-:Y:S06]  /*107d0*/  LDGSTS.E [R246+0x2c00c], desc[UR16][R224.64], !P2 ;  /* 0x2c00c000e0f67fae */ /* 0x0009ec000d121850 */
[----:B------:R-:W2:Y:S08]  /*107e0*/  LDC R234, c[0x0][0x230] ;  /* 0x00008c00ffea7b82 */ /* 0x000eb00000000800 */
[----:B----4-:R-:W4:Y:S01]  /*107f0*/  LDC R224, c[0x0][0x230] ;  /* 0x00008c00ffe07b82 */ /* 0x010f220000000800 */
[----:B------:R-:W-:-:S05]  /*10800*/  VIADD R9, R233, 0xfffffeb5 ;  /* 0xfffffeb5e9097836 */ /* 0x000fca0000000000 */
[----:B------:R-:W-:Y:S02]  /*10810*/  ISETP.GE.U32.AND P1, PT, R9, 0x7ffffe76, PT ;  /* 0x7ffffe760900780c */ /* 0x000fe40003f26070 */
[----:B------:R-:W2:Y:S01]  /*10820*/  LDC R225, c[0x0][0x230] ;  /* 0x00008c00ffe17b82 */ /* 0x000ea20000000800 */
[----:B------:R-:W-:-:S07]  /*10830*/  VIADD R133, R236, 0xfffffeb7 ;  /* 0xfffffeb7ec857836 */ /* 0x000fce0000000000 */
[----:B------:R-:W3:Y:S01]  /*10840*/  LDC R239, c[0x0][0x230] ;  /* 0x00008c00ffef7b82 */ /* 0x000ee20000000800 */
[----:B----4-:R-:W-:-:S07]  /*10850*/  VIADD R9, R224, 0xfffffeb4 ;  /* 0xfffffeb4e0097836 */ /* 0x010fce0000000000 */
[----:B------:R-:W4:Y:S01]  /*10860*/  LDC R236, c[0x0][0x230] ;  /* 0x00008c00ffec7b82 */ /* 0x000f220000000800 */
[----:B-1----:R-:W-:Y:S02]  /*10870*/  VIADD R224, R232, 0xfffffeb2 ;  /* 0xfffffeb2e8e07836 */ /* 0x002fe40000000000 */
[----:B------:R-:W4:Y:S01]  /*10880*/  LDL.LU.64 R232, [R1+0x28] ;  /* 0x0000280001e87983 */ /* 0x000f220000300a00 */
[----:B--2---:R-:W-:-:S04]  /*10890*/  VIADD R132, R235, 0xfffffeb6 ;  /* 0xfffffeb6eb847836 */ /* 0x004fc80000000000 */
[----:B------:R-:W1:Y:S01]  /*108a0*/  LDC R235, c[0x0][0x230] ;  /* 0x00008c00ffeb7b82 */ /* 0x000e620000000800 */
[----:B------:R-:W-:Y:S02]  /*108b0*/  ISETP.GE.U32.AND P5, PT, R133, 0x7ffffe78, PT ;  /* 0x7ffffe788500780c */ /* 0x000fe40003fa6070 */
[----:B------:R-:W-:Y:S02]  /*108c0*/  ISETP.GE.U32.AND P2, PT, R132, 0x7ffffe77, PT ;  /* 0x7ffffe778400780c */ /* 0x000fe40003f46070 */
[----:B------:R-:W-:Y:S01]  /*108d0*/  ISETP.GE.U32.AND P4, PT, R9, 0x7ffffe75, PT ;  /* 0x7ffffe750900780c */ /* 0x000fe20003f86070 */
[----:B------:R-:W-:Y:S02]  /*108e0*/  VIADD R9, R234, 0xfffffe97 ;  /* 0xfffffe97ea097836 */ /* 0x000fe40000000000 */
[----:B------:R-:W-:Y:S01]  /*108f0*/  VIADD R225, R225, 0xfffffeb3 ;  /* 0xfffffeb3e1e17836 */ /* 0x000fe20000000000 */
[----:B------:R-:W-:Y:S01]  /*10900*/  ISETP.GE.U32.AND P6, PT, R224, 0x7ffffe73, PT ;  /* 0x7ffffe73e000780c */ /* 0x000fe20003fc6070 */
[----:B------:R-:W2:Y:S03]  /*10910*/  LDC R234, c[0x0][0x230] ;  /* 0x00008c00ffea7b82 */ /* 0x000ea60000000800 */
[----:B------:R-:W-:Y:S01]  /*10920*/  ISETP.GE.U32.AND P3, PT, R225, 0x7ffffe74, PT ;  /* 0x7ffffe74e100780c */ /* 0x000fe20003f66070 */
        /* <DEDUP_REMOVED lines=21> */
[C---:B----4-:R-:W-:Y:S02]  /*10a80*/  IMAD.WIDE R132, R4.reuse, 0x4, R232 ;  /* 0x0000000404847825 */ /* 0x050fe400078e02e8 */
[----:B------:R-:W4:Y:S03]  /*10a90*/  LDC R233, c[0x0][0x230] ;  /* 0x00008c00ffe97b82 */ /* 0x000f260000000800 */
[----:B------:R3:W-:Y:S01]  /*10aa0*/  LDGSTS.E [R247+0x28000], desc[UR16][R132.64], !P5 ;  /* 0x2800000084f77fae */ /* 0x0007e2000e921850 */
[----:B------:R-:W-:Y:S01]  /*10ab0*/  ISETP.GE.U32.AND P5, PT, R9, 0x7ffffe58, PT ;  /* 0x7ffffe580900780c */ /* 0x000fe20003fa6070 */
[----:B------:R-:W-:Y:S02]  /*10ac0*/  VIADD R232, R237, 0xfffffe96 ;  /* 0xfffffe96ede87836 */ /* 0x000fe40000000000 */
[----:B-1----:R-:W-:Y:S02]  /*10ad0*/  VIADD R9, R235, 0xfffffeb1 ;  /* 0xfffffeb1eb097836 */ /* 0x002fe40000000000 */
[----:B------:R-:W1:Y:S01]  /*10ae0*/  LDC R235, c[0x0][0x230] ;  /* 0x00008c00ffeb7b82 */ /* 0x000e620000000800 */
[----:B---3--:R-:W-:-:S05]  /*10af0*/  IMAD.WIDE R132, R4, 0x4, R240 ;  /* 0x0000000404847825 */ /* 0x008fca00078e02f0 */
[----:B------:R3:W-:Y:S01]  /*10b00*/  LDGSTS.E [R247+0x28004], desc[UR16][R132.64], !P2 ;  /* 0x2800400084f77fae */ /* 0x0007e2000d121850 */
[----:B------:R-:W-:Y:S01]  /*10b10*/  ISETP.GE.U32.AND P2, PT, R232, 0x7ffffe57, PT ;  /* 0x7ffffe57e800780c */ /* 0x000fe20003f46070 */
[----:B------:R-:W-:Y:S02]  /*10b20*/  VIADD R232, R236, 0xfffffe95 ;  /* 0xfffffe95ece87836 */ /* 0x000fe40000000000 */
[----:B------:R2:W-:Y:S01]  /*10b30*/  LDGSTS.E [R247+0x28008], desc[UR16][R224.64], !P1 ;  /* 0x28008000e0f77fae */ /* 0x0005e2000c921850 */
[----:B------:R-:W-:Y:S01]  /*10b40*/  ISETP.GE.U32.AND P1, PT, R9, 0x7ffffe72, PT ;  /* 0x7ffffe720900780c */ /* 0x000fe20003f26070 */
[----:B------:R-:W-:Y:S02]  /*10b50*/  VIADD R9, R239, 0xfffffe94 ;  /* 0xfffffe94ef097836 */ /* 0x000fe40000000000 */
[C---:B---3--:R-:W-:Y:S02]  /*10b60*/  IMAD.WIDE R132, R4.reuse, 0x4, R2 ;  /* 0x0000000404847825 */ /* 0x048fe400078e0202 */
[----:B------:R-:W5:Y:S02]  /*10b70*/  LDL.LU.64 R2, [R1+0x478] ;  /* 0x0004780001027983 */ /* 0x000f640000300a00 */
[----:B--2---:R-:W-:-:S02]  /*10b80*/  IMAD.WIDE R224, R4, 0x4, R230 ;  /* 0x0000000404e07825 */ /* 0x004fc400078e02e6 */
[----:B------:R2:W-:Y:S01]  /*10b90*/  LDGSTS.E [R247+0x2800c], desc[UR16][R132.64], !P4 ;  /* 0x2800c00084f77fae */ /* 0x0005e2000e121850 */
[----:B------:R-:W-:-:S03]  /*10ba0*/  ISETP.GE.U32.AND P4, PT, R232, 0x7ffffe56, PT ;  /* 0x7ffffe56e800780c */ /* 0x000fc60003f86070 */
[----:B------:R-:W-:Y:S01]  /*10bb0*/  LDGSTS.E [R247+0x2c000], desc[UR16][R224.64], !P5 ;  /* 0x2c000000e0f77fae */ /* 0x000fe2000e921850 */
[----:B------:R-:W-:-:S03]  /*10bc0*/  ISETP.GE.U32.AND P5, PT, R9, 0x7ffffe55, PT ;  /* 0x7ffffe550900780c */ /* 0x000fc60003fa6070 */
[----:B------:R3:W-:Y:S01]  /*10bd0*/  LDGSTS.E [R247+0x2c004], desc[UR16][R226.64], !P2 ;  /* 0x2c004000e2f77fae */ /* 0x0007e2000d121850 */
[----:B--2---:R-:W2:Y:S01]  /*10be0*/  LDC R133, c[0x0][0x230] ;  /* 0x00008c00ff857b82 */ /* 0x004ea20000000800 */
[----:B----4-:R-:W-:-:S04]  /*10bf0*/  VIADD R9, R233, 0xfffffeb0 ;  /* 0xfffffeb0e9097836 */ /* 0x010fc80000000000 */
[----:B------:R-:W-:Y:S04]  /*10c00*/  LDGSTS.E [R247+0x2c008], desc[UR16][R228.64], !P4 ;  /* 0x2c008000e4f77fae */ /* 0x000fe8000e121850 */
[----:B------:R4:W-:Y:S01]  /*10c10*/  LDGSTS.E [R247+0x2c00c], desc[UR16][R100.64], !P5 ;  /* 0x2c00c00064f77fae */ /* 0x0009e2000e921850 */
[----:B---3--:R-:W3:Y:S01]  /*10c20*/  LDC R226, c[0x0][0x230] ;  /* 0x00008c00ffe27b82 */ /* 0x008ee20000000800 */
[----:B------:R-:W-:Y:S01]  /*10c30*/  VIADD R132, R238, 0xfffffeaf ;  /* 0xfffffeafee847836 */ /* 0x000fe20000000000 */
[----:B------:R-:W-:Y:S01]  /*10c40*/  ISETP.GE.U32.AND P2, PT, R9, 0x7ffffe71, PT ;  /* 0x7ffffe710900780c */ /* 0x000fe20003f46070 */
[----:B------:R-:W-:Y:S01]  /*10c50*/  VIADD R9, R234, 0xfffffeae ;  /* 0xfffffeaeea097836 */ /* 0x000fe20000000000 */
[----:B------:R-:W-:Y:S04]  /*10c60*/  LDGSTS.E [R248+0x28000], desc[UR16][R92.64], !P3 ;  /* 0x280000005cf87fae */ /* 0x000fe8000d921850 */
[----:B------:R-:W2:Y:S08]  /*10c70*/  LDC R225, c[0x0][0x230] ;  /* 0x00008c00ffe17b82 */ /* 0x000eb00000000800 */
[----:B----4-:R-:W4:Y:S01]  /*10c80*/  LDC R101, c[0x0][0x230] ;  /* 0x00008c00ff657b82 */ /* 0x010f220000000800 */
[----:B------:R-:W-:Y:S01]  /*10c90*/  ISETP.GE.U32.AND P4, PT, R132, 0x7ffffe70, PT ;  /* 0x7ffffe708400780c */ /* 0x000fe20003f86070 */
[----:B------:R2:W-:Y:S01]  /*10ca0*/  LDGSTS.E [R248+0x28004], desc[UR16][R88.64], !P6 ;  /* 0x2800400058f87fae */ /* 0x0005e2000f121850 */
[----:B------:R-:W-:Y:S01]  /*10cb0*/  ISETP.GE.U32.AND P5, PT, R9, 0x7ffffe6f, PT ;  /* 0x7ffffe6f0900780c */ /* 0x000fe20003fa6070 */
[----:B-1----:R-:W-:-:S02]  /*10cc0*/  VIADD R9, R235, 0xfffffe93 ;  /* 0xfffffe93eb097836 */ /* 0x002fc40000000000 */
[----:B------:R1:W-:Y:S02]  /*10cd0*/  LDGSTS.E [R248+0x28008], desc[UR16][R106.64], !P1 ;  /* 0x280080006af87fae */ /* 0x0003e4000c921850 */
[----:B------:R-:W4:Y:S01]  /*10ce0*/  LDC R132, c[0x0][0x230] ;  /* 0x00008c00ff847b82 */ /* 0x000f220000000800 */
[----:B------:R-:W-:Y:S01]  /*10cf0*/  ISETP.GE.U32.AND P3, PT, R9, 0x7ffffe54, PT ;  /* 0x7ffffe540900780c */ /* 0x000fe20003f66070 */
[----:B---3--:R-:W-:Y:S01]  /*10d00*/  VIADD R9, R226, 0xfffffe91 ;  /* 0xfffffe91e2097836 */ /* 0x008fe20000000000 */
[----:B------:R-:W-:Y:S05]  /*10d10*/  LDGSTS.E [R248+0x2800c], desc[UR16][R114.64], !P2 ;  /* 0x2800c00072f87fae */ /* 0x000fea000d121850 */
[----:B------:R-:W3:Y:S01]  /*10d20*/  LDC R224, c[0x0][0x230] ;  /* 0x00008c00ffe07b82 */ /* 0x000ee20000000800 */
[----:B--2---:R-:W-:-:S07]  /*10d30*/  VIADD R89, R133, 0xfffffe92 ;  /* 0xfffffe9285597836 */ /* 0x004fce0000000000 */
[----:B-1----:R-:W1:Y:S01]  /*10d40*/  LDC R107, c[0x0][0x230] ;  /* 0x00008c00ff6b7b82 */ /* 0x002e620000000800 */
[----:B------:R-:W-:Y:S01]  /*10d50*/  ISETP.GE.U32.AND P1, PT, R89, 0x7ffffe53, PT ;  /* 0x7ffffe535900780c */ /* 0x000fe20003f26070 */
[----:B------:R-:W-:Y:S01]  /*10d60*/  LDGSTS.E [R248+0x2c000], desc[UR16][R118.64], !P3 ;  /* 0x2c00000076f87fae */ /* 0x000fe2000d921850 */
[----:B------:R-:W-:-:S05]  /*10d70*/  ISETP.GE.U32.AND P2, PT, R9, 0x7ffffe52, PT ;  /* 0x7ffffe520900780c */ /* 0x000fca0003f46070 */
[----:B------:R-:W2:Y:S01]  /*10d80*/  LDC R92, c[0x0][0x230] ;  /* 0x00008c00ff5c7b82 */ /* 0x000ea20000000800 */
[----:B----4-:R-:W-:-:S07]  /*10d90*/  VIADD R9, R101, 0xfffffe90 ;  /* 0xfffffe9065097836 */ /* 0x010fce0000000000 */
[----:B------:R-:W4:Y:S01]  /*10da0*/  LDC R100, c[0x0][0x230] ;  /* 0x00008c00ff647b82 */ /* 0x000f220000000800 */
[----:B------:R-:W-:-:S07]  /*10db0*/  ISETP.GE.U32.AND P3, PT, R9, 0x7ffffe51, PT ;  /* 0x7ffffe510900780c */ /* 0x000fce0003f66070 */
[----:B------:R-:W4:Y:S01]  /*10dc0*/  LDC R106, c[0x0][0x230] ;  /* 0x00008c00ff6a7b82 */ /* 0x000f220000000800 */
[----:B------:R-:W-:Y:S01]  /*10dd0*/  VIADD R88, R225, 0xfffffead ;  /* 0xfffffeade1587836 */ /* 0x000fe20000000000 */
[----:B------:R-:W-:Y:S01]  /*10de0*/  LDGSTS.E [R248+0x2c004], desc[UR16][R108.64], !P1 ;  /* 0x2c0040006cf87fae */ /* 0x000fe2000c921850 */
[----:B------:R-:W-:-:S05]  /*10df0*/  VIADD R9, R132, 0xfffffeab ;  /* 0xfffffeab84097836 */ /* 0x000fca0000000000 */
[----:B------:R-:W4:Y:S01]  /*10e00*/  LDC R89, c[0x0][0x230] ;  /* 0x00008c00ff597b82 */ /* 0x000f220000000800 */
[----:B------:R-:W-:-:S07]  /*10e10*/  ISETP.GE.U32.AND P6, PT, R88, 0x7ffffe6e, PT ;  /* 0x7ffffe6e5800780c */ /* 0x000fce0003fc6070 */
[----:B------:R-:W4:Y:S01]  /*10e20*/  LDC R93, c[0x0][0x230] ;  /* 0x00008c00ff5d7b82 */ /* 0x000f220000000800 */
[----:B---3--:R-:W-:Y:S01]  /*10e30*/  VIADD R88, R224, 0xfffffeac ;  /* 0xfffffeace0587836 */ /* 0x008fe20000000000 */
[----:B------:R-:W-:Y:S01]  /*10e40*/  LDGSTS.E [R248+0x2c008], desc[UR16][R110.64], !P2 ;  /* 0x2c0080006ef87fae */ /* 0x000fe2000d121850 */
[----:B------:R-:W-:Y:S01]  /*10e50*/  ISETP.GE.U32.AND P2, PT, R9, 0x7ffffe6c, PT ;  /* 0x7ffffe6c0900780c */ /* 0x000fe20003f46070 */
[----:B-1----:R-:W-:-:S04]  /*10e60*/  VIADD R9, R107, 0xfffffe8f ;  /* 0xfffffe8f6b097836 */ /* 0x002fc80000000000 */
[----:B------:R-:W1:Y:S01]  /*10e70*/  LDC R101, c[0x0][0x230] ;  /* 0x00008c00ff657b82 */ /* 0x000e620000000800 */
[----:B------:R-:W-:Y:S01]  /*10e80*/  ISETP.GE.U32.AND P1, PT, R88, 0x7ffffe6d, PT ;  /* 0x7ffffe6d5800780c */ /* 0x000fe20003f26070 */
[----:B------:R3:W-:Y:S01]  /*10e90*/  LDGSTS.E [R248+0x2c00c], desc[UR16][R46.64], !P3 ;  /* 0x2c00c0002ef87fae */ /* 0x0007e2000d921850 */
[----:B--2---:R-:W-:-:S03]  /*10ea0*/  VIADD R88, R92, 0xfffffeaa ;  /* 0xfffffeaa5c587836 */ /* 0x004fc60000000000 */
[----:B------:R2:W-:Y:S01]  /*10eb0*/  LDGSTS.E [R249+0x28000], desc[UR16][R54.64], !P4 ;  /* 0x2800000036f97fae */ /* 0x0005e2000e121850 */
[----:B------:R-:W-:Y:S01]  /*10ec0*/  ISETP.GE.U32.AND P4, PT, R9, 0x7ffffe50, PT ;  /* 0x7ffffe500900780c */ /* 0x000fe20003f86070 */
[----:B------:R-:W1:Y:S01]  /*10ed0*/  LDC R92, c[0x0][0x230] ;  /* 0x00008c00ff5c7b82 */ /* 0x000e620000000800 */
[----:B----4-:R-:W-:Y:S01]  /*10ee0*/  VIADD R9, R106, 0xfffffea9 ;  /* 0xfffffea96a097836 */ /* 0x010fe20000000000 */
[----:B------:R-:W-:Y:S01]  /*10ef0*/  LDGSTS.E [R249+0x28004], desc[UR16][R102.64], !P5 ;  /* 0x2800400066f97fae */ /* 0x000fe2000e921850 */
[----:B---3--:R-:W-:-:S03]  /*10f00*/  VIADD R46, R100, 0xfffffe8e ;  /* 0xfffffe8e642e7836 */ /* 0x008fc60000000000 */
[----:B------:R-:W-:Y:S02]  /*10f10*/  LDGSTS.E [R249+0x28008], desc[UR16][R94.64], !P6 ;  /* 0x280080005ef97fae */ /* 0x000fe4000f121850 */
[----:B------:R-:W3:Y:S01]  /*10f20*/  LDC R47, c[0x0][0x230] ;  /* 0x00008c00ff2f7b82 */ /* 0x000ee20000000800 */
[----:B------:R-:W-:Y:S02]  /*10f30*/  ISETP.GE.U32.AND P6, PT, R9, 0x7ffffe6a, PT ;  /* 0x7ffffe6a0900780c */ /* 0x000fe40003fc6070 */
[----:B------:R-:W-:Y:S01]  /*10f40*/  ISETP.GE.U32.AND P5, PT, R46, 0x7ffffe4f, PT ;  /* 0x7ffffe4f2e00780c */ /* 0x000fe20003fa6070 */
[----:B------:R-:W-:Y:S01]  /*10f50*/  VIADD R9, R89, 0xfffffe8d ;  /* 0xfffffe8d59097836 */ /* 0x000fe20000000000 */
[----:B------:R-:W-:-:S03]  /*10f60*/  ISETP.GE.U32.AND P3, PT, R88, 0x7ffffe6b, PT ;  /* 0x7ffffe6b5800780c */ /* 0x000fc60003f66070 */
[----:B--2---:R-:W2:Y:S01]  /*10f70*/  LDC R55, c[0x0][0x230] ;  /* 0x00008c00ff377b82 */ /* 0x004ea20000000800 */
[----:B------:R-:W-:Y:S01]  /*10f80*/  VIADD R46, R93, 0xfffffe8c ;  /* 0xfffffe8c5d2e7836 */ /* 0x000fe20000000000 */
[----:B------:R-:W-:Y:S04]  /*10f90*/  LDGSTS.E [R249+0x2800c], desc[UR16][R98.64], !P1 ;  /* 0x2800c00062f97fae */ /* 0x000fe8000c921850 */
[----:B------:R-:W-:Y:S02]  /*10fa0*/  LDGSTS.E [R249+0x2c000], desc[UR16][R96.64], !P4 ;  /* 0x2c00000060f97fae */ /* 0x000fe4000e121850 */
[----:B------:R-:W4:Y:S01]  /*10fb0*/  LDC R54, c[0x0][0x230] ;  /* 0x00008c00ff367b82 */ /* 0x000f220000000800 */
[----:B------:R-:W-:Y:S02]  /*10fc0*/  ISETP.GE.U32.AND P4, PT, R9, 0x7ffffe4e, PT ;  /* 0x7ffffe4e0900780c */ /* 0x000fe40003f86070 */
[----:B------:R-:W-:-:S05]  /*10fd0*/  ISETP.GE.U32.AND P1, PT, R46, 0x7ffffe4d, PT ;  /* 0x7ffffe4d2e00780c */ /* 0x000fca0003f26070 */
[----:B------:R-:W4:Y:S01]  /*10fe0*/  LDC R88, c[0x0][0x230] ;  /* 0x00008c00ff587b82 */ /* 0x000f220000000800 */
[----:B-1----:R-:W-:Y:S01]  /*10ff0*/  VIADD R9, R101, 0xfffffea8 ;  /* 0xfffffea865097836 */ /* 0x002fe20000000000 */
[----:B------:R1:W-:Y:S04]  /*11000*/  LDGSTS.E [R249+0x2c004], desc[UR16][R84.64], !P5 ;  /* 0x2c00400054f97fae */ /* 0x0003e8000e921850 */
[----:B------:R-:W-:Y:S01]  /*11010*/  ISETP.GE.U32.AND P5, PT, R9, 0x7ffffe69, PT ;  /* 0x7ffffe690900780c */ /* 0x000fe20003fa6070 */
[----:B------:R-:W-:Y:S01]  /*11020*/  VIADD R9, R92, 0xfffffea6 ;  /* 0xfffffea65c097836 */ /* 0x000fe20000000000 */
[----:B------:R-:W-:Y:S01]  /*11030*/  LDGSTS.E [R249+0x2c008], desc[UR16][R64.64], !P4 ;  /* 0x2c00800040f97fae */ /* 0x000fe2000e121850 */
[----:B--2---:R-:W-:Y:S02]  /*11040*/  VIADD R46, R55, 0xfffffea7 ;  /* 0xfffffea7372e7836 */ /* 0x004fe40000000000 */
[----:B------:R-:W2:Y:S01]  /*11050*/  LDC R55, c[0x0][0x230] ;  /* 0x00008c00ff377b82 */ /* 0x000ea20000000800 */
[----:B------:R4:W-:Y:S07]  /*11060*/  LDGSTS.E [R249+0x2c00c], desc[UR16][R56.64], !P1 ;  /* 0x2c00c00038f97fae */ /* 0x0009ee000c921850 */
[----:B-1----:R-:W1:Y:S01]  /*11070*/  LDC R84, c[0x0][0x230] ;  /* 0x00008c00ff547b82 */ /* 0x002e620000000800 */
[----:B------:R-:W-:Y:S01]  /*11080*/  ISETP.GE.U32.AND P1, PT, R9, 0x7ffffe67, PT ;  /* 0x7ffffe670900780c */ /* 0x000fe20003f26070 */
[----:B---3--:R-:W-:Y:S01]  /*11090*/  VIADD R9, R47, 0xfffffe8b ;  /* 0xfffffe8b2f097836 */ /* 0x008fe20000000000 */
[----:B------:R-:W-:Y:S05]  /*110a0*/  LDGSTS.E [R250+0x28000], desc[UR16][R90.64], !P2 ;  /* 0x280000005afa7fae */ /* 0x000fea000d121850 */
[----:B------:R-:W3:Y:S01]  /*110b0*/  LDC R85, c[0x0][0x230] ;  /* 0x00008c00ff557b82 */ /* 0x000ee20000000800 */
[----:B------:R-:W-:Y:S01]  /*110c0*/  ISETP.GE.U32.AND P2, PT, R9, 0x7ffffe4c, PT ;  /* 0x7ffffe4c0900780c */ /* 0x000fe20003f46070 */
[----:B------:R-:W-:Y:S01]  /*110d0*/  IMAD.WIDE R86, R4, 0x4, R86 ;  /* 0x0000000404567825 */ /* 0x000fe200078e0256 */
[----:B------:R-:W-:-:S05]  /*110e0*/  ISETP.GE.U32.AND P4, PT, R46, 0x7ffffe68, PT ;  /* 0x7ffffe682e00780c */ /* 0x000fca0003f86070 */
[----:B----4-:R-:W4:Y:S01]  /*110f0*/  LDC R56, c[0x0][0x230] ;  /* 0x00008c00ff387b82 */ /* 0x010f220000000800 */
[----:B------:R-:W-:Y:S01]  /*11100*/  VIADD R9, R54, 0xfffffe89 ;  /* 0xfffffe8936097836 */ /* 0x000fe20000000000 */
[----:B------:R-:W-:Y:S01]  /*11110*/  LDGSTS.E [R250+0x28004], desc[UR16][R86.64], !P3 ;  /* 0x2800400056fa7fae */ /* 0x000fe2000d921850 */
[----:B------:R-:W-:-:S04]  /*11120*/  IMAD.WIDE R32, R4, 0x4, R32 ;  /* 0x0000000404207825 */ /* 0x000fc800078e0220 */
[----:B------:R-:W-:Y:S01]  /*11130*/  VIADD R46, R88, 0xfffffe8a ;  /* 0xfffffe8a582e7836 */ /* 0x000fe20000000000 */
[----:B------:R-:W2:Y:S01]  /*11140*/  LDC R54, c[0x0][0x230] ;  /* 0x00008c00ff367b82 */ /* 0x000ea20000000800 */
[----:B------:R-:W-:Y:S01]  /*11150*/  IMAD.WIDE R82, R4, 0x4, R82 ;  /* 0x0000000404527825 */ /* 0x000fe200078e0252 */
[----:B------:R3:W-:Y:S02]  /*11160*/  LDGSTS.E [R250+0x28008], desc[UR16][R32.64], !P6 ;  /* 0x2800800020fa7fae */ /* 0x0007e4000f121850 */
[----:B------:R-:W-:Y:S02]  /*11170*/  ISETP.GE.U32.AND P3, PT, R46, 0x7ffffe4b, PT ;  /* 0x7ffffe4b2e00780c */ /* 0x000fe40003f66070 */
[----:B------:R-:W-:Y:S02]  /*11180*/  LDGSTS.E [R250+0x2800c], desc[UR16][R82.64], !P5 ;  /* 0x2800c00052fa7fae */ /* 0x000fe4000e921850 */
[----:B------:R-:W2:Y:S01]  /*11190*/  LDC R47, c[0x0][0x230] ;  /* 0x00008c00ff2f7b82 */ /* 0x000ea20000000800 */
[----:B------:R-:W-:Y:S01]  /*111a0*/  ISETP.GE.U32.AND P5, PT, R9, 0x7ffffe4a, PT ;  /* 0x7ffffe4a0900780c */ /* 0x000fe20003fa6070 */
[----:B-1----:R-:W-:-:S06]  /*111b0*/  VIADD R9, R84, 0xfffffe88 ;  /* 0xfffffe8854097836 */ /* 0x002fcc0000000000 */
[----:B------:R-:W1:Y:S01]  /*111c0*/  LDC R46, c[0x0][0x230] ;  /* 0x00008c00ff2e7b82 */ /* 0x000e620000000800 */
[----:B------:R-:W-:Y:S01]  /*111d0*/  ISETP.GE.U32.AND P6, PT, R9, 0x7ffffe49, PT ;  /* 0x7ffffe490900780c */ /* 0x000fe20003fc6070 */
[----:B------:R-:W-:-:S06]  /*111e0*/  IMAD.WIDE R80, R4, 0x4, R80 ;  /* 0x0000000404507825 */ /* 0x000fcc00078e0250 */
[----:B------:R-:W1:Y:S01]  /*111f0*/  LDC R57, c[0x0][0x230] ;  /* 0x00008c00ff397b82 */ /* 0x000e620000000800 */
[----:B---3--:R-:W-:Y:S01]  /*11200*/  VIADD R32, R85, 0xfffffea5 ;  /* 0xfffffea555207836 */ /* 0x008fe20000000000 */
[----:B------:R-:W-:Y:S01]  /*11210*/  LDGSTS.E [R250+0x2c000], desc[UR16][R80.64], !P2 ;  /* 0x2c00000050fa7fae */ /* 0x000fe2000d121850 */
[----:B------:R-:W-:-:S05]  /*11220*/  IMAD.WIDE R78, R4, 0x4, R78 ;  /* 0x00000004044e7825 */ /* 0x000fca00078e024e */
[----:B------:R-:W3:Y:S01]  /*11230*/  LDC R33, c[0x0][0x230] ;  /* 0x00008c00ff217b82 */ /* 0x000ee20000000800 */
[----:B------:R-:W-:Y:S01]  /*11240*/  IMAD.WIDE R74, R4, 0x4, R74 ;  /* 0x00000004044a7825 */ /* 0x000fe200078e024a */
[----:B------:R-:W-:Y:S01]  /*11250*/  ISETP.GE.U32.AND P2, PT, R32, 0x7ffffe66, PT ;  /* 0x7ffffe662000780c */ /* 0x000fe20003f46070 */
[----:B------:R-:W-:Y:S02]  /*11260*/  LDGSTS.E [R250+0x2c004], desc[UR16][R78.64], !P3 ;  /* 0x2c0040004efa7fae */ /* 0x000fe4000d921850 */
[----:B----4-:R-:W-:Y:S02]  /*11270*/  VIADD R9, R56, 0xfffffea3 ;  /* 0xfffffea338097836 */ /* 0x010fe40000000000 */
[----:B--2---:R-:W-:Y:S01]  /*11280*/  VIADD R32, R55, 0xfffffea4 ;  /* 0xfffffea437207836 */ /* 0x004fe20000000000 */
[----:B------:R-:W-:Y:S01]  /*11290*/  LDGSTS.E [R250+0x2c008], desc[UR16][R74.64], !P5 ;  /* 0x2c0080004afa7fae */ /* 0x000fe2000e921850 */
[C---:B------:R-:W-:Y:S01]  /*112a0*/  IMAD.WIDE R76, R4.reuse, 0x4, R76 ;  /* 0x00000004044c7825 */ /* 0x040fe200078e024c */
[----:B------:R-:W-:Y:S01]  /*112b0*/  ISETP.GE.U32.AND P5, PT, R9, 0x7ffffe64, PT ;  /* 0x7ffffe640900780c */ /* 0x000fe20003fa6070 */
[----:B------:R-:W2:Y:S02]  /*112c0*/  LDC R56, c[0x0][0x230] ;  /* 0x00008c00ff387b82 */ /* 0x000ea40000000800 */
[----:B------:R-:W-:Y:S01]  /*112d0*/  IMAD.WIDE R70, R4, 0x4, R70 ;  /* 0x0000000404467825 */ /* 0x000fe200078e0246 */
[----:B------:R-:W-:Y:S01]  /*112e0*/  ISETP.GE.U32.AND P3, PT, R32, 0x7ffffe65, PT ;  /* 0x7ffffe652000780c */ /* 0x000fe20003f66070 */
[----:B------:R-:W-:Y:S02]  /*112f0*/  LDGSTS.E [R250+0x2c00c], desc[UR16][R76.64], !P6 ;  /* 0x2c00c0004cfa7fae */ /* 0x000fe4000f121850 */
[----:B------:R-:W-:-:S02]  /*11300*/  IMAD.WIDE R72, R4, 0x4, R72 ;  /* 0x0000000404487825 */ /* 0x000fc400078e0248 */
[----:B------:R-:W-:Y:S01]  /*11310*/  LDGSTS.E [R251+0x28000], desc[UR16][R70.64], !P4 ;  /* 0x2800000046fb7fae */ /* 0x000fe2000e121850 */
[----:B------:R-:W4:Y:S01]  /*11320*/  LDC R55, c[0x0][0x230] ;  /* 0x00008c00ff377b82 */ /* 0x000f220000000800 */
[----:B------:R-:W-:Y:S02]  /*11330*/  VIADD R9, R54, 0xfffffe87 ;  /* 0xfffffe8736097836 */ /* 0x000fe40000000000 */
[----:B------:R-:W-:Y:S01]  /*11340*/  LDGSTS.E [R251+0x28004], desc[UR16][R72.64], !P1 ;  /* 0x2800400048fb7fae */ /* 0x000fe2000c921850 */
[----:B------:R-:W-:Y:S02]  /*11350*/  VIADD R32, R47, 0xfffffea2 ;  /* 0xfffffea22f207836 */ /* 0x000fe40000000000 */
[----:B------:R-:W-:Y:S01]  /*11360*/  ISETP.GE.U32.AND P1, PT, R9, 0x7ffffe48, PT ;  /* 0x7ffffe480900780c */ /* 0x000fe20003f26070 */
[----:B------:R-:W-:Y:S01]  /*11370*/  IMAD.WIDE R68, R4, 0x4, R68 ;  /* 0x0000000404447825 */ /* 0x000fe200078e0244 */
[----:B------:R-:W4:Y:S03]  /*11380*/  LDC R47, c[0x0][0x230] ;  /* 0x00008c00ff2f7b82 */ /* 0x000f260000000800 */
[----:B-1----:R-:W-:Y:S01]  /*11390*/  VIADD R9, R46, 0xfffffe86 ;  /* 0xfffffe862e097836 */ /* 0x002fe20000000000 */
[----:B------:R-:W-:Y:S01]  /*113a0*/  ISETP.GE.U32.AND P6, PT, R32, 0x7ffffe63, PT ;  /* 0x7ffffe632000780c */ /* 0x000fe20003fc6070 */
[----:B------:R-:W-:Y:S01]  /*113b0*/  IMAD.WIDE R52, R4, 0x4, R52 ;  /* 0x0000000404347825 */ /* 0x000fe200078e0234 */
[----:B------:R-:W-:Y:S02]  /*113c0*/  LDGSTS.E [R251+0x28008], desc[UR16][R68.64], !P2 ;  /* 0x2800800044fb7fae */ /* 0x000fe4000d121850 */
[----:B------:R-:W-:Y:S01]  /*113d0*/  ISETP.GE.U32.AND P2, PT, R9, 0x7ffffe47, PT ;  /* 0x7ffffe470900780c */ /* 0x000fe20003f46070 */
[----:B------:R-:W-:Y:S01]  /*113e0*/  VIADD R32, R57, 0xfffffe85 ;  /* 0xfffffe8539207836 */ /* 0x000fe20000000000 */
[----:B------:R-:W-:Y:S01]  /*113f0*/  LDGSTS.E [R251+0x2800c], desc[UR16][R52.64], !P3 ;  /* 0x2800c00034fb7fae */ /* 0x000fe2000d921850 */
[----:B---3--:R-:W-:Y:S01]  /*11400*/  VIADD R9, R33, 0xfffffe84 ;  /* 0xfffffe8421097836 */ /* 0x008fe20000000000 */
[----:B------:R-:W1:Y:S02]  /*11410*/  LDC R54, c[0x0][0x230] ;  /* 0x00008c00ff367b82 */ /* 0x000e640000000800 */
[----:B------:R-:W-:-:S02]  /*11420*/  ISETP.GE.U32.AND P3, PT, R32, 0x7ffffe46, PT ;  /* 0x7ffffe462000780c */ /* 0x000fc40003f66070 */
[----:B------:R-:W-:Y:S01]  /*11430*/  ISETP.GE.U32.AND P4, PT, R9, 0x7ffffe45, PT ;  /* 0x7ffffe450900780c */ /* 0x000fe20003f86070 */
[----:B------:R-:W-:-:S03]  /*11440*/  IMAD.WIDE R66, R4, 0x4, R66 ;  /* 0x0000000404427825 */ /* 0x000fc600078e0242 */
[----:B------:R-:W3:Y:S01]  /*11450*/  LDC R46, c[0x0][0x230] ;  /* 0x00008c00ff2e7b82 */ /* 0x000ee20000000800 */
[C---:B------:R-:W-:Y:S01]  /*11460*/  IMAD.WIDE R60, R4.reuse, 0x4, R60 ;  /* 0x00000004043c7825 */ /* 0x040fe200078e023c */
[----:B------:R-:W-:Y:S03]  /*11470*/  LDGSTS.E [R251+0x2c000], desc[UR16][R66.64], !P1 ;  /* 0x2c00000042fb7fae */ /* 0x000fe6000c921850 */
[C---:B------:R-:W-:Y:S01]  /*11480*/  IMAD.WIDE R62, R4.reuse, 0x4, R62 ;  /* 0x00000004043e7825 */ /* 0x040fe200078e023e */
[----:B------:R-:W-:Y:S02]  /*11490*/  LDGSTS.E [R251+0x2c004], desc[UR16][R60.64], !P2 ;  /* 0x2c0040003cfb7fae */ /* 0x000fe4000d121850 */
[----:B------:R-:W3:Y:S01]  /*114a0*/  LDC R33, c[0x0][0x230] ;  /* 0x00008c00ff217b82 */ /* 0x000ee20000000800 */
[C---:B------:R-:W-:Y:S01]  /*114b0*/  IMAD.WIDE R58, R4.reuse, 0x4, R58 ;  /* 0x00000004043a7825 */ /* 0x040fe200078e023a */
[----:B------:R-:W-:Y:S03]  /*114c0*/  LDGSTS.E [R251+0x2c008], desc[UR16][R62.64], !P3 ;  /* 0x2c0080003efb7fae */ /* 0x000fe6000d921850 */
[----:B------:R-:W-:Y:S01]  /*114d0*/  IMAD.WIDE R50, R4, 0x4, R50 ;  /* 0x0000000404327825 */ /* 0x000fe200078e0232 */
[----:B------:R-:W-:Y:S04]  /*114e0*/  LDGSTS.E [R251+0x2c00c], desc[UR16][R58.64], !P4 ;  /* 0x2c00c0003afb7fae */ /* 0x000fe8000e121850 */
[----:B------:R-:W-:Y:S01]  /*114f0*/  LDGSTS.E [R252+0x28000], desc[UR16][R50.64], !P5 ;  /* 0x2800000032fc7fae */ /* 0x000fe2000e921850 */
[----:B------:R-:W-:-:S03]  /*11500*/  ISETP.GT.AND P5, PT, R0, 0x17f, PT ;  /* 0x0000017f0000780c */ /* 0x000fc60003fa4270 */
[----:B------:R-:W5:Y:S01]  /*11510*/  LDL.LU R0, [R1+0x470] ;  /* 0x0004700001007983 */ /* 0x000f620000300800 */
[----:B--2---:R-:W-:Y:S02]  /*11520*/  VIADD R32, R56, 0xfffffea1 ;  /* 0xfffffea138207836 */ /* 0x004fe40000000000 */
[----:B----4-:R-:W-:-:S03]  /*11530*/  VIADD R9, R55, 0xfffffea0 ;  /* 0xfffffea037097836 */ /* 0x010fc60000000000 */
[----:B------:R-:W-:Y:S01]  /*11540*/  ISETP.GE.U32.AND P1, PT, R32, 0x7ffffe62, PT ;  /* 0x7ffffe622000780c */ /* 0x000fe20003f26070 */
[----:B------:R-:W-:Y:S01]  /*11550*/  VIADD R32, R47, 0xfffffe83 ;  /* 0xfffffe832f207836 */ /* 0x000fe20000000000 */
[----:B------:R-:W-:Y:S01]  /*11560*/  ISETP.GE.U32.AND P2, PT, R9, 0x7ffffe61, PT ;  /* 0x7ffffe610900780c */ /* 0x000fe20003f46070 */
[----:B-1----:R-:W-:-:S03]  /*11570*/  VIADD R9, R54, 0xfffffe82 ;  /* 0xfffffe8236097836 */ /* 0x002fc60000000000 */
[----:B------:R-:W-:Y:S01]  /*11580*/  ISETP.GE.U32.AND P4, PT, R32, 0x7ffffe44, PT ;  /* 0x7ffffe442000780c */ /* 0x000fe20003f86070 */
[----:B---3--:R-:W-:Y:S01]  /*11590*/  VIADD R32, R46, 0xfffffe81 ;  /* 0xfffffe812e207836 */ /* 0x008fe20000000000 */
[----:B------:R-:W-:Y:S01]  /*115a0*/  ISETP.GE.U32.AND P3, PT, R9, 0x7ffffe43, PT ;  /* 0x7ffffe430900780c */ /* 0x000fe20003f66070 */
[----:B------:R-:W-:Y:S01]  /*115b0*/  VIADD R224, R33, 0xfffffe80 ;  /* 0xfffffe8021e07836 */ /* 0x000fe20000000000 */
[----:B------:R-:W-:Y:S02]  /*115c0*/  SEL R9, RZ, 0x4, P0 ;  /* 0x00000004ff097807 */ /* 0x000fe40000000000 */
[----:B------:R-:W-:Y:S02]  /*115d0*/  ISETP.GE.U32.AND P0, PT, R32, 0x7ffffe42, PT ;  /* 0x7ffffe422000780c */ /* 0x000fe40003f06070 */
[----:B------:R-:W-:Y:S02]  /*115e0*/  SEL R9, R9, RZ, P5 ;  /* 0x000000ff09097207 */ /* 0x000fe40002800000 */
[----:B------:R-:W-:Y:S01]  /*115f0*/  ISETP.GE.U32.AND P5, PT, R224, 0x7ffffe41, PT ;  /* 0x7ffffe41e000780c */ /* 0x000fe20003fa6070 */
[----:B------:R-:W-:-:S04]  /*11600*/  IMAD.WIDE R26, R4, 0x4, R26 ;  /* 0x00000004041a7825 */ /* 0x000fc800078e021a */
[C---:B------:R-:W-:Y:S01]  /*11610*/  IMAD.WIDE R44, R4.reuse, 0x4, R44 ;  /* 0x00000004042c7825 */ /* 0x040fe200078e022c */
[----:B------:R-:W-:Y:S03]  /*11620*/  LDGSTS.E [R252+0x28004], desc[UR16][R26.64], !P6 ;  /* 0x280040001afc7fae */ /* 0x000fe6000f121850 */
[C---:B------:R-:W-:Y:S01]  /*11630*/  IMAD.WIDE R128, R4.reuse, 0x4, R128 ;  /* 0x0000000404807825 */ /* 0x040fe200078e0280 */
[----:B------:R-:W-:Y:S03]  /*11640*/  LDGSTS.E [R252+0x28008], desc[UR16][R44.64], !P1 ;  /* 0x280080002cfc7fae */ /* 0x000fe6000c921850 */
[C---:B------:R-:W-:Y:S01]  /*11650*/  IMAD.WIDE R124, R4.reuse, 0x4, R124 ;  /* 0x00000004047c7825 */ /* 0x040fe200078e027c */
[----:B------:R-:W-:Y:S03]  /*11660*/  LDGSTS.E [R252+0x2800c], desc[UR16][R128.64], !P2 ;  /* 0x2800c00080fc7fae */ /* 0x000fe6000d121850 */
[C---:B------:R-:W-:Y:S01]  /*11670*/  IMAD.WIDE R116, R4.reuse, 0x4, R116 ;  /* 0x0000000404747825 */ /* 0x040fe200078e0274 */
[----:B------:R-:W-:Y:S03]  /*11680*/  LDGSTS.E [R252+0x2c000], desc[UR16][R124.64], !P4 ;  /* 0x2c0000007cfc7fae */ /* 0x000fe6000e121850 */
[C---:B------:R-:W-:Y:S01]  /*11690*/  IMAD.WIDE R120, R4.reuse, 0x4, R120 ;  /* 0x0000000404787825 */ /* 0x040fe200078e0278 */
[----:B------:R1:W-:Y:S03]  /*116a0*/  LDGSTS.E [R252+0x2c004], desc[UR16][R116.64], !P3 ;  /* 0x2c00400074fc7fae */ /* 0x0003e6000d921850 */
[----:B------:R-:W-:Y:S01]  /*116b0*/  IMAD.WIDE R122, R4, 0x4, R122 ;  /* 0x00000004047a7825 */ /* 0x000fe200078e027a */
[----:B------:R2:W-:Y:S04]  /*116c0*/  LDGSTS.E [R252+0x2c008], desc[UR16][R120.64], !P0 ;  /* 0x2c00800078fc7fae */ /* 0x0005e8000c121850 */
[----:B------:R3:W-:Y:S01]  /*116d0*/  LDGSTS.E [R252+0x2c00c], desc[UR16][R122.64], !P5 ;  /* 0x2c00c0007afc7fae */ /* 0x0007e2000e921850 */
[----:B------:R-:W-:Y:S01]  /*116e0*/  ISETP.NE.U32.AND P6, PT, R9, RZ, PT ;  /* 0x000000ff0900720c */ /* 0x000fe20003fc5070 */
[----:B------:R-:W-:-:S04]  /*116f0*/  IMAD.WIDE R22, R5, 0x4, R22 ;  /* 0x0000000405167825 */ /* 0x000fc800078e0216 */
[----:B------:R-:W-:-:S04]  /*11700*/  IMAD.WIDE R18, R5, 0x4, R18 ;  /* 0x0000000405127825 */ /* 0x000fc800078e0212 */
[----:B------:R-:W-:-:S04]  /*11710*/  IMAD.WIDE R164, R5, 0x4, R164 ;  /* 0x0000000405a47825 */ /* 0x000fc800078e02a4 */
[C---:B------:R-:W-:Y:S01]  /*11720*/  IMAD.WIDE R170, R5.reuse, 0x4, R170 ;  /* 0x0000000405aa7825 */ /* 0x040fe200078e02aa */
[----:B------:R-:W0:Y:S03]  /*11730*/  LDGDEPBAR ;  /* 0x00000000000079af */ /* 0x000e260000000000 */
        /* <DEDUP_REMOVED lines=33> */
[----:B------:R4:W-:Y:S03]  /*11950*/  LDGSTS.E [R11+0x60100], desc[UR16][R126.64], P6 ;  /* 0x601000007e0b7fae */ /* 0x0009e6000b121850 */
[C---:B------:R-:W-:Y:S01]  /*11960*/  IMAD.WIDE R188, R5.reuse, 0x4, R188 ;  /* 0x0000000405bc7825 */ /* 0x040fe200078e02bc */
[----:B------:R-:W-:Y:S03]  /*11970*/  LDGSTS.E [R11+0x60500], desc[UR16][R20.64], P6 ;  /* 0x60500000140b7fae */ /* 0x000fe6000b121850 */
[C---:B------:R-:W-:Y:S01]  /*11980*/  IMAD.WIDE R196, R5.reuse, 0x4, R196 ;  /* 0x0000000405c47825 */ /* 0x040fe200078e02c4 */
[----:B------:R-:W-:Y:S03]  /*11990*/  LDGSTS.E [R11+0x60900], desc[UR16][R166.64], P6 ;  /* 0x60900000a60b7fae */ /* 0x000fe6000b121850 */
[C---:B------:R-:W-:Y:S01]  /*119a0*/  IMAD.WIDE R204, R5.reuse, 0x4, R204 ;  /* 0x0000000405cc7825 */ /* 0x040fe200078e02cc */
[----:B------:R-:W-:Y:S04]  /*119b0*/  LDGSTS.E [R11+0x60d00], desc[UR16][R172.64], P6 ;  /* 0x60d00000ac0b7fae */ /* 0x000fe8000b121850 */
[----:B------:R-:W-:Y:S04]  /*119c0*/  LDGSTS.E [R11+0x61100], desc[UR16][R180.64], P6 ;  /* 0x61100000b40b7fae */ /* 0x000fe8000b121850 */
[----:B------:R-:W-:Y:S01]  /*119d0*/  LDGSTS.E [R11+0x61500], desc[UR16][R188.64], P6 ;  /* 0x61500000bc0b7fae */ /* 0x000fe2000b121850 */
[----:B------:R-:W-:-:S03]  /*119e0*/  IMAD.WIDE R210, R5, 0x4, R210 ;  /* 0x0000000405d27825 */ /* 0x000fc600078e02d2 */
[----:B------:R-:W-:Y:S01]  /*119f0*/  LDGSTS.E [R11+0x61900], desc[UR16][R196.64], P6 ;  /* 0x61900000c40b7fae */ /* 0x000fe2000b121850 */
[----:B------:R-:W-:-:S03]  /*11a00*/  IMAD.WIDE R218, R5, 0x4, R218 ;  /* 0x0000000405da7825 */ /* 0x000fc600078e02da */
[----:B------:R-:W-:Y:S04]  /*11a10*/  LDGSTS.E [R11+0x61d00], desc[UR16][R204.64], P6 ;  /* 0x61d00000cc0b7fae */ /* 0x000fe8000b121850 */
[----:B------:R-:W4:Y:S01]  /*11a20*/  LDL R188, [R1+0x244] ;  /* 0x0002440001bc7983 */ /* 0x000f220000100800 */
[C---:B------:R-:W-:Y:S01]  /*11a30*/  IMAD.WIDE R28, R5.reuse, 0x4, R28 ;  /* 0x00000004051c7825 */ /* 0x040fe200078e021c */
[----:B------:R-:W-:Y:S02]  /*11a40*/  CS2R R88, SRZ ;  /* 0x0000000000587805 */ /* 0x000fe4000001ff00 */
[----:B------:R-:W-:Y:S01]  /*11a50*/  CS2R R90, SRZ ;  /* 0x00000000005a7805 */ /* 0x000fe2000001ff00 */
[----:B------:R-:W-:Y:S01]  /*11a60*/  LDGSTS.E [R11+0x62100], desc[UR16][R210.64], P6 ;  /* 0x62100000d20b7fae */ /* 0x000fe2000b121850 */
[----:B------:R-:W-:Y:S01]  /*11a70*/  IMAD.WIDE R42, R5, 0x4, R42 ;  /* 0x00000004052a7825 */ /* 0x000fe200078e022a */
[----:B------:R-:W-:-:S02]  /*11a80*/  CS2R R92, SRZ ;  /* 0x00000000005c7805 */ /* 0x000fc4000001ff00 */
[----:B------:R-:W-:Y:S01]  /*11a90*/  CS2R R94, SRZ ;  /* 0x00000000005e7805 */ /* 0x000fe2000001ff00 */
[----:B------:R-:W-:Y:S01]  /*11aa0*/  LDGSTS.E [R11+0x62500], desc[UR16][R218.64], P6 ;  /* 0x62500000da0b7fae */ /* 0x000fe2000b121850 */
[C---:B------:R-:W-:Y:S01]  /*11ab0*/  IMAD.WIDE R134, R5.reuse, 0x4, R134 ;  /* 0x0000000405867825 */ /* 0x040fe200078e0286 */
[----:B------:R-:W-:Y:S02]  /*11ac0*/  CS2R R96, SRZ ;  /* 0x0000000000607805 */ /* 0x000fe4000001ff00 */
[----:B------:R-:W-:Y:S01]  /*11ad0*/  CS2R R98, SRZ ;  /* 0x0000000000627805 */ /* 0x000fe2000001ff00 */
[----:B------:R-:W-:Y:S01]  /*11ae0*/  LDGSTS.E [R11+0x62900], desc[UR16][R28.64], P6 ;  /* 0x629000001c0b7fae */ /* 0x000fe2000b121850 */
[C---:B------:R-:W-:Y:S01]  /*11af0*/  IMAD.WIDE R142, R5.reuse, 0x4, R142 ;  /* 0x00000004058e7825 */ /* 0x040fe200078e028e */
[----:B------:R-:W-:Y:S02]  /*11b00*/  CS2R R100, SRZ ;  /* 0x0000000000647805 */ /* 0x000fe4000001ff00 */
[----:B------:R-:W-:Y:S01]  /*11b10*/  CS2R R102, SRZ ;  /* 0x0000000000667805 */ /* 0x000fe2000001ff00 */
[----:B------:R-:W-:Y:S01]  /*11b20*/  LDGSTS.E [R11+0x62d00], desc[UR16][R42.64], P6 ;  /* 0x62d000002a0b7fae */ /* 0x000fe2000b121850 */
[----:B------:R-:W-:Y:S01]  /*11b30*/  IMAD.WIDE R150, R5, 0x4, R150 ;  /* 0x0000000405967825 */ /* 0x000fe200078e0296 */
[----:B------:R-:W-:-:S02]  /*11b40*/  CS2R R106, SRZ ;  /* 0x00000000006a7805 */ /* 0x000fc4000001ff00 */
[----:B------:R-:W-:Y:S01]  /*11b50*/  CS2R R108, SRZ ;  /* 0x00000000006c7805 */ /* 0x000fe2000001ff00 */
[----:B------:R4:W-:Y:S01]  /*11b60*/  LDGSTS.E [R11+0x63100], desc[UR16][R134.64], P6 ;  /* 0x63100000860b7fae */ /* 0x0009e2000b121850 */
[C---:B------:R-:W-:Y:S01]  /*11b70*/  IMAD.WIDE R158, R5.reuse, 0x4, R158 ;  /* 0x00000004059e7825 */ /* 0x040fe200078e029e */
[----:B------:R-:W-:Y:S02]  /*11b80*/  CS2R R110, SRZ ;  /* 0x00000000006e7805 */ /* 0x000fe4000001ff00 */
[----:B------:R-:W-:Y:S01]  /*11b90*/  CS2R R114, SRZ ;  /* 0x0000000000727805 */ /* 0x000fe2000001ff00 */
[----:B------:R4:W-:Y:S01]  /*11ba0*/  LDGSTS.E [R11+0x63500], desc[UR16][R142.64], P6 ;  /* 0x635000008e0b7fae */ /* 0x0009e2000b121850 */
[C---:B------:R-:W-:Y:S01]  /*11bb0*/  IMAD.WIDE R30, R5.reuse, 0x4, R30 ;  /* 0x00000004051e7825 */ /* 0x040fe200078e021e */
[----:B-1----:R-:W-:Y:S02]  /*11bc0*/  CS2R R116, SRZ ;  /* 0x0000000000747805 */ /* 0x002fe4000001ff00 */
[----:B------:R-:W-:Y:S01]  /*11bd0*/  CS2R R118, SRZ ;  /* 0x0000000000767805 */ /* 0x000fe2000001ff00 */
[----:B------:R1:W-:Y:S01]  /*11be0*/  LDGSTS.E [R11+0x63900], desc[UR16][R150.64], P6 ;  /* 0x63900000960b7fae */ /* 0x0003e2000b121850 */
[----:B------:R-:W-:Y:S01]  /*11bf0*/  IMAD.WIDE R168, R5, 0x4, R168 ;  /* 0x0000000405a87825 */ /* 0x000fe200078e02a8 */
[----:B--2---:R-:W-:-:S02]  /*11c00*/  CS2R R120, SRZ ;  /* 0x0000000000787805 */ /* 0x004fc4000001ff00 */
[----:B---3--:R-:W-:Y:S01]  /*11c10*/  CS2R R122, SRZ ;  /* 0x00000000007a7805 */ /* 0x008fe2000001ff00 */
[----:B------:R-:W-:Y:S01]  /*11c20*/  LDGSTS.E [R11+0x63d00], desc[UR16][R158.64], P6 ;  /* 0x63d000009e0b7fae */ /* 0x000fe2000b121850 */
[C---:B------:R-:W-:Y:S01]  /*11c30*/  IMAD.WIDE R200, R5.reuse, 0x4, R200 ;  /* 0x0000000405c87825 */ /* 0x040fe200078e02c8 */
[----:B------:R-:W-:Y:S02]  /*11c40*/  CS2R R124, SRZ ;  /* 0x00000000007c7805 */ /* 0x000fe4000001ff00 */
[----:B----4-:R-:W-:Y:S01]  /*11c50*/  CS2R R126, SRZ ;  /* 0x00000000007e7805 */ /* 0x010fe2000001ff00 */
[----:B------:R2:W-:Y:S01]  /*11c60*/  LDGSTS.E [R10+0x60200], desc[UR16][R30.64], P6 ;  /* 0x602000001e0a7fae */ /* 0x0005e2000b121850 */
        /* <DEDUP_REMOVED lines=14> */
[----:B-1----:R-:W-:Y:S01]  /*11d50*/  CS2R R150, SRZ ;  /* 0x0000000000967805 */ /* 0x002fe2000001ff00 */
[----:B------:R-:W-:Y:S01]  /*11d60*/  LDGSTS.E [R10+0x61200], desc[UR16][R182.64], P6 ;  /* 0x61200000b60a7fae */ /* 0x000fe2000b121850 */
[----:B------:R-:W-:Y:S01]  /*11d70*/  IMAD.WIDE R206, R5, 0x4, R206 ;  /* 0x0000000405ce7825 */ /* 0x000fe200078e02ce */
[----:B------:R-:W-:-:S02]  /*11d80*/  CS2R R24, SRZ ;  /* 0x0000000000187805 */ /* 0x000fc4000001ff00 */
[----:B------:R-:W-:Y:S01]  /*11d90*/  CS2R R26, SRZ ;  /* 0x00000000001a7805 */ /* 0x000fe2000001ff00 */
[----:B------:R-:W-:Y:S01]  /*11da0*/  LDGSTS.E [R10+0x61600], desc[UR16][R190.64], P6 ;  /* 0x61600000be0a7fae */ /* 0x000fe2000b121850 */
[C---:B------:R-:W-:Y:S01]  /*11db0*/  IMAD.WIDE R212, R5.reuse, 0x4, R212 ;  /* 0x0000000405d47825 */ /* 0x040fe200078e02d4 */
[----:B------:R-:W-:Y:S02]  /*11dc0*/  CS2R R28, SRZ ;  /* 0x00000000001c7805 */ /* 0x000fe4000001ff00 */
[----:B--2---:R-:W-:Y:S01]  /*11dd0*/  CS2R R30, SRZ ;  /* 0x00000000001e7805 */ /* 0x004fe2000001ff00 */
        /* <DEDUP_REMOVED lines=16> */
[----:B------:R1:W-:Y:S01]  /*11ee0*/  LDGSTS.E [R10+0x62a00], desc[UR16][R34.64], P6 ;  /* 0x62a00000220a7fae */ /* 0x0003e2000b121850 */
        /* <DEDUP_REMOVED lines=9> */
[----:B------:R-:W-:Y:S02]  /*11f80*/  CS2R R64, SRZ ;  /* 0x0000000000407805 */ /* 0x000fe4000001ff00 */
[----:B------:R-:W-:Y:S01]  /*11f90*/  CS2R R66, SRZ ;  /* 0x0000000000427805 */ /* 0x000fe2000001ff00 */
[----:B------:R4:W-:Y:S01]  /*11fa0*/  LDGSTS.E [R10+0x63600], desc[UR16][R144.64], P6 ;  /* 0x63600000900a7fae */ /* 0x0009e2000b121850 */
[----:B------:R-:W-:Y:S01]  /*11fb0*/  IMAD.WIDE R16, R5, 0x4, R16 ;  /* 0x0000000405107825 */ /* 0x000fe200078e0210 */
[----:B-1----:R-:W-:-:S02]  /*11fc0*/  CS2R R34, SRZ ;  /* 0x0000000000227805 */ /* 0x002fc4000001ff00 */
[----:B------:R-:W-:Y:S01]  /*11fd0*/  CS2R R68, SRZ ;  /* 0x0000000000447805 */ /* 0x000fe2000001ff00 */
[----:B------:R-:W-:Y:S01]  /*11fe0*/  LDGSTS.E [R10+0x63a00], desc[UR16][R152.64], P6 ;  /* 0x63a00000980a7fae */ /* 0x000fe2000b121850 */
[C---:B------:R-:W-:Y:S01]  /*11ff0*/  IMAD.WIDE R12, R5.reuse, 0x4, R12 ;  /* 0x00000004050c7825 */ /* 0x040fe200078e020c */
[----:B--2---:R-:W-:Y:S02]  /*12000*/  CS2R R104, SRZ ;  /* 0x0000000000687805 */ /* 0x004fe4000001ff00 */
[----:B------:R-:W-:Y:S01]  /*12010*/  CS2R R70, SRZ ;  /* 0x0000000000467805 */ /* 0x000fe2000001ff00 */
[----:B------:R-:W-:Y:S01]  /*12020*/  LDGSTS.E [R10+0x63e00], desc[UR16][R160.64], P6 ;  /* 0x63e00000a00a7fae */ /* 0x000fe2000b121850 */
[C---:B------:R-:W-:Y:S01]  /*12030*/  IMAD.WIDE R14, R5.reuse, 0x4, R14 ;  /* 0x00000004050e7825 */ /* 0x040fe200078e020e */
[----:B---3--:R-:W-:Y:S02]  /*12040*/  CS2R R136, SRZ ;  /* 0x0000000000887805 */ /* 0x008fe4000001ff00 */
[----:B------:R-:W-:Y:S01]  /*12050*/  CS2R R72, SRZ ;  /* 0x0000000000487805 */ /* 0x000fe2000001ff00 */
[----:B------:R-:W-:Y:S01]  /*12060*/  LDGSTS.E [R7+0x60300], desc[UR16][R16.64], P6 ;  /* 0x6030000010077fae */ /* 0x000fe2000b121850 */
[----:B------:R-:W-:Y:S01]  /*12070*/  IMAD.WIDE R176, R5, 0x4, R176 ;  /* 0x0000000405b07825 */ /* 0x000fe200078e02b0 */
[----:B----4-:R-:W-:-:S02]  /*12080*/  CS2R R144, SRZ ;  /* 0x0000000000907805 */ /* 0x010fc4000001ff00 */
        /* <DEDUP_REMOVED lines=14> */
[----:B------:R-:W-:-:S03]  /*12170*/  IMAD.WIDE R48, R5, 0x4, R48 ;  /* 0x0000000405307825 */ /* 0x000fc600078e0230 */
[----:B------:R-:W-:Y:S01]  /*12180*/  LDGSTS.E [R7+0x61700], desc[UR16][R192.64], P6 ;  /* 0x61700000c0077fae */ /* 0x000fe2000b121850 */
[----:B------:R-:W-:-:S03]  /*12190*/  IMAD.WIDE R214, R5, 0x4, R214 ;  /* 0x0000000405d67825 */ /* 0x000fc600078e02d6 */
[----:B------:R1:W-:Y:S01]  /*121a0*/  LDGSTS.E [R7+0x61b00], desc[UR16][R40.64], P6 ;  /* 0x61b0000028077fae */ /* 0x0003e2000b121850 */
[----:B------:R-:W-:-:S03]  /*121b0*/  IMAD.WIDE R222, R5, 0x4, R222 ;  /* 0x0000000405de7825 */ /* 0x000fc600078e02de */
[----:B------:R2:W-:Y:S01]  /*121c0*/  LDGSTS.E [R7+0x61f00], desc[UR16][R48.64], P6 ;  /* 0x61f0000030077fae */ /* 0x0005e2000b121850 */
[----:B------:R-:W-:-:S03]  /*121d0*/  IMAD.WIDE R36, R5, 0x4, R36 ;  /* 0x0000000405247825 */ /* 0x000fc600078e0224 */
[----:B------:R-:W-:Y:S01]  /*121e0*/  LDGSTS.E [R7+0x62300], desc[UR16][R214.64], P6 ;  /* 0x62300000d6077fae */ /* 0x000fe2000b121850 */
[----:B------:R-:W-:-:S03]  /*121f0*/  IMAD.WIDE R112, R5, 0x4, R112 ;  /* 0x0000000405707825 */ /* 0x000fc600078e0270 */
[----:B------:R-:W-:Y:S01]  /*12200*/  LDGSTS.E [R7+0x62700], desc[UR16][R222.64], P6 ;  /* 0x62700000de077fae */ /* 0x000fe2000b121850 */
[C---:B------:R-:W-:Y:S01]  /*12210*/  IMAD.WIDE R138, R5.reuse, 0x4, R138 ;  /* 0x00000004058a7825 */ /* 0x040fe200078e028a */
[----:B-1----:R-:W-:Y:S02]  /*12220*/  CS2R R40, SRZ ;  /* 0x0000000000287805 */ /* 0x002fe4000001ff00 */
[----:B------:R1:W-:Y:S01]  /*12230*/  LDGSTS.E [R7+0x62b00], desc[UR16][R36.64], P6 ;  /* 0x62b0000024077fae */ /* 0x0003e2000b121850 */
[C---:B------:R-:W-:Y:S01]  /*12240*/  IMAD.WIDE R146, R5.reuse, 0x4, R146 ;  /* 0x0000000405927825 */ /* 0x040fe200078e0292 */
[----:B--2---:R-:W-:Y:S02]  /*12250*/  CS2R R48, SRZ ;  /* 0x0000000000307805 */ /* 0x004fe4000001ff00 */
[----:B------:R2:W-:Y:S01]  /*12260*/  LDGSTS.E [R7+0x62f00], desc[UR16][R112.64], P6 ;  /* 0x62f0000070077fae */ /* 0x0005e2000b121850 */
[----:B------:R-:W-:-:S03]  /*12270*/  IMAD.WIDE R154, R5, 0x4, R154 ;  /* 0x00000004059a7825 */ /* 0x000fc600078e029a */
[----:B------:R3:W-:Y:S01]  /*12280*/  LDGSTS.E [R7+0x63300], desc[UR16][R138.64], P6 ;  /* 0x633000008a077fae */ /* 0x0007e2000b121850 */
[----:B------:R-:W-:-:S03]  /*12290*/  IMAD.WIDE R162, R5, 0x4, R162 ;  /* 0x0000000405a27825 */ /* 0x000fc600078e02a2 */
[----:B------:R4:W-:Y:S01]  /*122a0*/  LDGSTS.E [R7+0x63700], desc[UR16][R146.64], P6 ;  /* 0x6370000092077fae */ /* 0x0009e2000b121850 */
[----:B-1----:R-:W-:-:S03]  /*122b0*/  CS2R R36, SRZ ;  /* 0x0000000000247805 */ /* 0x002fc6000001ff00 */
[----:B------:R1:W-:Y:S01]  /*122c0*/  LDGSTS.E [R7+0x63b00], desc[UR16][R154.64], P6 ;  /* 0x63b000009a077fae */ /* 0x0003e2000b121850 */
[----:B--2---:R-:W-:-:S03]  /*122d0*/  CS2R R112, SRZ ;  /* 0x0000000000707805 */ /* 0x004fc6000001ff00 */
[----:B------:R1:W-:Y:S01]  /*122e0*/  LDGSTS.E [R7+0x63f00], desc[UR16][R162.64], P6 ;  /* 0x63f00000a2077fae */ /* 0x0003e2000b121850 */
[----:B---3--:R-:W-:-:S03]  /*122f0*/  CS2R R138, SRZ ;  /* 0x00000000008a7805 */ /* 0x008fc6000001ff00 */
[----:B------:R-:W0:Y:S01]  /*12300*/  LDGDEPBAR ;  /* 0x00000000000079af */ /* 0x000e220000000000 */
[----:B----4-:R-:W-:Y:S02]  /*12310*/  CS2R R146, SRZ ;  /* 0x0000000000927805 */ /* 0x010fe4000001ff00 */
[----:B------:R-:W-:-:S13]  /*12320*/  ISETP.GE.AND P0, PT, R188, 0x40, PT ;  /* 0x00000040bc00780c */ /* 0x000fda0003f06270 */
[----:B-1----:R-:W-:Y:S05]  /*12330*/  @!P0 BRA `(.L_x_0) ;  /* 0x0000007c00cc8947 */ /* 0x002fea0003800000 */
[----:B------:R-:W2:Y:S01]  /*12340*/  LDL.LU R227, [R1+0x264] ;  /* 0x0002640001e37983 */ /* 0x000ea20000300800 */
[----:B------:R-:W-:Y:S01]  /*12350*/  SHF.R.S32.HI R7, RZ, 0x1f, R6 ;  /* 0x0000001fff077819 */ /* 0x000fe20000011406 */
[----:B------:R-:W1:Y:S02]  /*12360*/  LDC.64 R24, c[0x0][0x218] ;  /* 0x00008600ff187b82 */ /* 0x000e640000000a00 */
[----:B------:R-:W3:Y:S04]  /*12370*/  LDL.LU R230, [R1+0x270] ;  /* 0x0002700001e67983 */ /* 0x000ee80000300800 */
[----:B------:R-:W4:Y:S04]  /*12380*/  LDL.LU R245, [R1+0x274] ;  /* 0x0002740001f57983 */ /* 0x000f280000300800 */
        /* <DEDUP_REMOVED lines=12> */
[----:B------:R-:W-:Y:S04]  /*12450*/  STL [R1+0x4ec], R188 ;  /* 0x0004ecbc01007387 */ /* 0x000fe80000100800 */
[----:B------:R-:W-:Y:S04]  /*12460*/  STL [R1+0x4e8], R5 ;  /* 0x0004e80501007387 */ /* 0x000fe80000100800 */
[----:B------:R-:W-:Y:S04]  /*12470*/  STL [R1+0x4e4], R4 ;  /* 0x0004e40401007387 */ /* 0x000fe80000100800 */
[----:B-----5:R-:W-:Y:S04]  /*12480*/  STL [R1+0x478], R3 ;  /* 0x0004780301007387 */ /* 0x020fe80000100800 */
[----:B------:R-:W-:Y:S04]  /*12490*/  STL [R1+0x474], R2 ;  /* 0x0004740201007387 */ /* 0x000fe80000100800 */
[----:B------:R1:W-:Y:S01]  /*124a0*/  STL [R1+0x470], R0 ;  /* 0x0004700001007387 */ /* 0x0003e20000100800 */
[----:B--2---:R-:W-:-:S02]  /*124b0*/  IADD3 R232, P6, R6, R227, RZ ;  /* 0x000000e306e87210 */ /* 0x004fc40007fde0ff */
[----:B---3--:R-:W-:-:S03]  /*124c0*/  IADD3 R228, P0, R6, R230, RZ ;  /* 0x000000e606e47210 */ /* 0x008fc60007f1e0ff */
[----:B------:R-:W-:Y:S01]  /*124d0*/  STL [R1+0x4d0], R232 ;  /* 0x0004d0e801007387 */ /* 0x000fe20000100800 */
[----:B------:R-:W-:Y:S02]  /*124e0*/  LEA.HI.X.SX32 R234, R227, R7, 0x1, P6 ;  /* 0x00000007e3ea7211 */ /* 0x000fe400030f0eff */
[C---:B----4-:R-:W-:Y:S01]  /*124f0*/  IADD3 R224, P1, R6.reuse, R245, RZ ;  /* 0x000000f506e07210 */ /* 0x050fe20007f3e0ff */
[----:B------:R-:W-:Y:S01]  /*12500*/  STL [R1+0x4d4], R228 ;  /* 0x0004d4e401007387 */ /* 0x000fe20000100800 */
[----:B------:R-:W-:-:S03]  /*12510*/  IADD3 R221, P2, R6, R243, RZ ;  /* 0x000000f306dd7210 */ /* 0x000fc60007f5e0ff */
        /* <DEDUP_REMOVED lines=8> */
[----:B------:R-:W-:Y:S04]  /*125a0*/  STL [R1+0x4f4], R209 ;  /* 0x0004f4d101007387 */ /* 0x000fe80000100800 */
[----:B------:R-:W2:Y:S04]  /*125b0*/  LDL.LU R229, [R1+0x2a8] ;  /* 0x0002a80001e57983 */ /* 0x000ea80000300800 */
[----:B------:R-:W3:Y:S01]  /*125c0*/  LDL.LU R238, [R1+0x2ac] ;  /* 0x0002ac0001ee7983 */ /* 0x000ee20000300800 */
[----:B------:R-:W-:-:S03]  /*125d0*/  LEA.HI.X.SX32 R230, R230, R7, 0x1, P0 ;  /* 0x00000007e6e67211 */ /* 0x000fc600000f0eff */
[----:B------:R-:W-:Y:S04]  /*125e0*/  STL [R1+0x4f8], R234 ;  /* 0x0004f8ea01007387 */ /* 0x000fe80000100800 */
[----:B------:R-:W-:Y:S04]  /*125f0*/  STL [R1+0x4fc], R205 ;  /* 0x0004fccd01007387 */ /* 0x000fe80000100800 */
[----:B------:R-:W4:Y:S01]  /*12600*/  LDL.LU R233, [R1+0x2b0] ;  /* 0x0002b00001e97983 */ /* 0x000f220000300800 */
[----:B------:R-:W-:-:S03]  /*12610*/  IADD3 R201, P0, R6, R240, RZ ;  /* 0x000000f006c97210 */ /* 0x000fc60007f1e0ff */
[----:B------:R-:W3:Y:S01]  /*12620*/  LDL.LU R227, [R1+0x2b4] ;  /* 0x0002b40001e37983 */ /* 0x000ee20000300800 */
[----:B------:R-:W-:-:S03]  /*12630*/  LEA.HI.X.SX32 R226, R245, R7, 0x1, P1 ;  /* 0x00000007f5e27211 */ /* 0x000fc600008f0eff */
[----:B------:R-:W-:Y:S04]  /*12640*/  STL [R1+0x500], R230 ;  /* 0x000500e601007387 */ /* 0x000fe80000100800 */
[----:B------:R-:W-:Y:S04]  /*12650*/  STL [R1+0x504], R201 ;  /* 0x000504c901007387 */ /* 0x000fe80000100800 */
[----:B------:R-:W3:Y:S01]  /*12660*/  LDL.LU R245, [R1+0x2b8] ;  /* 0x0002b80001f57983 */ /* 0x000ee20000300800 */
[-C--:B------:R-:W-:Y:S02]  /*12670*/  LEA.HI.X.SX32 R222, R243, R7.reuse, 0x1, P2 ;  /* 0x00000007f3de7211 */ /* 0x080fe400010f0eff */
[-C--:B------:R-:W-:Y:S01]  /*12680*/  LEA.HI.X.SX32 R219, R239, R7.reuse, 0x1, P3 ;  /* 0x00000007efdb7211 */ /* 0x080fe200018f0eff */
[----:B------:R-:W3:Y:S01]  /*12690*/  LDL.LU R243, [R1+0x2bc] ;  /* 0x0002bc0001f37983 */ /* 0x000ee20000300800 */
[----:B------:R-:W-:-:S02]  /*126a0*/  LEA.HI.X.SX32 R215, R241, R7, 0x1, P4 ;  /* 0x00000007f1d77211 */ /* 0x000fc400020f0eff */
[-C--:B------:R-:W-:Y:S01]  /*126b0*/  LEA.HI.X.SX32 R211, R236, R7.reuse, 0x1, P5 ;  /* 0x00000007ecd37211 */ /* 0x080fe200028f0eff */
[----:B------:R-:W3:Y:S01]  /*126c0*/  LDL.LU R239, [R1+0x2c0] ;  /* 0x0002c00001ef7983 */ /* 0x000ee20000300800 */
[----:B------:R-:W-:Y:S02]  /*126d0*/  LEA.HI.X.SX32 R207, R231, R7, 0x1, P6 ;  /* 0x00000007e7cf7211 */ /* 0x000fe400030f0eff */
[C---:B------:R-:W-:Y:S01]  /*126e0*/  IADD3 R197, P1, R6.reuse, R242, RZ ;  /* 0x000000f206c57210 */ /* 0x040fe20007f3e0ff */
[----:B------:R-:W3:Y:S04]  /*126f0*/  LDL.LU R241, [R1+0x2c4] ;  /* 0x0002c40001f17983 */ /* 0x000ee80000300800 */
[----:B------:R-:W3:Y:S04]  /*12700*/  LDL.LU R236, [R1+0x2c8] ;  /* 0x0002c80001ec7983 */ /* 0x000ee80000300800 */
[----:B------:R-:W3:Y:S01]  /*12710*/  LDL.LU R231, [R1+0x2cc] ;  /* 0x0002cc0001e77983 */ /* 0x000ee20000300800 */
[----:B------:R-:W-:-:S02]  /*12720*/  IADD3 R193, P2, R6, R237, RZ ;  /* 0x000000ed06c17210 */ /* 0x000fc40007f5e0ff */
[-C--:B------:R-:W-:Y:S02]  /*12730*/  LEA.HI.X.SX32 R203, R240, R7.reuse, 0x1, P0 ;  /* 0x00000007f0cb7211 */ /* 0x080fe400000f0eff */
[----:B------:R-:W3:Y:S01]  /*12740*/  LDL.LU R240, [R1+0x2d0] ;  /* 0x0002d00001f07983 */ /* 0x000ee20000300800 */
[-C--:B------:R-:W-:Y:S02]  /*12750*/  LEA.HI.X.SX32 R199, R242, R7.reuse, 0x1, P1 ;  /* 0x00000007f2c77211 */ /* 0x080fe400008f0eff */
[----:B------:R-:W-:Y:S01]  /*12760*/  LEA.HI.X.SX32 R195, R237, R7, 0x1, P2 ;  /* 0x00000007edc37211 */ /* 0x000fe200010f0eff */
[----:B------:R-:W3:Y:S04]  /*12770*/  LDL.LU R242, [R1+0x2d4] ;  /* 0x0002d40001f27983 */ /* 0x000ee80000300800 */
[----:B------:R-:W3:Y:S01]  /*12780*/  LDL.LU R237, [R1+0x2d8] ;  /* 0x0002d80001ed7983 */ /* 0x000ee20000300800 */
[----:B------:R-:W-:-:S02]  /*12790*/  IADD3 R190, P3, R6, R246, RZ ;  /* 0x000000f606be7210 */ /* 0x000fc40007f7e0ff */
[C---:B------:R-:W-:Y:S02]  /*127a0*/  IADD3 R187, P4, R6.reuse, R225, RZ ;  /* 0x000000e106bb7210 */ /* 0x040fe40007f9e0ff */
[----:B------:R-:W-:Y:S02]  /*127b0*/  IADD3 R185, P5, R6, R235, RZ ;  /* 0x000000eb06b97210 */ /* 0x000fe40007fbe0ff */
[-C--:B------:R-:W-:Y:S02]  /*127c0*/  LEA.HI.X.SX32 R191, R246, R7.reuse, 0x1, P3 ;  /* 0x00000007f6bf7211 */ /* 0x080fe400018f0eff */
[----:B------:R-:W3:Y:S01]  /*127d0*/  LDL.LU R246, [R1+0x2dc] ;  /* 0x0002dc0001f67983 */ /* 0x000ee20000300800 */
[----:B------:R-:W-:-:S03]  /*127e0*/  LEA.HI.X.SX32 R189, R225, R7, 0x1, P4 ;  /* 0x00000007e1bd7211 */ /* 0x000fc600020f0eff */
[----:B------:R-:W3:Y:S01]  /*127f0*/  LDL.LU R248, [R1+0x2e0] ;  /* 0x0002e00001f87983 */ /* 0x000ee20000300800 */
[----:B------:R-:W-:-:S03]  /*12800*/  LEA.HI.X.SX32 R186, R235, R7, 0x1, P5 ;  /* 0x00000007ebba7211 */ /* 0x000fc600028f0eff */
[----:B------:R-:W3:Y:S01]  /*12810*/  LDL.LU R249, [R1+0x2e4] ;  /* 0x0002e40001f97983 */ /* 0x000ee20000300800 */
[----:B------:R-:W-:-:S03]  /*12820*/  IADD3 R183, P6, R6, R247, RZ ;  /* 0x000000f706b77210 */ /* 0x000fc60007fde0ff */
[----:B------:R-:W3:Y:S04]  /*12830*/  LDL.LU R225, [R1+0x2e8] ;  /* 0x0002e80001e17983 */ /* 0x000ee80000300800 */
[----:B------:R-:W3:Y:S01]  /*12840*/  LDL.LU R235, [R1+0x2ec] ;  /* 0x0002ec0001eb7983 */ /* 0x000ee20000300800 */
[----:B------:R-:W-:-:S03]  /*12850*/  LEA.HI.X.SX32 R184, R247, R7, 0x1, P6 ;  /* 0x00000007f7b87211 */ /* 0x000fc600030f0eff */
[----:B------:R-:W3:Y:S01]  /*12860*/  LDL.LU R247, [R1+0x2f0] ;  /* 0x0002f00001f77983 */ /* 0x000ee20000300800 */
[----:B--2---:R-:W-:-:S04]  /*12870*/  IADD3 R181, P0, R6, R229, RZ ;  /* 0x000000e506b57210 */ /* 0x004fc80007f1e0ff */
[----:B------:R-:W-:Y:S02]  /*12880*/  LEA.HI.X.SX32 R182, R229, R7, 0x1, P0 ;  /* 0x00000007e5b67211 */ /* 0x000fe400000f0eff */
[----:B------:R-:W2:Y:S01]  /*12890*/  LDL.LU R229, [R1+0x2f4] ;  /* 0x0002f40001e57983 */ /* 0x000ea20000300800 */
[----:B----4-:R-:W-:-:S04]  /*128a0*/  IADD3 R177, P2, R6, R233, RZ ;  /* 0x000000e906b17210 */ /* 0x010fc80007f5e0ff */
[----:B------:R-:W-:Y:S02]  /*128b0*/  LEA.HI.X.SX32 R178, R233, R7, 0x1, P2 ;  /* 0x00000007e9b27211 */ /* 0x000fe400010f0eff */
[----:B------:R-:W4:Y:S01]  /*128c0*/  LDL.LU R233, [R1+0x2f8] ;  /* 0x0002f80001e97983 */ /* 0x000f220000300800 */
[----:B---3--:R-:W-:-:S04]  /*128d0*/  IADD3 R175, P3, R6, R227, RZ ;  /* 0x000000e306af7210 */ /* 0x008fc80007f7e0ff */
[----:B------:R-:W-:Y:S02]  /*128e0*/  LEA.HI.X.SX32 R176, R227, R7, 0x1, P3 ;  /* 0x00000007e3b07211 */ /* 0x000fe400018f0eff */
[----:B------:R-:W3:Y:S01]  /*128f0*/  LDL.LU R227, [R1+0x2fc] ;  /* 0x0002fc0001e37983 */ /* 0x000ee20000300800 */
[----:B------:R-:W-:-:S04]  /*12900*/  IADD3 R173, P4, R6, R245, RZ ;  /* 0x000000f506ad7210 */ /* 0x000fc80007f9e0ff */
[----:B------:R-:W-:Y:S02]  /*12910*/  LEA.HI.X.SX32 R174, R245, R7, 0x1, P4 ;  /* 0x00000007f5ae7211 */ /* 0x000fe400020f0eff */
[----:B------:R-:W3:Y:S01]  /*12920*/  LDL.LU R245, [R1+0x300] ;  /* 0x0003000001f57983 */ /* 0x000ee20000300800 */
[C---:B------:R-:W-:Y:S02]  /*12930*/  IADD3 R171, P5, R6.reuse, R243, RZ ;  /* 0x000000f306ab7210 */ /* 0x040fe40007fbe0ff */
[----:B------:R-:W-:Y:S02]  /*12940*/  IADD3 R169, P6, R6, R239, RZ ;  /* 0x000000ef06a97210 */ /* 0x000fe40007fde0ff */
[-C--:B------:R-:W-:Y:S02]  /*12950*/  LEA.HI.X.SX32 R172, R243, R7.reuse, 0x1, P5 ;  /* 0x00000007f3ac7211 */ /* 0x080fe400028f0eff */
[----:B------:R-:W3:Y:S01]  /*12960*/  LDL.LU R243, [R1+0x304] ;  /* 0x0003040001f37983 */ /* 0x000ee20000300800 */
[----:B------:R-:W-:-:S02]  /*12970*/  LEA.HI.X.SX32 R170, R239, R7, 0x1, P6 ;  /* 0x00000007efaa7211 */ /* 0x000fc400030f0eff */
[C---:B------:R-:W-:Y:S01]  /*12980*/  IADD3 R167, P0, R6.reuse, R241, RZ ;  /* 0x000000f106a77210 */ /* 0x040fe20007f1e0ff */
[----:B------:R-:W3:Y:S03]  /*12990*/  LDL.LU R239, [R1+0x308] ;  /* 0x0003080001ef7983 */ /* 0x000ee60000300800 */
[----:B------:R-:W-:Y:S02]  /*129a0*/  LEA.HI.X.SX32 R168, R241, R7, 0x1, P0 ;  /* 0x00000007f1a87211 */ /* 0x000fe400000f0eff */
[----:B------:R-:W3:Y:S01]  /*129b0*/  LDL.LU R241, [R1+0x30c] ;  /* 0x00030c0001f17983 */ /* 0x000ee20000300800 */
[C---:B------:R-:W-:Y:S02]  /*129c0*/  IADD3 R179, P1, R6.reuse, R238, RZ ;  /* 0x000000ee06b37210 */ /* 0x040fe40007f3e0ff */
[----:B------:R-:W-:Y:S01]  /*129d0*/  IADD3 R165, P2, R6, R231, RZ ;  /* 0x000000e706a57210 */ /* 0x000fe20007f5e0ff */
[----:B------:R-:W3:Y:S01]  /*129e0*/  LDL.LU R202, [R1+0x310] ;  /* 0x0003100001ca7983 */ /* 0x000ee20000300800 */
[----:B------:R-:W-:-:S03]  /*129f0*/  LEA.HI.X.SX32 R180, R238, R7, 0x1, P1 ;  /* 0x00000007eeb47211 */ /* 0x000fc600008f0eff */
[----:B------:R-:W3:Y:S01]  /*12a00*/  LDL.LU R194, [R1+0x314] ;  /* 0x0003140001c27983 */ /* 0x000ee20000300800 */
[----:B------:R-:W-:-:S03]  /*12a10*/  LEA.HI.X.SX32 R238, R231, R7, 0x1, P2 ;  /* 0x00000007e7ee7211 */ /* 0x000fc600010f0eff */
[----:B------:R-:W3:Y:S01]  /*12a20*/  LDL.LU R231, [R1+0x318] ;  /* 0x0003180001e77983 */ /* 0x000ee20000300800 */
[----:B------:R-:W-:-:S04]  /*12a30*/  IADD3 R162, P5, R6, R237, RZ ;  /* 0x000000ed06a27210 */ /* 0x000fc80007fbe0ff */
[-C--:B------:R-:W-:Y:S02]  /*12a40*/  LEA.HI.X.SX32 R244, R237, R7.reuse, 0x1, P5 ;  /* 0x00000007edf47211 */ /* 0x080fe400028f0eff */
[----:B------:R-:W3:Y:S01]  /*12a50*/  LDL.LU R237, [R1+0x31c] ;  /* 0x00031c0001ed7983 */ /* 0x000ee20000300800 */
[C---:B------:R-:W-:Y:S02]  /*12a60*/  IADD3 R164, P3, R6.reuse, R240, RZ ;  /* 0x000000f006a47210 */ /* 0x040fe40007f7e0ff */
[----:B------:R-:W-:Y:S01]  /*12a70*/  IADD3 R163, P4, R6, R242, RZ ;  /* 0x000000f206a37210 */ /* 0x000fe20007f9e0ff */
[----:B------:R-:W3:Y:S01]  /*12a80*/  LDL.LU R18, [R1+0x320] ;  /* 0x0003200001127983 */ /* 0x000ee20000300800 */
[-C--:B------:R-:W-:Y:S02]  /*12a90*/  LEA.HI.X.SX32 R240, R240, R7.reuse, 0x1, P3 ;  /* 0x00000007f0f07211 */ /* 0x080fe400018f0eff */
[----:B------:R-:W-:Y:S01]  /*12aa0*/  LEA.HI.X.SX32 R242, R242, R7, 0x1, P4 ;  /* 0x00000007f2f27211 */ /* 0x000fe200020f0eff */
[----:B------:R-:W3:Y:S04]  /*12ab0*/  LDL.LU R19, [R1+0x324] ;  /* 0x0003240001137983 */ /* 0x000ee80000300800 */
[----:B------:R-:W3:Y:S04]  /*12ac0*/  LDL.LU R22, [R1+0x328] ;  /* 0x0003280001167983 */ /* 0x000ee80000300800 */
[----:B------:R-:W3:Y:S01]  /*12ad0*/  LDL.LU R23, [R1+0x32c] ;  /* 0x00032c0001177983 */ /* 0x000ee20000300800 */
[----:B------:R-:W-:-:S04]  /*12ae0*/  IADD3 R154, P3, R6, R235, RZ ;  /* 0x000000eb069a7210 */ /* 0x000fc80007f7e0ff */
[----:B-1----:R-:W-:Y:S02]  /*12af0*/  LEA.HI.X.SX32 R0, R235, R7, 0x1, P3 ;  /* 0x00000007eb007211 */ /* 0x002fe400018f0eff */
[----:B------:R-:W-:-:S03]  /*12b00*/  IADD3 R153, P4, R6, R247, RZ ;  /* 0x000000f706997210 */ /* 0x000fc60007f9e0ff */
[----:B------:R1:W-:Y:S01]  /*12b10*/  STL [R1], R0 ;  /* 0x0000000001007387 */ /* 0x0003e20000100800 */
[----:B------:R-:W-:-:S03]  /*12b20*/  IADD3 R160, P6, R6, R246, RZ ;  /* 0x000000f606a07210 */ /* 0x000fc60007fde0ff */
[----:B------:R-:W3:Y:S01]  /*12b30*/  LDL.LU R9, [R1+0x330] ;  /* 0x0003300001097983 */ /* 0x000ee20000300800 */
[----:B-1----:R-:W-:Y:S02]  /*12b40*/  LEA.HI.X.SX32 R0, R247, R7, 0x1, P4 ;  /* 0x00000007f7007211 */ /* 0x002fe400020f0eff */
[----:B------:R-:W-:-:S03]  /*12b50*/  IADD3 R166, P1, R6, R236, RZ ;  /* 0x000000ec06a67210 */ /* 0x000fc60007f3e0ff */
[----:B------:R1:W-:Y:S01]  /*12b60*/  STL [R1+0x4], R0 ;  /* 0x0000040001007387 */ /* 0x0003e20000100800 */
[-C--:B------:R-:W-:Y:S02]  /*12b70*/  LEA.HI.X.SX32 R246, R246, R7.reuse, 0x1, P6 ;  /* 0x00000007f6f67211 */ /* 0x080fe400030f0eff */
[----:B------:R-:W-:Y:S01]  /*12b80*/  IADD3 R158, P0, R6, R248, RZ ;  /* 0x000000f8069e7210 */ /* 0x000fe20007f1e0ff */
[----:B------:R-:W3:Y:S01]  /*12b90*/  LDL.LU R251, [R1+0x334] ;  /* 0x0003340001fb7983 */ /* 0x000ee20000300800 */
[----:B------:R-:W-:Y:S02]  /*12ba0*/  LEA.HI.X.SX32 R236, R236, R7, 0x1, P1 ;  /* 0x00000007ecec7211 */ /* 0x000fe400008f0eff */
[----:B------:R-:W-:Y:S02]  /*12bb0*/  IADD3 R156, P1, R6, R249, RZ ;  /* 0x000000f9069c7210 */ /* 0x000fe40007f3e0ff */
[-C--:B------:R-:W-:Y:S02]  /*12bc0*/  LEA.HI.X.SX32 R248, R248, R7.reuse, 0x1, P0 ;  /* 0x00000007f8f87211 */ /* 0x080fe400000f0eff */
[----:B------:R-:W-:-:S02]  /*12bd0*/  LEA.HI.X.SX32 R250, R249, R7, 0x1, P1 ;  /* 0x00000007f9fa7211 */ /* 0x000fc400008f0eff */
[----:B------:R-:W-:-:S04]  /*12be0*/  IADD3 R155, P2, R6, R225, RZ ;  /* 0x000000e1069b7210 */ /* 0x000fc80007f5e0ff */
[----:B------:R-:W-:Y:S02]  /*12bf0*/  LEA.HI.X.SX32 R252, R225, R7, 0x1, P2 ;  /* 0x00000007e1fc7211 */ /* 0x000fe400010f0eff */
[----:B--2---:R-:W-:-:S04]  /*12c00*/  IADD3 R152, P5, R6, R229, RZ ;  /* 0x000000e506987210 */ /* 0x004fc80007fbe0ff */
[----:B-1----:R-:W-:-:S05]  /*12c10*/  LEA.HI.X.SX32 R0, R229, R7, 0x1, P5 ;  /* 0x00000007e5007211 */ /* 0x002fca00028f0eff */
[----:B------:R1:W-:Y:S04]  /*12c20*/  STL [R1+0x8], R0 ;  /* 0x0000080001007387 */ /* 0x0003e80000100800 */
[----:B------:R-:W2:Y:S01]  /*12c30*/  LDL.LU R249, [R1+0x338] ;  /* 0x0003380001f97983 */ /* 0x000ea20000300800 */
[----:B----4-:R-:W-:-:S04]  /*12c40*/  IADD3 R87, P6, R6, R233, RZ ;  /* 0x000000e906577210 */ /* 0x010fc80007fde0ff */
[----:B-1----:R-:W-:Y:S02]  /*12c50*/  LEA.HI.X.SX32 R0, R233, R7, 0x1, P6 ;  /* 0x00000007e9007211 */ /* 0x002fe400030f0eff */
[----:B---3--:R-:W-:-:S03]  /*12c60*/  IADD3 R86, P0, R6, R227, RZ ;  /* 0x000000e306567210 */ /* 0x008fc60007f1e0ff */
[----:B------:R1:W-:Y:S04]  /*12c70*/  STL [R1+0xc], R0 ;  /* 0x00000c0001007387 */ /* 0x0003e80000100800 */
[----:B------:R-:W3:Y:S01]  /*12c80*/  LDL.LU R225, [R1+0x33c] ;  /* 0x00033c0001e17983 */ /* 0x000ee20000300800 */
[----:B------:R-:W-:-:S03]  /*12c90*/  IADD3 R85, P1, R6, R245, RZ ;  /* 0x000000f506557210 */ /* 0x000fc60007f3e0ff */
[----:B------:R-:W4:Y:S01]  /*12ca0*/  LDL.LU R235, [R1+0x340] ;  /* 0x0003400001eb7983 */ /* 0x000f220000300800 */
[----:B-1----:R-:W-:-:S05]  /*12cb0*/  LEA.HI.X.SX32 R0, R227, R7, 0x1, P0 ;  /* 0x00000007e3007211 */ /* 0x002fca00000f0eff */
[----:B------:R1:W-:Y:S01]  /*12cc0*/  STL [R1+0x10], R0 ;  /* 0x0000100001007387 */ /* 0x0003e20000100800 */
[----:B------:R-:W-:-:S03]  /*12cd0*/  IADD3 R84, P2, R6, R243, RZ ;  /* 0x000000f306547210 */ /* 0x000fc60007f5e0ff */
[----:B------:R-:W4:Y:S04]  /*12ce0*/  LDL.LU R247, [R1+0x344] ;  /* 0x0003440001f77983 */ /* 0x000f280000300800 */
[----:B------:R-:W4:Y:S01]  /*12cf0*/  LDL.LU R229, [R1+0x348] ;  /* 0x0003480001e57983 */ /* 0x000f220000300800 */
[----:B-1----:R-:W-:Y:S02]  /*12d00*/  LEA.HI.X.SX32 R0, R245, R7, 0x1, P1 ;  /* 0x00000007f5007211 */ /* 0x002fe400008f0eff */
[----:B------:R-:W-:-:S03]  /*12d10*/  IADD3 R83, P3, R6, R239, RZ ;  /* 0x000000ef06537210 */ /* 0x000fc60007f7e0ff */
[----:B------:R1:W-:Y:S04]  /*12d20*/  STL [R1+0x14], R0 ;  /* 0x0000140001007387 */ /* 0x0003e80000100800 */
[----:B------:R-:W4:Y:S01]  /*12d30*/  LDL.LU R245, [R1+0x34c] ;  /* 0x00034c0001f57983 */ /* 0x000f220000300800 */
[----:B-1----:R-:W-:-:S03]  /*12d40*/  LEA.HI.X.SX32 R0, R243, R7, 0x1, P2 ;  /* 0x00000007f3007211 */ /* 0x002fc600010f0eff */
[----:B------:R-:W4:Y:S01]  /*12d50*/  LDL.LU R243, [R1+0x350] ;  /* 0x0003500001f37983 */ /* 0x000f220000300800 */
[----:B------:R-:W-:-:S03]  /*12d60*/  IADD3 R82, P4, R6, R241, RZ ;  /* 0x000000f106527210 */ /* 0x000fc60007f9e0ff */
[----:B------:R1:W-:Y:S04]  /*12d70*/  STL [R1+0x18], R0 ;  /* 0x0000180001007387 */ /* 0x0003e80000100800 */
[----:B------:R-:W4:Y:S01]  /*12d80*/  LDL.LU R233, [R1+0x354] ;  /* 0x0003540001e97983 */ /* 0x000f220000300800 */
[----:B------:R-:W-:-:S03]  /*12d90*/  IADD3 R81, P5, R6, R202, RZ ;  /* 0x000000ca06517210 */ /* 0x000fc60007fbe0ff */
[----:B------:R-:W4:Y:S01]  /*12da0*/  LDL.LU R227, [R1+0x358] ;  /* 0x0003580001e37983 */ /* 0x000f220000300800 */
[----:B-1----:R-:W-:Y:S02]  /*12db0*/  LEA.HI.X.SX32 R0, R239, R7, 0x1, P3 ;  /* 0x00000007ef007211 */ /* 0x002fe400018f0eff */
[----:B------:R-:W-:-:S03]  /*12dc0*/  IADD3 R80, P6, R6, R194, RZ ;  /* 0x000000c206507210 */ /* 0x000fc60007fde0ff */
[----:B------:R1:W-:Y:S01]  /*12dd0*/  STL [R1+0x1c], R0 ;  /* 0x00001c0001007387 */ /* 0x0003e20000100800 */
[----:B------:R-:W-:-:S03]  /*12de0*/  LEA.HI.X.SX32 R2, R202, R7, 0x1, P5 ;  /* 0x00000007ca027211 */ /* 0x000fc600028f0eff */
[----:B------:R-:W4:Y:S01]  /*12df0*/  LDL.LU R239, [R1+0x35c] ;  /* 0x00035c0001ef7983 */ /* 0x000f220000300800 */
[----:B-1----:R-:W-:-:S03]  /*12e00*/  LEA.HI.X.SX32 R0, R241, R7, 0x1, P4 ;  /* 0x00000007f1007211 */ /* 0x002fc600020f0eff */
[----:B------:R-:W4:Y:S01]  /*12e10*/  LDL.LU R241, [R1+0x360] ;  /* 0x0003600001f17983 */ /* 0x000f220000300800 */
[----:B------:R-:W-:-:S03]  /*12e20*/  IADD3 R79, P0, R6, R231, RZ ;  /* 0x000000e7064f7210 */ /* 0x000fc60007f1e0ff */
[----:B------:R1:W-:Y:S04]  /*12e30*/  STL [R1+0x20], R0 ;  /* 0x0000200001007387 */ /* 0x0003e80000100800 */
[----:B------:R1:W-:Y:S02]  /*12e40*/  STL [R1+0x24], R2 ;  /* 0x0000240201007387 */ /* 0x0003e40000100800 */
[-C--:B-1----:R-:W-:Y:S02]  /*12e50*/  LEA.HI.X.SX32 R0, R194, R7.reuse, 0x1, P6 ;  /* 0x00000007c2007211 */ /* 0x082fe400030f0eff */
[----:B------:R-:W-:-:S03]  /*12e60*/  LEA.HI.X.SX32 R2, R231, R7, 0x1, P0 ;  /* 0x00000007e7027211 */ /* 0x000fc600000f0eff */
[----:B------:R1:W-:Y:S04]  /*12e70*/  STL [R1+0x28], R0 ;  /* 0x0000280001007387 */ /* 0x0003e80000100800 */
[----:B------:R-:W4:Y:S01]  /*12e80*/  LDL.LU R231, [R1+0x364] ;  /* 0x0003640001e77983 */ /* 0x000f220000300800 */
[----:B------:R-:W-:-:S03]  /*12e90*/  IADD3 R78, P1, R6, R237, RZ ;  /* 0x000000ed064e7210 */ /* 0x000fc60007f3e0ff */
[----:B-1----:R-:W4:Y:S04]  /*12ea0*/  LDL.LU R0, [R1+0x240] ;  /* 0x0002400001007983 */ /* 0x002f280000300800 */
[----:B------:R1:W-:Y:S02]  /*12eb0*/  STL [R1+0x2c], R2 ;  /* 0x00002c0201007387 */ /* 0x0003e40000100800 */
[----:B-1----:R-:W-:Y:S02]  /*12ec0*/  LEA.HI.X.SX32 R2, R237, R7, 0x1, P1 ;  /* 0x00000007ed027211 */ /* 0x002fe400008f0eff */
[----:B------:R-:W4:Y:S01]  /*12ed0*/  LDL.LU R237, [R1+0x368] ;  /* 0x0003680001ed7983 */ /* 0x000f220000300800 */
[C---:B------:R-:W-:Y:S02]  /*12ee0*/  IADD3 R77, P2, R6.reuse, R18, RZ ;  /* 0x00000012064d7210 */ /* 0x040fe40007f5e0ff */
[----:B------:R-:W-:Y:S01]  /*12ef0*/  IADD3 R76, P3, R6, R19, RZ ;  /* 0x00000013064c7210 */ /* 0x000fe20007f7e0ff */
[----:B------:R1:W-:Y:S01]  /*12f00*/  STL [R1+0x30], R2 ;  /* 0x0000300201007387 */ /* 0x0003e20000100800 */
[----:B------:R-:W-:-:S02]  /*12f10*/  LEA.HI.X.SX32 R3, R18, R7, 0x1, P2 ;  /* 0x0000000712037211 */ /* 0x000fc400010f0eff */
[C---:B------:R-:W-:Y:S02]  /*12f20*/  IADD3 R75, P4, R6.reuse, R22, RZ ;  /* 0x00000016064b7210 */ /* 0x040fe40007f9e0ff */
[C---:B------:R-:W-:Y:S01]  /*12f30*/  IADD3 R74, P5, R6.reuse, R23, RZ ;  /* 0x00000017064a7210 */ /* 0x040fe20007fbe0ff */
[----:B------:R1:W-:Y:S02]  /*12f40*/  STL [R1+0x34], R3 ;  /* 0x0000340301007387 */ /* 0x0003e40000100800 */
[----:B-1----:R-:W-:Y:S02]  /*12f50*/  LEA.HI.X.SX32 R2, R19, R7, 0x1, P3 ;  /* 0x0000000713027211 */ /* 0x002fe400018f0eff */
[----:B------:R-:W-:-:S03]  /*12f60*/  IADD3 R73, P6, R6, R9, RZ ;  /* 0x0000000906497210 */ /* 0x000fc60007fde0ff */
[----:B------:R1:W-:Y:S01]  /*12f70*/  STL [R1+0x38], R2 ;  /* 0x0000380201007387 */ /* 0x0003e20000100800 */
[----:B------:R-:W-:Y:S02]  /*12f80*/  LEA.HI.X.SX32 R3, R22, R7, 0x1, P4 ;  /* 0x0000000716037211 */ /* 0x000fe400020f0eff */
[----:B------:R-:W-:-:S03]  /*12f90*/  IADD3 R72, P0, R6, R251, RZ ;  /* 0x000000fb06487210 */ /* 0x000fc60007f1e0ff */
[----:B------:R1:W-:Y:S02]  /*12fa0*/  STL [R1+0x3c], R3 ;  /* 0x00003c0301007387 */ /* 0x0003e40000100800 */
[----:B-1----:R-:W-:-:S05]  /*12fb0*/  LEA.HI.X.SX32 R2, R23, R7, 0x1, P5 ;  /* 0x0000000717027211 */ /* 0x002fca00028f0eff */
[----:B------:R1:W-:Y:S01]  /*12fc0*/  STL [R1+0x40], R2 ;  /* 0x0000400201007387 */ /* 0x0003e20000100800 */
[----:B------:R-:W-:-:S05]  /*12fd0*/  LEA.HI.X.SX32 R3, R9, R7, 0x1, P6 ;  /* 0x0000000709037211 */ /* 0x000fca00030f0eff */
[----:B------:R2:W-:Y:S01]  /*12fe0*/  STL [R1+0x44], R3 ;  /* 0x0000440301007387 */ /* 0x0005e20000100800 */
[----:B-1----:R-:W-:-:S05]  /*12ff0*/  LEA.HI.X.SX32 R2, R251, R7, 0x1, P0 ;  /* 0x00000007fb027211 */ /* 0x002fca00000f0eff */
[----:B------:R1:W-:Y:S01]  /*13000*/  STL [R1+0x48], R2 ;  /* 0x0000480201007387 */ /* 0x0003e20000100800 */
[----:B--2---:R-:W-:-:S04]  /*13010*/  IADD3 R71, P1, R6, R249, RZ ;  /* 0x000000f906477210 */ /* 0x004fc80007f3e0ff */
[----:B------:R-:W-:Y:S02]  /*13020*/  LEA.HI.X.SX32 R3, R249, R7, 0x1, P1 ;  /* 0x00000007f9037211 */ /* 0x000fe400008f0eff */
[----:B---3--:R-:W-:-:S04]  /*13030*/  IADD3 R70, P2, R6, R225, RZ ;  /* 0x000000e106467210 */ /* 0x008fc80007f5e0ff */
[----:B-1----:R-:W-:Y:S02]  /*13040*/  LEA.HI.X.SX32 R2, R225, R7, 0x1, P2 ;  /* 0x00000007e1027211 */ /* 0x002fe400010f0eff */
[C---:B----4-:R-:W-:Y:S01]  /*13050*/  IADD3 R69, P3, R6.reuse, R235, RZ ;  /* 0x000000eb06457210 */ /* 0x050fe20007f7e0ff */
[----:B------:R1:W-:Y:S04]  /*13060*/  STL [R1+0x4c], R3 ;  /* 0x00004c0301007387 */ /* 0x0003e80000100800 */
[----:B------:R2:W-:Y:S01]  /*13070*/  STL [R1+0x50], R2 ;  /* 0x0000500201007387 */ /* 0x0005e20000100800 */
[----:B------:R-:W-:Y:S02]  /*13080*/  IADD3 R68, P4, R6, R247, RZ ;  /* 0x000000f706447210 */ /* 0x000fe40007f9e0ff */
[----:B-1----:R-:W-:-:S02]  /*13090*/  LEA.HI.X.SX32 R3, R235, R7, 0x1, P3 ;  /* 0x00000007eb037211 */ /* 0x002fc400018f0eff */
[----:B--2---:R-:W-:-:S03]  /*130a0*/  LEA.HI.X.SX32 R2, R247, R7, 0x1, P4 ;  /* 0x00000007f7027211 */ /* 0x004fc600020f0eff */
[----:B------:R1:W-:Y:S01]  /*130b0*/  STL [R1+0x54], R3 ;  /* 0x0000540301007387 */ /* 0x0003e20000100800 */
[C---:B------:R-:W-:Y:S02]  /*130c0*/  IADD3 R67, P5, R6.reuse, R229, RZ ;  /* 0x000000e506437210 */ /* 0x040fe40007fbe0ff */
[C---:B------:R-:W-:Y:S02]  /*130d0*/  IADD3 R66, P6, R6.reuse, R245, RZ ;  /* 0x000000f506427210 */ /* 0x040fe40007fde0ff */
[----:B------:R-:W-:-:S04]  /*130e0*/  IADD3 R65, P0, R6, R243, RZ ;  /* 0x000000f306417210 */ /* 0x000fc80007f1e0ff */
[----:B-1----:R-:W-:Y:S02]  /*130f0*/  LEA.HI.X.SX32 R3, R243, R7, 0x1, P0 ;  /* 0x00000007f3037211 */ /* 0x002fe400000f0eff */
[----:B------:R-:W-:-:S05]  /*13100*/  IADD3 R23, P4, R6, R241, RZ ;  /* 0x000000f106177210 */ /* 0x000fca0007f9e0ff */
[----:B------:R-:W-:Y:S04]  /*13110*/  STL [R1+0x4cc], R23 ;  /* 0x0004cc1701007387 */ /* 0x000fe80000100800 */
[----:B------:R1:W-:Y:S04]  /*13120*/  STL [R1+0x58], R2 ;  /* 0x0000580201007387 */ /* 0x0003e80000100800 */
[----:B------:R-:W2:Y:S04]  /*13130*/  LDL.LU R9, [R1+0x37c] ;  /* 0x00037c0001097983 */ /* 0x000ea80000300800 */
[----:B------:R-:W3:Y:S01]  /*13140*/  LDL.LU R251, [R1+0x370] ;  /* 0x0003700001fb7983 */ /* 0x000ee20000300800 */
[----:B-1----:R-:W-:-:S02]  /*13150*/  LEA.HI.X.SX32 R2, R229, R7, 0x1, P5 ;  /* 0x00000007e5027211 */ /* 0x002fc400028f0eff */
[----:B------:R-:W-:-:S03]  /*13160*/  IADD3 R22, P5, R6, R231, RZ ;  /* 0x000000e706167210 */ /* 0x000fc60007fbe0ff */
[----:B------:R1:W-:Y:S04]  /*13170*/  STL [R1+0x5c], R2 ;  /* 0x00005c0201007387 */ /* 0x0003e80000100800 */
[----:B------:R-:W4:Y:S04]  /*13180*/  LDL.LU R249, [R1+0x398] ;  /* 0x0003980001f97983 */ /* 0x000f280000300800 */
[----:B------:R-:W-:Y:S04]  /*13190*/  STL [R1+0x4c8], R22 ;  /* 0x0004c81601007387 */ /* 0x000fe80000100800 */
[----:B------:R-:W4:Y:S01]  /*131a0*/  LDL.LU R247, [R1+0x39c] ;  /* 0x00039c0001f77983 */ /* 0x000f220000300800 */
[----:B-1----:R-:W-:-:S03]  /*131b0*/  LEA.HI.X.SX32 R2, R245, R7, 0x1, P6 ;  /* 0x00000007f5027211 */ /* 0x002fc600030f0eff */
[----:B------:R-:W4:Y:S01]  /*131c0*/  LDL.LU R245, [R1+0x3a4] ;  /* 0x0003a40001f57983 */ /* 0x000f220000300800 */
[----:B------:R-:W-:-:S03]  /*131d0*/  IADD3 R21, P6, R6, R237, RZ ;  /* 0x000000ed06157210 */ /* 0x000fc60007fde0ff */
[----:B------:R1:W-:Y:S04]  /*131e0*/  STL [R1+0x60], R2 ;  /* 0x0000600201007387 */ /* 0x0003e80000100800 */
[----:B------:R-:W-:Y:S04]  /*131f0*/  STL [R1+0x4c4], R21 ;  /* 0x0004c41501007387 */ /* 0x000fe80000100800 */
[----:B------:R-:W4:Y:S01]  /*13200*/  LDL.LU R243, [R1+0x380] ;  /* 0x0003800001f37983 */ /* 0x000f220000300800 */
[----:B-1----:R-:W-:-:S03]  /*13210*/  IADD3 R2, P0, R0, R8, RZ ;  /* 0x0000000800027210 */ /* 0x002fc60007f1e0ff */
[----:B------:R1:W-:Y:S04]  /*13220*/  STL [R1+0x64], R3 ;  /* 0x0000640301007387 */ /* 0x0003e80000100800 */
[----:B------:R1:W-:Y:S01]  /*13230*/  STL [R1+0x47c], R2 ;  /* 0x00047c0201007387 */ /* 0x0003e20000100800 */
[----:B------:R-:W-:Y:S02]  /*13240*/  IADD3 R62, P3, R6, R239, RZ ;  /* 0x000000ef063e7210 */ /* 0x000fe40007f7e0ff */
[-C--:B-1----:R-:W-:Y:S02]  /*13250*/  LEA.HI.X.SX32 R3, R231, R7.reuse, 0x1, P5 ;  /* 0x00000007e7037211 */ /* 0x082fe400028f0eff */
[-C--:B------:R-:W-:Y:S02]  /*13260*/  LEA.HI.X.SX32 R2, R241, R7.reuse, 0x1, P4 ;  /* 0x00000007f1027211 */ /* 0x080fe400020f0eff */
[----:B------:R-:W4:Y:S01]  /*13270*/  LDL.LU R241, [R1+0x3a8] ;  /* 0x0003a80001f17983 */ /* 0x000f220000300800 */
[----:B------:R-:W-:-:S03]  /*13280*/  LEA.HI.X.SX32 R21, R239, R7, 0x1, P3 ;  /* 0x00000007ef157211 */ /* 0x000fc600018f0eff */
[----:B------:R1:W-:Y:S04]  /*13290*/  STL [R1+0x2ac], R2 ;  /* 0x0002ac0201007387 */ /* 0x0003e80000100800 */
[----:B------:R-:W4:Y:S01]  /*132a0*/  LDL.LU R239, [R1+0x3ac] ;  /* 0x0003ac0001ef7983 */ /* 0x000f220000300800 */
[----:B-1----:R-:W-:-:S03]  /*132b0*/  LEA.HI.X.SX32 R2, R237, R7, 0x1, P6 ;  /* 0x00000007ed027211 */ /* 0x002fc600030f0eff */
[----:B------:R1:W-:Y:S04]  /*132c0*/  STL [R1+0x2b0], R3 ;  /* 0x0002b00301007387 */ /* 0x0003e80000100800 */
[----:B------:R-:W4:Y:S04]  /*132d0*/  LDL.LU R237, [R1+0x3b8] ;  /* 0x0003b80001ed7983 */ /* 0x000f280000300800 */
[----:B------:R-:W-:Y:S04]  /*132e0*/  STL [R1+0x2b4], R2 ;  /* 0x0002b40201007387 */ /* 0x000fe80000100800 */
[----:B------:R-:W4:Y:S01]  /*132f0*/  LDL.LU R235, [R1+0x384] ;  /* 0x0003840001eb7983 */ /* 0x000f220000300800 */
[----:B------:R-:W-:-:S02]  /*13300*/  IADD3 R64, P1, R6, R233, RZ ;  /* 0x000000e906407210 */ /* 0x000fc40007f3e0ff */
[----:B------:R-:W-:Y:S02]  /*13310*/  IADD3 R63, P2, R6, R227, RZ ;  /* 0x000000e3063f7210 */ /* 0x000fe40007f5e0ff */
[----:B------:R-:W-:Y:S01]  /*13320*/  SHF.R.S32.HI R6, RZ, 0x1f, R0 ;  /* 0x0000001fff067819 */ /* 0x000fe20000011400 */
[C---:B------:R-:W-:Y:S01]  /*13330*/  IMAD R229, R8.reuse, 0x3f, RZ ;  /* 0x0000003f08e57824 */ /* 0x040fe200078e02ff */
[-C--:B------:R-:W-:Y:S02]  /*13340*/  LEA.HI.X.SX32 R23, R233, R7.reuse, 0x1, P1 ;  /* 0x00000007e9177211 */ /* 0x080fe400008f0eff */
[C---:B-1----:R-:W-:Y:S01]  /*13350*/  LEA.HI.X.SX32 R3, R8.reuse, R6, 0x1, P0 ;  /* 0x0000000608037211 */ /* 0x042fe200000f0eff */
[----:B------:R-:W4:Y:S01]  /*13360*/  LDL.LU R233, [R1+0x3bc] ;  /* 0x0003bc0001e97983 */ /* 0x000f220000300800 */
[----:B------:R-:W-:Y:S01]  /*13370*/  LEA.HI.X.SX32 R22, R227, R7, 0x1, P2 ;  /* 0x00000007e3167211 */ /* 0x000fe200010f0eff */
[----:B------:R-:W-:Y:S01]  /*13380*/  IMAD R227, R8, 0x3e, RZ ;  /* 0x0000003e08e37824 */ /* 0x000fe200078e02ff */
[C---:B------:R-:W-:Y:S01]  /*13390*/  IADD3 R20, P2, R0.reuse, R229, RZ ;  /* 0x000000e500147210 */ /* 0x040fe20007f5e0ff */
[----:B------:R-:W4:Y:S04]  /*133a0*/  LDL.LU R231, [R1+0x3c4] ;  /* 0x0003c40001e77983 */ /* 0x000f280000300800 */
[----:B------:R-:W-:Y:S01]  /*133b0*/  STL [R1+0x480], R3 ;  /* 0x0004800301007387 */ /* 0x000fe20000100800 */
[----:B------:R-:W-:-:S02]  /*133c0*/  IADD3 R18, P3, R0, R227, RZ ;  /* 0x000000e300127210 */ /* 0x000fc40007f7e0ff */
[C---:B--2---:R-:W-:Y:S02]  /*133d0*/  IADD3 R16, P4, R0.reuse, R9, RZ ;  /* 0x0000000900107210 */ /* 0x044fe40007f9e0ff */
[----:B---3--:R-:W-:-:S03]  /*133e0*/  IADD3 R14, P5, R0, R251, RZ ;  /* 0x000000fb000e7210 */ /* 0x008fc60007fbe0ff */
[----:B------:R1:W-:Y:S04]  /*133f0*/  STL [R1+0x4c0], R16 ;  /* 0x0004c01001007387 */ /* 0x0003e80000100800 */
[----:B------:R2:W-:Y:S01]  /*13400*/  STL [R1+0x4bc], R14 ;  /* 0x0004bc0e01007387 */ /* 0x0005e20000100800 */
[C---:B----4-:R-:W-:Y:S02]  /*13410*/  IADD3 R12, P0, R0.reuse, R249, RZ ;  /* 0x000000f9000c7210 */ /* 0x050fe40007f1e0ff */
[-C--:B-1----:R-:W-:Y:S02]  /*13420*/  LEA.HI.X.SX32 R16, R229, R6.reuse, 0x1, P2 ;  /* 0x00000006e5107211 */ /* 0x082fe400010f0eff */
[----:B------:R-:W-:Y:S01]  /*13430*/  IADD3 R13, P1, R0, R247, RZ ;  /* 0x000000f7000d7210 */ /* 0x000fe20007f3e0ff */
[----:B------:R1:W-:Y:S04]  /*13440*/  STL [R1+0x4b8], R12 ;  /* 0x0004b80c01007387 */ /* 0x0003e80000100800 */
[----:B------:R3:W-:Y:S04]  /*13450*/  STL [R1+0x4b4], R13 ;  /* 0x0004b40d01007387 */ /* 0x0007e80000100800 */
[----:B------:R-:W4:Y:S01]  /*13460*/  LDL.LU R229, [R1+0x3c8] ;  /* 0x0003c80001e57983 */ /* 0x000f220000300800 */
[----:B--2---:R-:W-:-:S03]  /*13470*/  LEA.HI.X.SX32 R14, R227, R6, 0x1, P3 ;  /* 0x00000006e30e7211 */ /* 0x004fc600018f0eff */
[----:B------:R-:W2:Y:S04]  /*13480*/  LDL.LU R227, [R1+0x388] ;  /* 0x0003880001e37983 */ /* 0x000ea80000300800 */
[----:B------:R-:W2:Y:S01]  /*13490*/  LDL.LU R225, [R1+0x3cc] ;  /* 0x0003cc0001e17983 */ /* 0x000ea20000300800 */
[----:B------:R-:W-:-:S05]  /*134a0*/  IADD3 R17, P3, R0, R243, RZ ;  /* 0x000000f300117210 */ /* 0x000fca0007f7e0ff */
[----:B------:R-:W-:Y:S04]  /*134b0*/  STL [R1+0x4b0], R17 ;  /* 0x0004b01101007387 */ /* 0x000fe80000100800 */
[----:B------:R-:W2:Y:S04]  /*134c0*/  LDL.LU R157, [R1+0x3d0] ;  /* 0x0003d000019d7983 */ /* 0x000ea80000300800 */
[----:B------:R-:W2:Y:S01]  /*134d0*/  LDL.LU R194, [R1+0x3d4] ;  /* 0x0003d40001c27983 */ /* 0x000ea20000300800 */
[-C--:B-1----:R-:W-:Y:S02]  /*134e0*/  LEA.HI.X.SX32 R12, R9, R6.reuse, 0x1, P4 ;  /* 0x00000006090c7211 */ /* 0x082fe400020f0eff */
[----:B---3--:R-:W-:-:S02]  /*134f0*/  LEA.HI.X.SX32 R13, R251, R6, 0x1, P5 ;  /* 0x00000006fb0d7211 */ /* 0x008fc400028f0eff */
[----:B------:R-:W-:-:S05]  /*13500*/  IADD3 R19, P4, R0, R241, RZ ;  /* 0x000000f100137210 */ /* 0x000fca0007f9e0ff */
[----:B------:R1:W-:Y:S01]  /*13510*/  STL [R1+0x4ac], R19 ;  /* 0x0004ac1301007387 */ /* 0x0003e20000100800 */
[----:B------:R-:W-:-:S03]  /*13520*/  IADD3 R251, P5, R0, R239, RZ ;  /* 0x000000ef00fb7210 */ /* 0x000fc60007fbe0ff */
[----:B------:R-:W3:Y:S04]  /*13530*/  LDL.LU R216, [R1+0x38c] ;  /* 0x00038c0001d87983 */ /* 0x000ee80000300800 */
[----:B------:R-:W3:Y:S01]  /*13540*/  LDL.LU R9, [R1+0x3d8] ;  /* 0x0003d80001097983 */ /* 0x000ee20000300800 */
[----:B-1----:R-:W-:-:S03]  /*13550*/  LEA.HI.X.SX32 R19, R247, R6, 0x1, P1 ;  /* 0x00000006f7137211 */ /* 0x002fc600008f0eff */
[----:B------:R1:W-:Y:S04]  /*13560*/  STL [R1+0x4a8], R251 ;  /* 0x0004a8fb01007387 */ /* 0x0003e80000100800 */
[----:B------:R-:W3:Y:S04]  /*13570*/  LDL.LU R212, [R1+0x3e0] ;  /* 0x0003e00001d47983 */ /* 0x000ee80000300800 */
[----:B------:R-:W3:Y:S01]  /*13580*/  LDL.LU R11, [R1+0x3e4] ;  /* 0x0003e400010b7983 */ /* 0x000ee20000300800 */
[----:B------:R-:W-:-:S03]  /*13590*/  IADD3 R247, P1, R0, R235, RZ ;  /* 0x000000eb00f77210 */ /* 0x000fc60007f3e0ff */
[----:B------:R-:W3:Y:S04]  /*135a0*/  LDL.LU R210, [R1+0x390] ;  /* 0x0003900001d27983 */ /* 0x000ee80000300800 */
[----:B------:R-:W-:Y:S04]  /*135b0*/  STL [R1+0x4a4], R247 ;  /* 0x0004a4f701007387 */ /* 0x000fe80000100800 */
[----:B------:R-:W3:Y:S04]  /*135c0*/  LDL.LU R208, [R1+0x3e8] ;  /* 0x0003e80001d07983 */ /* 0x000ee80000300800 */
[----:B------:R-:W3:Y:S01]  /*135d0*/  LDL.LU R206, [R1+0x3f0] ;  /* 0x0003f00001ce7983 */ /* 0x000ee20000300800 */
[----:B------:R-:W-:-:S02]  /*135e0*/  LEA.HI.X.SX32 R2, R241, R6, 0x1, P4 ;  /* 0x00000006f1027211 */ /* 0x000fc400020f0eff */
[-C--:B------:R-:W-:Y:S02]  /*135f0*/  LEA.HI.X.SX32 R17, R249, R6.reuse, 0x1, P0 ;  /* 0x00000006f9117211 */ /* 0x080fe400000f0eff */
[C---:B------:R-:W-:Y:S02]  /*13600*/  IADD3 R249, P0, R0.reuse, R237, RZ ;  /* 0x000000ed00f97210 */ /* 0x040fe40007f1e0ff */
[C---:B------:R-:W-:Y:S01]  /*13610*/  IADD3 R15, P2, R0.reuse, R245, RZ ;  /* 0x000000f5000f7210 */ /* 0x040fe20007f5e0ff */
[----:B------:R1:W-:Y:S01]  /*13620*/  STL [R1+0x2dc], R2 ;  /* 0x0002dc0201007387 */ /* 0x0003e20000100800 */
[-C--:B------:R-:W-:Y:S02]  /*13630*/  LEA.HI.X.SX32 R3, R239, R6.reuse, 0x1, P5 ;  /* 0x00000006ef037211 */ /* 0x080fe400028f0eff */
[-C--:B-1----:R-:W-:Y:S02]  /*13640*/  LEA.HI.X.SX32 R251, R245, R6.reuse, 0x1, P2 ;  /* 0x00000006f5fb7211 */ /* 0x082fe400010f0eff */
[----:B------:R-:W-:Y:S01]  /*13650*/  IADD3 R245, P2, R0, R233, RZ ;  /* 0x000000e900f57210 */ /* 0x000fe20007f5e0ff */
[----:B------:R1:W-:Y:S01]  /*13660*/  STL [R1+0x2e0], R3 ;  /* 0x0002e00301007387 */ /* 0x0003e20000100800 */
[----:B------:R-:W-:-:S03]  /*13670*/  LEA.HI.X.SX32 R2, R237, R6, 0x1, P0 ;  /* 0x00000006ed027211 */ /* 0x000fc600000f0eff */
[----:B------:R-:W3:Y:S01]  /*13680*/  LDL.LU R204, [R1+0x3f4] ;  /* 0x0003f40001cc7983 */ /* 0x000ee20000300800 */
[-C--:B------:R-:W-:Y:S02]  /*13690*/  LEA.HI.X.SX32 R247, R243, R6.reuse, 0x1, P3 ;  /* 0x00000006f3f77211 */ /* 0x080fe400018f0eff */
[----:B------:R-:W-:Y:S01]  /*136a0*/  IADD3 R243, P3, R0, R231, RZ ;  /* 0x000000e700f37210 */ /* 0x000fe20007f7e0ff */
[----:B------:R1:W-:Y:S02]  /*136b0*/  STL [R1+0x2e4], R2 ;  /* 0x0002e40201007387 */ /* 0x0003e40000100800 */
[----:B-1----:R-:W-:-:S05]  /*136c0*/  LEA.HI.X.SX32 R3, R235, R6, 0x1, P1 ;  /* 0x00000006eb037211 */ /* 0x002fca00008f0eff */
[----:B------:R1:W-:Y:S01]  /*136d0*/  STL [R1+0x2e8], R3 ;  /* 0x0002e80301007387 */ /* 0x0003e20000100800 */
[----:B------:R-:W-:-:S03]  /*136e0*/  LEA.HI.X.SX32 R2, R233, R6, 0x1, P2 ;  /* 0x00000006e9027211 */ /* 0x000fc600010f0eff */
[----:B------:R-:W3:Y:S04]  /*136f0*/  LDL.LU R202, [R1+0x394] ;  /* 0x0003940001ca7983 */ /* 0x000ee80000300800 */
[----:B------:R4:W-:Y:S01]  /*13700*/  STL [R1+0x2ec], R2 ;  /* 0x0002ec0201007387 */ /* 0x0009e20000100800 */
[----:B-1----:R-:W-:-:S05]  /*13710*/  LEA.HI.X.SX32 R3, R231, R6, 0x1, P3 ;  /* 0x00000006e7037211 */ /* 0x002fca00018f0eff */
[----:B------:R1:W-:Y:S04]  /*13720*/  STL [R1+0x2f0], R3 ;  /* 0x0002f00301007387 */ /* 0x0003e80000100800 */
[----:B------:R-:W3:Y:S01]  /*13730*/  LDL.LU R200, [R1+0x3fc] ;  /* 0x0003fc0001c87983 */ /* 0x000ee20000300800 */
[----:B----4-:R-:W-:-:S04]  /*13740*/  IADD3 R241, P4, R0, R229, RZ ;  /* 0x000000e500f17210 */ /* 0x010fc80007f9e0ff */
[-C--:B------:R-:W-:Y:S02]  /*13750*/  LEA.HI.X.SX32 R2, R229, R6.reuse, 0x1, P4 ;  /* 0x00000006e5027211 */ /* 0x080fe400020f0eff */
[C---:B--2---:R-:W-:Y:S02]  /*13760*/  IADD3 R239, P5, R0.reuse, R227, RZ ;  /* 0x000000e300ef7210 */ /* 0x044fe40007fbe0ff */
[----:B------:R-:W-:Y:S01]  /*13770*/  IADD3 R237, P0, R0, R225, RZ ;  /* 0x000000e100ed7210 */ /* 0x000fe20007f1e0ff */
[----:B------:R2:W-:Y:S03]  /*13780*/  STL [R1+0x2f4], R2 ;  /* 0x0002f40201007387 */ /* 0x0005e60000100800 */
[-C--:B-1----:R-:W-:Y:S01]  /*13790*/  LEA.HI.X.SX32 R3, R225, R6.reuse, 0x1, P0 ;  /* 0x00000006e1037211 */ /* 0x082fe200000f0eff */
[----:B------:R-:W4:Y:S01]  /*137a0*/  LDL.LU R198, [R1+0x400] ;  /* 0x0004000001c67983 */ /* 0x000f220000300800 */
[----:B--2---:R-:W-:-:S02]  /*137b0*/  LEA.HI.X.SX32 R2, R227, R6, 0x1, P5 ;  /* 0x00000006e3027211 */ /* 0x004fc400028f0eff */
[----:B------:R-:W-:-:S03]  /*137c0*/  IADD3 R235, P1, R0, R157, RZ ;  /* 0x0000009d00eb7210 */ /* 0x000fc60007f3e0ff */
[----:B------:R1:W-:Y:S01]  /*137d0*/  STL [R1+0x2f8], R2 ;  /* 0x0002f80201007387 */ /* 0x0003e20000100800 */
[----:B------:R-:W-:-:S03]  /*137e0*/  IADD3 R233, P2, R0, R194, RZ ;  /* 0x000000c200e97210 */ /* 0x000fc60007f5e0ff */
[----:B------:R-:W-:Y:S04]  /*137f0*/  STL [R1+0x2fc], R3 ;  /* 0x0002fc0301007387 */ /* 0x000fe80000100800 */
[----:B------:R-:W2:Y:S01]  /*13800*/  LDL.LU R196, [R1+0x404] ;  /* 0x0004040001c47983 */ /* 0x000ea20000300800 */
[----:B-1----:R-:W-:-:S05]  /*13810*/  LEA.HI.X.SX32 R2, R157, R6, 0x1, P1 ;  /* 0x000000069d027211 */ /* 0x002fca00008f0eff */
[----:B------:R1:W-:Y:S02]  /*13820*/  STL [R1+0x300], R2 ;  /* 0x0003000201007387 */ /* 0x0003e40000100800 */
[----:B-1----:R-:W-:Y:S02]  /*13830*/  LEA.HI.X.SX32 R2, R194, R6, 0x1, P2 ;  /* 0x00000006c2027211 */ /* 0x002fe400010f0eff */
[----:B------:R-:W2:Y:S04]  /*13840*/  LDL.LU R194, [R1+0x408] ;  /* 0x0004080001c27983 */ /* 0x000ea80000300800 */
[----:B------:R1:W-:Y:S01]  /*13850*/  STL [R1+0x304], R2 ;  /* 0x0003040201007387 */ /* 0x0003e20000100800 */
[----:B---3--:R-:W-:-:S05]  /*13860*/  IADD3 R220, P2, R0, R208, RZ ;  /* 0x000000d000dc7210 */ /* 0x008fca0007f5e0ff */
[----:B------:R3:W-:Y:S04]  /*13870*/  STL [R1+0x4a0], R220 ;  /* 0x0004a0dc01007387 */ /* 0x0007e80000100800 */
[----:B------:R-:W2:Y:S01]  /*13880*/  LDL.LU R159, [R1+0x40c] ;  /* 0x00040c00019f7983 */ /* 0x000ea20000300800 */
[C---:B------:R-:W-:Y:S02]  /*13890*/  IADD3 R231, P3, R0.reuse, R216, RZ ;  /* 0x000000d800e77210 */ /* 0x040fe40007f7e0ff */
[----:B------:R-:W-:Y:S01]  /*138a0*/  IADD3 R229, P4, R0, R9, RZ ;  /* 0x0000000900e57210 */ /* 0x000fe20007f9e0ff */
[----:B------:R-:W2:Y:S01]  /*138b0*/  LDL.LU R157, [R1+0x410] ;  /* 0x00041000019d7983 */ /* 0x000ea20000300800 */
[----:B-1----:R-:W-:Y:S02]  /*138c0*/  LEA.HI.X.SX32 R2, R216, R6, 0x1, P3 ;  /* 0x00000006d8027211 */ /* 0x002fe400018f0eff */
[----:B------:R-:W-:-:S02]  /*138d0*/  IADD3 R218, P3, R0, R206, RZ ;  /* 0x000000ce00da7210 */ /* 0x000fc40007f7e0ff */
[----:B---3--:R-:W-:Y:S01]  /*138e0*/  LEA.HI.X.SX32 R220, R9, R6, 0x1, P4 ;  /* 0x0000000609dc7211 */ /* 0x008fe200020f0eff */
[----:B------:R1:W-:Y:S04]  /*138f0*/  STL [R1+0x308], R2 ;  /* 0x0003080201007387 */ /* 0x0003e80000100800 */
[----:B------:R3:W-:Y:S04]  /*13900*/  STL [R1+0x49c], R218 ;  /* 0x00049cda01007387 */ /* 0x0007e80000100800 */
[----:B------:R-:W2:Y:S01]  /*13910*/  LDL.LU R9, [R1+0x414] ;  /* 0x0004140001097983 */ /* 0x000ea20000300800 */
[----:B------:R-:W-:-:S02]  /*13920*/  IADD3 R216, P4, R0, R204, RZ ;  /* 0x000000cc00d87210 */ /* 0x000fc40007f9e0ff */
[----:B------:R-:W-:-:S03]  /*13930*/  IADD3 R227, P5, R0, R212, RZ ;  /* 0x000000d400e37210 */ /* 0x000fc60007fbe0ff */
[----:B------:R3:W-:Y:S01]  /*13940*/  STL [R1+0x498], R216 ;  /* 0x000498d801007387 */ /* 0x0007e20000100800 */
[----:B------:R-:W-:-:S03]  /*13950*/  IADD3 R225, P0, R0, R11, RZ ;  /* 0x0000000b00e17210 */ /* 0x000fc60007f1e0ff */
[----:B------:R-:W2:Y:S01]  /*13960*/  LDL.LU R161, [R1+0x3a0] ;  /* 0x0003a00001a17983 */ /* 0x000ea20000300800 */
[----:B-1----:R-:W-:Y:S02]  /*13970*/  LEA.HI.X.SX32 R2, R212, R6, 0x1, P5 ;  /* 0x00000006d4027211 */ /* 0x002fe400028f0eff */
[C---:B------:R-:W-:Y:S01]  /*13980*/  IADD3 R214, P5, R0.reuse, R202, RZ ;  /* 0x000000ca00d67210 */ /* 0x040fe20007fbe0ff */
[----:B------:R-:W2:Y:S01]  /*13990*/  LDL.LU R10, [R1+0x418] ;  /* 0x00041800010a7983 */ /* 0x000ea20000300800 */
[----:B------:R-:W-:Y:S02]  /*139a0*/  IADD3 R223, P1, R0, R210, RZ ;  /* 0x000000d200df7210 */ /* 0x000fe40007f3e0ff */
[-C--:B---3--:R-:W-:Y:S01]  /*139b0*/  LEA.HI.X.SX32 R218, R11, R6.reuse, 0x1, P0 ;  /* 0x000000060bda7211 */ /* 0x088fe200000f0eff */
[----:B------:R-:W-:Y:S01]  /*139c0*/  STL [R1+0x310], R2 ;  /* 0x0003100201007387 */ /* 0x000fe20000100800 */
[----:B------:R-:W-:-:S03]  /*139d0*/  LEA.HI.X.SX32 R216, R210, R6, 0x1, P1 ;  /* 0x00000006d2d87211 */ /* 0x000fc600008f0eff */
[----:B------:R1:W-:Y:S01]  /*139e0*/  STL [R1+0x494], R214 ;  /* 0x000494d601007387 */ /* 0x0003e20000100800 */
[----:B------:R-:W-:-:S03]  /*139f0*/  IADD3 R212, P0, R0, R200, RZ ;  /* 0x000000c800d47210 */ /* 0x000fc60007f1e0ff */
[----:B------:R-:W3:Y:S04]  /*13a00*/  LDL.LU R11, [R1+0x41c] ;  /* 0x00041c00010b7983 */ /* 0x000ee80000300800 */
[----:B------:R-:W3:Y:S01]  /*13a10*/  LDL.LU R221, [R1+0x420] ;  /* 0x0004200001dd7983 */ /* 0x000ee20000300800 */
[----:B-1----:R-:W-:-:S03]  /*13a20*/  LEA.HI.X.SX32 R214, R208, R6, 0x1, P2 ;  /* 0x00000006d0d67211 */ /* 0x002fc600010f0eff */
[----:B------:R1:W-:Y:S04]  /*13a30*/  STL [R1+0x490], R212 ;  /* 0x000490d401007387 */ /* 0x0003e80000100800 */
[----:B------:R-:W3:Y:S01]  /*13a40*/  LDL.LU R224, [R1+0x3b0] ;  /* 0x0003b00001e07983 */ /* 0x000ee20000300800 */
[-C--:B-1----:R-:W-:Y:S02]  /*13a50*/  LEA.HI.X.SX32 R212, R206, R6.reuse, 0x1, P3 ;  /* 0x00000006ced47211 */ /* 0x082fe400018f0eff */
[----:B------:R-:W-:Y:S02]  /*13a60*/  LEA.HI.X.SX32 R2, R202, R6, 0x1, P5 ;  /* 0x00000006ca027211 */ /* 0x000fe400028f0eff */
[----:B----4-:R-:W-:-:S05]  /*13a70*/  IADD3 R210, P1, R0, R198, RZ ;  /* 0x000000c600d27210 */ /* 0x010fca0007f3e0ff */
[----:B------:R-:W-:Y:S04]  /*13a80*/  STL [R1+0x48c], R210 ;  /* 0x00048cd201007387 */ /* 0x000fe80000100800 */
[----:B------:R-:W4:Y:S01]  /*13a90*/  LDL.LU R228, [R1+0x424] ;  /* 0x0004240001e47983 */ /* 0x000f220000300800 */
[----:B--2---:R-:W-:-:S05]  /*13aa0*/  IADD3 R208, P2, R0, R196, RZ ;  /* 0x000000c400d07210 */ /* 0x004fca0007f5e0ff */
[----:B------:R-:W-:Y:S04]  /*13ab0*/  STL [R1+0x488], R208 ;  /* 0x000488d001007387 */ /* 0x000fe80000100800 */
[----:B------:R-:W2:Y:S01]  /*13ac0*/  LDL.LU R232, [R1+0x428] ;  /* 0x0004280001e87983 */ /* 0x000ea20000300800 */
[----:B------:R-:W-:-:S05]  /*13ad0*/  IADD3 R206, P3, R0, R194, RZ ;  /* 0x000000c200ce7210 */ /* 0x000fca0007f7e0ff */
[----:B------:R-:W-:Y:S04]  /*13ae0*/  STL [R1+0x484], R206 ;  /* 0x000484ce01007387 */ /* 0x000fe80000100800 */
[----:B------:R-:W2:Y:S04]  /*13af0*/  LDL.LU R230, [R1+0x42c] ;  /* 0x00042c0001e67983 */ /* 0x000ea80000300800 */
[----:B------:R1:W-:Y:S04]  /*13b00*/  STL [R1+0x328], R2 ;  /* 0x0003280201007387 */ /* 0x0003e80000100800 */
[----:B------:R-:W2:Y:S04]  /*13b10*/  LDL.LU R205, [R1+0x3c0] ;  /* 0x0003c00001cd7983 */ /* 0x000ea80000300800 */
[----:B------:R-:W2:Y:S04]  /*13b20*/  LDL.LU R234, [R1+0x430] ;  /* 0x0004300001ea7983 */ /* 0x000ea80000300800 */
[----:B------:R-:W2:Y:S01]  /*13b30*/  LDL.LU R209, [R1+0x434] ;  /* 0x0004340001d17983 */ /* 0x000ea20000300800 */
[----:B-1----:R-:W-:-:S05]  /*13b40*/  LEA.HI.X.SX32 R2, R196, R6, 0x1, P2 ;  /* 0x00000006c4027211 */ /* 0x002fca00010f0eff */
[----:B------:R1:W-:Y:S04]  /*13b50*/  STL [R1+0x334], R2 ;  /* 0x0003340201007387 */ /* 0x0003e80000100800 */
[----:B------:R-:W2:Y:S01]  /*13b60*/  LDL.LU R213, [R1+0x438] ;  /* 0x0004380001d57983 */ /* 0x000ea20000300800 */
[-C--:B------:R-:W-:Y:S02]  /*13b70*/  LEA.HI.X.SX32 R210, R204, R6.reuse, 0x1, P4 ;  /* 0x00000006ccd27211 */ /* 0x080fe400020f0eff */
[----:B------:R-:W-:Y:S02]  /*13b80*/  IADD3 R204, P4, R0, R159, RZ ;  /* 0x0000009f00cc7210 */ /* 0x000fe40007f9e0ff */
[-C--:B-1----:R-:W-:Y:S02]  /*13b90*/  LEA.HI.X.SX32 R2, R194, R6.reuse, 0x1, P3 ;  /* 0x00000006c2027211 */ /* 0x082fe400018f0eff */
[----:B------:R-:W-:-:S03]  /*13ba0*/  LEA.HI.X.SX32 R3, R159, R6, 0x1, P4 ;  /* 0x000000069f037211 */ /* 0x000fc600020f0eff */
[----:B------:R1:W-:Y:S04]  /*13bb0*/  STL [R1+0x338], R2 ;  /* 0x0003380201007387 */ /* 0x0003e80000100800 */
[----:B------:R-:W-:Y:S04]  /*13bc0*/  STL [R1+0x33c], R3 ;  /* 0x00033c0301007387 */ /* 0x000fe80000100800 */
[----:B------:R-:W2:Y:S01]  /*13bd0*/  LDL.LU R188, [R1+0x43c] ;  /* 0x00043c0001bc7983 */ /* 0x000ea20000300800 */
[----:B------:R-:W-:-:S03]  /*13be0*/  IADD3 R202, P5, R0, R157, RZ ;  /* 0x0000009d00ca7210 */ /* 0x000fc60007fbe0ff */
[----:B------:R-:W2:Y:S01]  /*13bf0*/  LDL.LU R8, [R1+0x440] ;  /* 0x0004400001087983 */ /* 0x000ea20000300800 */
[-C--:B-1----:R-:W-:Y:S02]  /*13c00*/  LEA.HI.X.SX32 R2, R157, R6.reuse, 0x1, P5 ;  /* 0x000000069d027211 */ /* 0x082fe400028f0eff */
[-C--:B------:R-:W-:Y:S02]  /*13c10*/  LEA.HI.X.SX32 R208, R200, R6.reuse, 0x1, P0 ;  /* 0x00000006c8d07211 */ /* 0x080fe400000f0eff */
[----:B------:R-:W-:Y:S01]  /*13c20*/  IADD3 R200, P0, R0, R9, RZ ;  /* 0x0000000900c87210 */ /* 0x000fe20007f1e0ff */
[----:B------:R1:W-:Y:S03]  /*13c30*/  STL [R1+0x340], R2 ;  /* 0x0003400201007387 */ /* 0x0003e60000100800 */
[-C--:B-1----:R-:W-:Y:S02]  /*13c40*/  LEA.HI.X.SX32 R2, R9, R6.reuse, 0x1, P0 ;  /* 0x0000000609027211 */ /* 0x082fe400000f0eff */
[----:B------:R-:W2:Y:S04]  /*13c50*/  LDL.LU R9, [R1+0x444] ;  /* 0x0004440001097983 */ /* 0x000ea80000300800 */
[----:B------:R-:W2:Y:S04]  /*13c60*/  LDL.LU R5, [R1+0x448] ;  /* 0x0004480001057983 */ /* 0x000ea80000300800 */
[----:B------:R1:W-:Y:S01]  /*13c70*/  STL [R1+0x344], R2 ;  /* 0x0003440201007387 */ /* 0x0003e20000100800 */
[----:B------:R-:W-:-:S02]  /*13c80*/  LEA.HI.X.SX32 R206, R198, R6, 0x1, P1 ;  /* 0x00000006c6ce7211 */ /* 0x000fc400008f0eff */
[C---:B------:R-:W-:Y:S01]  /*13c90*/  IADD3 R198, P1, R0.reuse, R161, RZ ;  /* 0x000000a100c67210 */ /* 0x040fe20007f3e0ff */
[----:B-1----:R-:W2:Y:S03]  /*13ca0*/  LDL.LU R2, [R1+0x3dc] ;  /* 0x0003dc0001027983 */ /* 0x002ea60000300800 */
[----:B------:R-:W-:Y:S01]  /*13cb0*/  LEA.HI.X.SX32 R3, R161, R6, 0x1, P1 ;  /* 0x00000006a1037211 */ /* 0x000fe200008f0eff */
[----:B------:R-:W2:Y:S01]  /*13cc0*/  LDL.LU R4, [R1+0x44c] ;  /* 0x00044c0001047983 */ /* 0x000ea20000300800 */
[----:B------:R-:W-:-:S03]  /*13cd0*/  IADD3 R196, P2, R0, R10, RZ ;  /* 0x0000000a00c47210 */ /* 0x000fc60007f5e0ff */
[----:B------:R1:W-:Y:S04]  /*13ce0*/  STL [R1+0x348], R3 ;  /* 0x0003480301007387 */ /* 0x0003e80000100800 */
[----:B------:R-:W2:Y:S01]  /*13cf0*/  LDL.LU R7, [R1+0x450] ;  /* 0x0004500001077983 */ /* 0x000ea20000300800 */
[----:B-1----:R-:W-:Y:S02]  /*13d00*/  LEA.HI.X.SX32 R3, R10, R6, 0x1, P2 ;  /* 0x000000060a037211 */ /* 0x002fe400010f0eff */
[----:B---3--:R-:W-:-:S03]  /*13d10*/  IADD3 R194, P3, R0, R11, RZ ;  /* 0x0000000b00c27210 */ /* 0x008fc60007f7e0ff */
[----:B------:R1:W-:Y:S04]  /*13d20*/  STL [R1+0x34c], R3 ;  /* 0x00034c0301007387 */ /* 0x0003e80000100800 */
[----:B------:R-:W3:Y:S01]  /*13d30*/  LDL.LU R10, [R1+0x454] ;  /* 0x00045400010a7983 */ /* 0x000ee20000300800 */
[C---:B------:R-:W-:Y:S02]  /*13d40*/  IADD3 R192, P4, R0.reuse, R221, RZ ;  /* 0x000000dd00c07210 */ /* 0x040fe40007f9e0ff */
[----:B-1----:R-:W-:Y:S02]  /*13d50*/  LEA.HI.X.SX32 R3, R11, R6, 0x1, P3 ;  /* 0x000000060b037211 */ /* 0x002fe400018f0eff */
[C---:B------:R-:W-:Y:S02]  /*13d60*/  IADD3 R157, P5, R0.reuse, R224, RZ ;  /* 0x000000e0009d7210 */ /* 0x040fe40007fbe0ff */
[----:B----4-:R-:W-:-:S04]  /*13d70*/  IADD3 R159, P0, R0, R228, RZ ;  /* 0x000000e4009f7210 */ /* 0x010fc80007f1e0ff */
[----:B------:R-:W-:Y:S02]  /*13d80*/  LEA.HI.X.SX32 R228, R228, R6, 0x1, P0 ;  /* 0x00000006e4e47211 */ /* 0x000fe400000f0eff */
[----:B--2---:R-:W-:-:S05]  /*13d90*/  IADD3 R201, P2, R0, R230, RZ ;  /* 0x000000e600c97210 */ /* 0x004fca0007f5e0ff */
[----:B------:R1:W-:Y:S01]  /*13da0*/  STL [R1+0x248], R201 ;  /* 0x000248c901007387 */ /* 0x0003e20000100800 */
[----:B------:R-:W-:-:S03]  /*13db0*/  IADD3 R217, P3, R0, R205, RZ ;  /* 0x000000cd00d97210 */ /* 0x000fc60007f7e0ff */
[----:B------:R-:W2:Y:S04]  /*13dc0*/  LDL.LU R11, [R1+0x458] ;  /* 0x00045800010b7983 */ /* 0x000ea80000300800 */
[----:B------:R4:W-:Y:S01]  /*13dd0*/  STL [R1+0x350], R3 ;  /* 0x0003500301007387 */ /* 0x0009e20000100800 */
[----:B-1----:R-:W-:-:S03]  /*13de0*/  LEA.HI.X.SX32 R201, R221, R6, 0x1, P4 ;  /* 0x00000006ddc97211 */ /* 0x002fc600020f0eff */
[----:B------:R1:W-:Y:S01]  /*13df0*/  STL [R1+0x24c], R217 ;  /* 0x00024cd901007387 */ /* 0x0003e20000100800 */
[----:B------:R-:W-:Y:S02]  /*13e00*/  LEA.HI.X.SX32 R221, R224, R6, 0x1, P5 ;  /* 0x00000006e0dd7211 */ /* 0x000fe400028f0eff */
[C---:B----4-:R-:W-:Y:S01]  /*13e10*/  IADD3 R3, P4, R0.reuse, R234, RZ ;  /* 0x000000ea00037210 */ /* 0x050fe20007f9e0ff */
[----:B-1----:R-:W4:Y:S04]  /*13e20*/  LDL.LU R217, [R1+0x45c] ;  /* 0x00045c0001d97983 */ /* 0x002f280000300800 */
[----:B------:R1:W-:Y:S04]  /*13e30*/  STL [R1+0x354], R201 ;  /* 0x000354c901007387 */ /* 0x0003e80000100800 */
[----:B------:R1:W-:Y:S02]  /*13e40*/  STL [R1+0x250], R3 ;  /* 0x0002500301007387 */ /* 0x0003e40000100800 */
[----:B-1----:R-:W-:-:S02]  /*13e50*/  IADD3 R201, P5, R0, R209, RZ ;  /* 0x000000d100c97210 */ /* 0x002fc40007fbe0ff */
[----:B------:R-:W4:Y:S04]  /*13e60*/  LDL.LU R3, [R1+0x460] ;  /* 0x0004600001037983 */ /* 0x000f280000300800 */
[----:B------:R1:W-:Y:S04]  /*13e70*/  STL [R1+0x358], R221 ;  /* 0x000358dd01007387 */ /* 0x0003e80000100800 */
[----:B-1----:R-:W4:Y:S04]  /*13e80*/  LDL.LU R221, [R1+0x464] ;  /* 0x0004640001dd7983 */ /* 0x002f280000300800 */
[----:B------:R1:W-:Y:S04]  /*13e90*/  STL [R1+0x254], R201 ;  /* 0x000254c901007387 */ /* 0x0003e80000100800 */
[----:B------:R-:W4:Y:S01]  /*13ea0*/  LDL.LU R224, [R1+0x3f8] ;  /* 0x0003f80001e07983 */ /* 0x000f220000300800 */
[----:B------:R-:W-:-:S03]  /*13eb0*/  IADD3 R161, P1, R0, R232, RZ ;  /* 0x000000e800a17210 */ /* 0x000fc60007f3e0ff */
[----:B------:R1:W-:Y:S02]  /*13ec0*/  STL [R1+0x35c], R228 ;  /* 0x00035ce401007387 */ /* 0x0003e40000100800 */
[----:B-1----:R-:W-:Y:S02]  /*13ed0*/  IADD3 R201, P0, R0, R213, RZ ;  /* 0x000000d500c97210 */ /* 0x002fe40007f1e0ff */
[----:B------:R-:W4:Y:S04]  /*13ee0*/  LDL.LU R228, [R1+0x468] ;  /* 0x0004680001e47983 */ /* 0x000f280000300800 */
[----:B------:R1:W-:Y:S02]  /*13ef0*/  STL [R1+0x258], R201 ;  /* 0x000258c901007387 */ /* 0x0003e40000100800 */
[----:B-1----:R-:W-:-:S02]  /*13f00*/  LEA.HI.X.SX32 R201, R232, R6, 0x1, P1 ;  /* 0x00000006e8c97211 */ /* 0x002fc400008f0eff */
[----:B------:R-:W4:Y:S01]  /*13f10*/  LDL.LU R232, [R1+0x46c] ;  /* 0x00046c0001e87983 */ /* 0x000f220000300800 */
[----:B------:R-:W-:-:S03]  /*13f20*/  LEA.HI.X.SX32 R230, R230, R6, 0x1, P2 ;  /* 0x00000006e6e67211 */ /* 0x000fc600010f0eff */
[----:B------:R1:W-:Y:S02]  /*13f30*/  STL [R1+0x360], R201 ;  /* 0x000360c901007387 */ /* 0x0003e40000100800 */
[----:B-1----:R-:W-:-:S05]  /*13f40*/  IADD3 R201, P1, R0, R188, RZ ;  /* 0x000000bc00c97210 */ /* 0x002fca0007f3e0ff */
[----:B------:R1:W-:Y:S01]  /*13f50*/  STL [R1+0x25c], R201 ;  /* 0x00025cc901007387 */ /* 0x0003e20000100800 */
[----:B------:R-:W-:-:S03]  /*13f60*/  LEA.HI.X.SX32 R205, R205, R6, 0x1, P3 ;  /* 0x00000006cdcd7211 */ /* 0x000fc600018f0eff */
[----:B-1----:R-:W4:Y:S04]  /*13f70*/  LDL.LU R201, [R1+0x504] ;  /* 0x0005040001c97983 */ /* 0x002f280000300800 */
        /* <DEDUP_REMOVED lines=27> */
[----:B------:R1:W-:Y:S04]  /*14130*/  STL [R1+0x280], R188 ;  /* 0x000280bc01007387 */ /* 0x0003e80000100800 */
[----:B-1----:R-:W4:Y:S04]  /*14140*/  LDL.LU R188, [R1+0x4ec] ;  /* 0x0004ec0001bc7983 */ /* 0x002f280000300800 */
[----:B------:R3:W-:Y:S01]  /*14150*/  STL [R1+0x37c], R8 ;  /* 0x00037c0801007387 */ /* 0x0007e20000100800 */
[----:B------:R-:W-:Y:S02]  /*14160*/  LEA.HI.X.SX32 R5, R5, R6, 0x1, P4 ;  /* 0x0000000605057211 */ /* 0x000fe400020f0eff */
[----:B---3--:R-:W-:-:S05]  /*14170*/  IADD3 R8, P2, R0, R10, RZ ;  /* 0x0000000a00087210 */ /* 0x008fca0007f5e0ff */
[----:B------:R1:W-:Y:S02]  /*14180*/  STL [R1+0x284], R8 ;  /* 0x0002840801007387 */ /* 0x0003e40000100800 */
[----:B-1----:R-:W-:Y:S02]  /*14190*/  LEA.HI.X.SX32 R8, R9, R6, 0x1, P3 ;  /* 0x0000000609087211 */ /* 0x002fe400018f0eff */
[----:B--2---:R-:W-:-:S03]  /*141a0*/  IADD3 R9, P3, R0, R11, RZ ;  /* 0x0000000b00097210 */ /* 0x004fc60007f7e0ff */
[----:B------:R-:W-:Y:S04]  /*141b0*/  STL [R1+0x380], R8 ;  /* 0x0003800801007387 */ /* 0x000fe80000100800 */
[----:B------:R1:W-:Y:S01]  /*141c0*/  STL [R1+0x288], R9 ;  /* 0x0002880901007387 */ /* 0x0003e20000100800 */
[----:B------:R-:W-:-:S03]  /*141d0*/  LEA.HI.X.SX32 R2, R2, R6, 0x1, P5 ;  /* 0x0000000602027211 */ /* 0x000fc600028f0eff */
[----:B------:R4:W-:Y:S01]  /*141e0*/  STL [R1+0x384], R5 ;  /* 0x0003840501007387 */ /* 0x0009e20000100800 */
[-C--:B------:R-:W-:Y:S02]  /*141f0*/  LEA.HI.X.SX32 R4, R4, R6.reuse, 0x1, P0 ;  /* 0x0000000604047211 */ /* 0x080fe400000f0eff */
[-C--:B------:R-:W-:Y:S02]  /*14200*/  LEA.HI.X.SX32 R7, R7, R6.reuse, 0x1, P1 ;  /* 0x0000000607077211 */ /* 0x080fe400008f0eff */
[----:B------:R-:W-:Y:S01]  /*14210*/  LEA.HI.X.SX32 R10, R10, R6, 0x1, P2 ;  /* 0x000000060a0a7211 */ /* 0x000fe200010f0eff */
[----:B-1----:R-:W1:Y:S01]  /*14220*/  LDC.64 R8, c[0x0][0x210] ;  /* 0x00008400ff087b82 */ /* 0x002e620000000a00 */
[----:B----4-:R-:W-:-:S05]  /*14230*/  IADD3 R5, P4, R0, R217, RZ ;  /* 0x000000d900057210 */ /* 0x010fca0007f9e0ff */
[----:B------:R2:W-:Y:S04]  /*14240*/  STL [R1+0x28c], R5 ;  /* 0x00028c0501007387 */ /* 0x0005e80000100800 */
[----:B--2---:R-:W2:Y:S04]  /*14250*/  LDL.LU R5, [R1+0x4e8] ;  /* 0x0004e80001057983 */ /* 0x004ea80000300800 */
[----:B------:R-:W-:Y:S04]  /*14260*/  STL [R1+0x388], R2 ;  /* 0x0003880201007387 */ /* 0x000fe80000100800 */
[----:B------:R3:W-:Y:S02]  /*14270*/  STL [R1+0x38c], R4 ;  /* 0x00038c0401007387 */ /* 0x0007e40000100800 */
[----:B---3--:R-:W-:-:S05]  /*14280*/  IADD3 R4, P0, R0, R221, RZ ;  /* 0x000000dd00047210 */ /* 0x008fca0007f1e0ff */
[----:B------:R3:W-:Y:S04]  /*14290*/  STL [R1+0x294], R4 ;  /* 0x0002940401007387 */ /* 0x0007e80000100800 */
[----:B---3--:R-:W3:Y:S04]  /*142a0*/  LDL.LU R4, [R1+0x4e4] ;  /* 0x0004e40001047983 */ /* 0x008ee80000300800 */
[----:B------:R4:W-:Y:S02]  /*142b0*/  STL [R1+0x390], R7 ;  /* 0x0003900701007387 */ /* 0x0009e40000100800 */
[----:B----4-:R-:W-:-:S05]  /*142c0*/  IADD3 R7, P1, R0, R224, RZ ;  /* 0x000000e000077210 */ /* 0x010fca0007f3e0ff */
[----:B------:R4:W-:Y:S01]  /*142d0*/  STL [R1+0x298], R7 ;  /* 0x0002980701007387 */ /* 0x0009e20000100800 */
[----:B------:R-:W-:-:S03]  /*142e0*/  LEA.HI.X.SX32 R217, R217, R6, 0x1, P4 ;  /* 0x00000006d9d97211 */ /* 0x000fc600020f0eff */
[----:B------:R1:W-:Y:S01]  /*142f0*/  STL [R1+0x394], R10 ;  /* 0x0003940a01007387 */ /* 0x0003e20000100800 */
[----:B----4-:R-:W-:Y:S02]  /*14300*/  IADD3 R7, P2, R0, R228, RZ ;  /* 0x000000e400077210 */ /* 0x010fe40007f5e0ff */
[----:B-1----:R-:W-:-:S03]  /*14310*/  LEA.HI.X.SX32 R10, R11, R6, 0x1, P3 ;  /* 0x000000060b0a7211 */ /* 0x002fc600018f0eff */
[----:B------:R1:W-:Y:S01]  /*14320*/  STL [R1+0x29c], R7 ;  /* 0x00029c0701007387 */ /* 0x0003e20000100800 */
[-C--:B------:R-:W-:Y:S02]  /*14330*/  LEA.HI.X.SX32 R221, R221, R6.reuse, 0x1, P0 ;  /* 0x00000006dddd7211 */ /* 0x080fe400000f0eff */
[----:B------:R-:W-:Y:S01]  /*14340*/  LEA.HI.X.SX32 R224, R224, R6, 0x1, P1 ;  /* 0x00000006e0e07211 */ /* 0x000fe200008f0eff */
[----:B------:R-:W-:Y:S01]  /*14350*/  STL [R1+0x398], R10 ;  /* 0x0003980a01007387 */ /* 0x000fe20000100800 */
[----:B-1----:R-:W-:Y:S02]  /*14360*/  IADD3 R7, P3, R0, R232, RZ ;  /* 0x000000e800077210 */ /* 0x002fe40007f7e0ff */
[----:B------:R-:W-:-:S03]  /*14370*/  LEA.HI.X.SX32 R228, R228, R6, 0x1, P2 ;  /* 0x00000006e4e47211 */ /* 0x000fc600010f0eff */
[----:B------:R-:W-:Y:S01]  /*14380*/  STL [R1+0x2a0], R7 ;  /* 0x0002a00701007387 */ /* 0x000fe20000100800 */
[----:B------:R-:W-:-:S03]  /*14390*/  LEA.HI.X.SX32 R232, R232, R6, 0x1, P3 ;  /* 0x00000006e8e87211 */ /* 0x000fc600018f0eff */
[----:B------:R1:W-:Y:S04]  /*143a0*/  STL [R1+0x39c], R217 ;  /* 0x00039cd901007387 */ /* 0x0003e80000100800 */
[----:B-1----:R-:W4:Y:S04]  /*143b0*/  LDL.LU R217, [R1+0x4e0] ;  /* 0x0004e00001d97983 */ /* 0x002f280000300800 */
[----:B------:R1:W-:Y:S04]  /*143c0*/  STL [R1+0x3a4], R221 ;  /* 0x0003a4dd01007387 */ /* 0x0003e80000100800 */
[----:B-1----:R-:W2:Y:S04]  /*143d0*/  LDL.LU R221, [R1+0x4dc] ;  /* 0x0004dc0001dd7983 */ /* 0x002ea80000300800 */
[----:B------:R1:W-:Y:S04]  /*143e0*/  STL [R1+0x3a8], R224 ;  /* 0x0003a8e001007387 */ /* 0x0003e80000100800 */
[----:B-1----:R-:W3:Y:S04]  /*143f0*/  LDL.LU R224, [R1+0x4d8] ;  /* 0x0004d80001e07983 */ /* 0x002ee80000300800 */
[----:B------:R1:W-:Y:S04]  /*14400*/  STL [R1+0x3ac], R228 ;  /* 0x0003ace401007387 */ /* 0x0003e80000100800 */
[----:B-1----:R-:W4:Y:S04]  /*14410*/  LDL.LU R228, [R1+0x4d4] ;  /* 0x0004d40001e47983 */ /* 0x002f280000300800 */
[----:B------:R1:W-:Y:S04]  /*14420*/  STL [R1+0x3b0], R232 ;  /* 0x0003b0e801007387 */ /* 0x0003e80000100800 */
[----:B-1----:R-:W2:Y:S02]  /*14430*/  LDL.LU R232, [R1+0x4d0] ;  /* 0x0004d00001e87983 */ /* 0x002ea40000300800 */
[----:B--2---:R-:W-:-:S05]  /*14440*/  SHF.L.U64.HI R234, R232, 0x2, R234 ;  /* 0x00000002e8ea7819 */ /* 0x004fca00000102ea */
[----:B------:R1:W-:Y:S02]  /*14450*/  STL [R1+0x244], R234 ;  /* 0x000244ea01007387 */ /* 0x0003e40000100800 */
[----:B-1----:R-:W-:Y:S01]  /*14460*/  IMAD.SHL.U32 R234, R232, 0x4, RZ ;  /* 0x00000004e8ea7824 */ /* 0x002fe200078e00ff */
[C---:B----4-:R-:W-:Y:S01]  /*14470*/  SHF.L.U64.HI R232, R228.reuse, 0x2, R230 ;  /* 0x00000002e4e87819 */ /* 0x050fe200000102e6 */
[----:B------:R-:W-:Y:S01]  /*14480*/  IMAD.SHL.U32 R230, R228, 0x4, RZ ;  /* 0x00000004e4e67824 */ /* 0x000fe200078e00ff */
[C---:B---3--:R-:W-:Y:S01]  /*14490*/  SHF.L.U64.HI R228, R224.reuse, 0x2, R226 ;  /* 0x00000002e0e47819 */ /* 0x048fe200000102e2 */
[----:B------:R-:W-:Y:S01]  /*144a0*/  IMAD.SHL.U32 R226, R224, 0x4, RZ ;  /* 0x00000004e0e27824 */ /* 0x000fe200078e00ff */
[----:B------:R-:W-:Y:S01]  /*144b0*/  STL [R1+0x240], R234 ;  /* 0x000240ea01007387 */ /* 0x000fe20000100800 */
[C---:B------:R-:W-:Y:S01]  /*144c0*/  SHF.L.U64.HI R224, R221.reuse, 0x2, R222 ;  /* 0x00000002dde07819 */ /* 0x040fe200000102de */
[----:B------:R-:W-:Y:S01]  /*144d0*/  IMAD.SHL.U32 R222, R221, 0x4, RZ ;  /* 0x00000004ddde7824 */ /* 0x000fe200078e00ff */
[C---:B------:R-:W-:Y:S01]  /*144e0*/  SHF.L.U64.HI R221, R217.reuse, 0x2, R219 ;  /* 0x00000002d9dd7819 */ /* 0x040fe200000102db */
[----:B------:R-:W-:Y:S01]  /*144f0*/  STL [R1+0x23c], R232 ;  /* 0x00023ce801007387 */ /* 0x000fe20000100800 */
[----:B------:R-:W-:Y:S01]  /*14500*/  IMAD.SHL.U32 R219, R217, 0x4, RZ ;  /* 0x00000004d9db7824 */ /* 0x000fe200078e00ff */
[----:B------:R-:W-:-:S02]  /*14510*/  SHF.L.U64.HI R217, R213, 0x2, R215 ;  /* 0x00000002d5d97819 */ /* 0x000fc400000102d7 */
[----:B------:R-:W-:Y:S01]  /*14520*/  STL [R1+0x238], R230 ;  /* 0x000238e601007387 */ /* 0x000fe20000100800 */
[----:B------:R-:W-:-:S03]  /*14530*/  IMAD.SHL.U32 R215, R213, 0x4, RZ ;  /* 0x00000004d5d77824 */ /* 0x000fc600078e00ff */
[----:B------:R-:W-:Y:S01]  /*14540*/  STL [R1+0x234], R228 ;  /* 0x000234e401007387 */ /* 0x000fe20000100800 */
[----:B------:R-:W-:-:S03]  /*14550*/  SHF.L.U64.HI R213, R209, 0x2, R211 ;  /* 0x00000002d1d57819 */ /* 0x000fc600000102d3 */
[----:B------:R1:W-:Y:S01]  /*14560*/  STL [R1+0x230], R226 ;  /* 0x000230e201007387 */ /* 0x0003e20000100800 */
[----:B------:R-:W-:-:S03]  /*14570*/  IMAD.SHL.U32 R211, R209, 0x4, RZ ;  /* 0x00000004d1d37824 */ /* 0x000fc600078e00ff */
[----:B------:R-:W-:Y:S01]  /*14580*/  STL [R1+0x22c], R224 ;  /* 0x00022ce001007387 */ /* 0x000fe20000100800 */
[----:B------:R-:W-:-:S03]  /*14590*/  SHF.L.U64.HI R209, R205, 0x2, R207 ;  /* 0x00000002cdd17819 */ /* 0x000fc600000102cf */
[----:B------:R-:W-:Y:S01]  /*145a0*/  STL [R1+0x228], R222 ;  /* 0x000228de01007387 */ /* 0x000fe20000100800 */
[----:B------:R-:W-:-:S03]  /*145b0*/  IMAD.SHL.U32 R207, R205, 0x4, RZ ;  /* 0x00000004cdcf7824 */ /* 0x000fc600078e00ff */
[----:B------:R-:W-:Y:S01]  /*145c0*/  STL [R1+0x224], R221 ;  /* 0x000224dd01007387 */ /* 0x000fe20000100800 */
[----:B------:R-:W-:-:S03]  /*145d0*/  SHF.L.U64.HI R205, R201, 0x2, R203 ;  /* 0x00000002c9cd7819 */ /* 0x000fc600000102cb */
[----:B------:R-:W-:Y:S01]  /*145e0*/  STL [R1+0x220], R219 ;  /* 0x000220db01007387 */ /* 0x000fe20000100800 */
[----:B------:R-:W-:-:S03]  /*145f0*/  IMAD.SHL.U32 R203, R201, 0x4, RZ ;  /* 0x00000004c9cb7824 */ /* 0x000fc600078e00ff */
[----:B------:R2:W-:Y:S01]  /*14600*/  STL [R1+0x21c], R217 ;  /* 0x00021cd901007387 */ /* 0x0005e20000100800 */
[----:B------:R-:W-:-:S03]  /*14610*/  SHF.L.U64.HI R201, R197, 0x2, R199 ;  /* 0x00000002c5c97819 */ /* 0x000fc600000102c7 */
[----:B------:R-:W-:Y:S01]  /*14620*/  STL [R1+0x218], R215 ;  /* 0x000218d701007387 */ /* 0x000fe20000100800 */
        /* <DEDUP_REMOVED lines=43> */
[----:B------:R-:W-:Y:S04]  /*148e0*/  STL [R1+0x1c0], R180 ;  /* 0x0001c0b401007387 */ /* 0x000fe80000100800 */
[----:B------:R-:W-:Y:S04]  /*148f0*/  STL [R1+0x1bc], R179 ;  /* 0x0001bcb301007387 */ /* 0x000fe80000100800 */
[----:B------:R-:W-:Y:S04]  /*14900*/  STL [R1+0x1b8], R178 ;  /* 0x0001b8b201007387 */ /* 0x000fe80000100800 */
[----:B------:R-:W-:Y:S01]  /*14910*/  STL [R1+0x1b4], R177 ;  /* 0x0001b4b101007387 */ /* 0x000fe20000100800 */
[----:B------:R-:W-:-:S03]  /*14920*/  IMAD.SHL.U32 R172, R171, 0x4, RZ ;  /* 0x00000004abac7824 */ /* 0x000fc600078e00ff */
[----:B------:R-:W-:Y:S01]  /*14930*/  STL [R1+0x1b0], R176 ;  /* 0x0001b0b001007387 */ /* 0x000fe20000100800 */
[----:B------:R-:W-:-:S03]  /*14940*/  SHF.L.U64.HI R171, R169, 0x2, R170 ;  /* 0x00000002a9ab7819 */ /* 0x000fc600000102aa */
[----:B------:R-:W-:Y:S04]  /*14950*/  STL [R1+0x1ac], R175 ;  /* 0x0001acaf01007387 */ /* 0x000fe80000100800 */
[----:B------:R-:W-:Y:S04]  /*14960*/  STL [R1+0x1a8], R174 ;  /* 0x0001a8ae01007387 */ /* 0x000fe80000100800 */
[----:B------:R-:W-:Y:S04]  /*14970*/  STL [R1+0x1a4], R173 ;  /* 0x0001a4ad01007387 */ /* 0x000fe80000100800 */
[----:B-1----:R-:W3:Y:S01]  /*14980*/  LDL.LU R226, [R1] ;  /* 0x0000000001e27983 */ /* 0x002ee20000300800 */
[----:B------:R-:W-:Y:S01]  /*14990*/  IMAD.SHL.U32 R170, R169, 0x4, RZ ;  /* 0x00000004a9aa7824 */ /* 0x000fe200078e00ff */
[----:B------:R-:W-:-:S02]  /*149a0*/  SHF.L.U64.HI R169, R167, 0x2, R168 ;  /* 0x00000002a7a97819 */ /* 0x000fc400000102a8 */
[----:B------:R-:W-:Y:S04]  /*149b0*/  STL [R1+0x1a0], R172 ;  /* 0x0001a0ac01007387 */ /* 0x000fe80000100800 */
[----:B------:R-:W-:Y:S04]  /*149c0*/  STL [R1+0x19c], R171 ;  /* 0x00019cab01007387 */ /* 0x000fe80000100800 */
[----:B--2---:R-:W2:Y:S04]  /*149d0*/  LDL.LU R217, [R1+0x4] ;  /* 0x0000040001d97983 */ /* 0x004ea80000300800 */
[----:B------:R-:W-:Y:S04]  /*149e0*/  STL [R1+0x198], R170 ;  /* 0x000198aa01007387 */ /* 0x000fe80000100800 */
[----:B------:R-:W-:Y:S04]  /*149f0*/  STL [R1+0x194], R169 ;  /* 0x000194a901007387 */ /* 0x000fe80000100800 */
[----:B------:R-:W4:Y:S01]  /*14a00*/  LDL.LU R228, [R1+0x8] ;  /* 0x0000080001e47983 */ /* 0x000f220000300800 */
[----:B------:R-:W-:Y:S01]  /*14a10*/  IMAD.SHL.U32 R168, R167, 0x4, RZ ;  /* 0x00000004a7a87824 */ /* 0x000fe200078e00ff */
[C---:B------:R-:W-:Y:S01]  /*14a20*/  SHF.L.U64.HI R167, R166.reuse, 0x2, R236 ;  /* 0x00000002a6a77819 */ /* 0x040fe200000102ec */
[----:B------:R-:W-:-:S03]  /*14a30*/  IMAD.SHL.U32 R166, R166, 0x4, RZ ;  /* 0x00000004a6a67824 */ /* 0x000fc600078e00ff */
[----:B------:R-:W-:Y:S04]  /*14a40*/  STL [R1+0x190], R168 ;  /* 0x000190a801007387 */ /* 0x000fe80000100800 */
[----:B------:R-:W4:Y:S04]  /*14a50*/  LDL.LU R219, [R1+0xc] ;  /* 0x00000c0001db7983 */ /* 0x000f280000300800 */
[----:B------:R1:W-:Y:S04]  /*14a60*/  STL [R1+0x18c], R167 ;  /* 0x00018ca701007387 */ /* 0x0003e80000100800 */
[----:B------:R1:W-:Y:S02]  /*14a70*/  STL [R1+0x188], R166 ;  /* 0x000188a601007387 */ /* 0x0003e40000100800 */
[C---:B-1----:R-:W-:Y:S01]  /*14a80*/  SHF.L.U64.HI R167, R165.reuse, 0x2, R238 ;  /* 0x00000002a5a77819 */ /* 0x042fe200000102ee */
[----:B------:R-:W-:-:S04]  /*14a90*/  IMAD.SHL.U32 R166, R165, 0x4, RZ ;  /* 0x00000004a5a67824 */ /* 0x000fc800078e00ff */
[----:B------:R-:W-:Y:S01]  /*14aa0*/  STL [R1+0x184], R167 ;  /* 0x000184a701007387 */ /* 0x000fe20000100800 */
[----:B------:R-:W-:-:S03]  /*14ab0*/  SHF.L.U64.HI R165, R164, 0x2, R240 ;  /* 0x00000002a4a57819 */ /* 0x000fc600000102f0 */
[----:B------:R-:W4:Y:S01]  /*14ac0*/  LDL.LU R230, [R1+0x10] ;  /* 0x0000100001e67983 */ /* 0x000f220000300800 */
[----:B------:R-:W-:-:S03]  /*14ad0*/  IMAD.SHL.U32 R164, R164, 0x4, RZ ;  /* 0x00000004a4a47824 */ /* 0x000fc600078e00ff */
[----:B------:R-:W-:Y:S04]  /*14ae0*/  STL [R1+0x180], R166 ;  /* 0x000180a601007387 */ /* 0x000fe80000100800 */
[----:B------:R1:W-:Y:S04]  /*14af0*/  STL [R1+0x17c], R165 ;  /* 0x00017ca501007387 */ /* 0x0003e80000100800 */
[----:B------:R-:W4:Y:S01]  /*14b00*/  LDL.LU R232, [R1+0x14] ;  /* 0x0000140001e87983 */ /* 0x000f220000300800 */
[----:B-1----:R-:W-:-:S03]  /*14b10*/  SHF.L.U64.HI R165, R163, 0x2, R242 ;  /* 0x00000002a3a57819 */ /* 0x002fc600000102f2 */
[----:B------:R1:W-:Y:S04]  /*14b20*/  STL [R1+0x178], R164 ;  /* 0x000178a401007387 */ /* 0x0003e80000100800 */
[----:B------:R-:W-:Y:S04]  /*14b30*/  STL [R1+0x174], R165 ;  /* 0x000174a501007387 */ /* 0x000fe80000100800 */
[----:B------:R-:W4:Y:S01]  /*14b40*/  LDL.LU R234, [R1+0x18] ;  /* 0x0000180001ea7983 */ /* 0x000f220000300800 */
[----:B-1----:R-:W-:Y:S01]  /*14b50*/  IMAD.SHL.U32 R164, R163, 0x4, RZ ;  /* 0x00000004a3a47824 */ /* 0x002fe200078e00ff */
[C---:B------:R-:W-:Y:S01]  /*14b60*/  SHF.L.U64.HI R163, R162.reuse, 0x2, R244 ;  /* 0x00000002a2a37819 */ /* 0x040fe200000102f4 */
[----:B------:R-:W-:-:S03]  /*14b70*/  IMAD.SHL.U32 R162, R162, 0x4, RZ ;  /* 0x00000004a2a27824 */ /* 0x000fc600078e00ff */
[----:B------:R-:W-:Y:S04]  /*14b80*/  STL [R1+0x170], R164 ;  /* 0x000170a401007387 */ /* 0x000fe80000100800 */
[----:B------:R1:W-:Y:S04]  /*14b90*/  STL [R1+0x16c], R163 ;  /* 0x00016ca301007387 */ /* 0x0003e80000100800 */
[----:B------:R-:W4:Y:S04]  /*14ba0*/  LDL.LU R221, [R1+0x1c] ;  /* 0x00001c0001dd7983 */ /* 0x000f280000300800 */
[----:B------:R1:W-:Y:S02]  /*14bb0*/  STL [R1+0x168], R162 ;  /* 0x000168a201007387 */ /* 0x0003e40000100800 */
[C---:B-1----:R-:W-:Y:S01]  /*14bc0*/  SHF.L.U64.HI R163, R160.reuse, 0x2, R246 ;  /* 0x00000002a0a37819 */ /* 0x042fe200000102f6 */
[----:B------:R-:W-:Y:S01]  /*14bd0*/  IMAD.SHL.U32 R162, R160, 0x4, RZ ;  /* 0x00000004a0a27824 */ /* 0x000fe200078e00ff */
[----:B------:R-:W-:-:S03]  /*14be0*/  SHF.L.U64.HI R160, R158, 0x2, R248 ;  /* 0x000000029ea07819 */ /* 0x000fc600000102f8 */
[----:B------:R-:W-:Y:S01]  /*14bf0*/  STL [R1+0x164], R163 ;  /* 0x000164a301007387 */ /* 0x000fe20000100800 */
        /* <DEDUP_REMOVED lines=9> */
[----:B------:R-:W4:Y:S04]  /*14c90*/  LDL.LU R224, [R1+0x24] ;  /* 0x0000240001e07983 */ /* 0x000f280000300800 */
[----:B------:R1:W-:Y:S04]  /*14ca0*/  STL [R1+0x150], R156 ;  /* 0x0001509c01007387 */ /* 0x0003e80000100800 */
[----:B------:R-:W-:Y:S01]  /*14cb0*/  STL [R1+0x14c], R158 ;  /* 0x00014c9e01007387 */ /* 0x000fe20000100800 */
[----:B-1----:R-:W-:-:S05]  /*14cc0*/  IMAD.SHL.U32 R156, R155, 0x4, RZ ;  /* 0x000000049b9c7824 */ /* 0x002fca00078e00ff */
[----:B------:R-:W-:Y:S01]  /*14cd0*/  STL [R1+0x148], R156 ;  /* 0x0001489c01007387 */ /* 0x000fe20000100800 */
[C---:B---3--:R-:W-:Y:S01]  /*14ce0*/  SHF.L.U64.HI R155, R154.reuse, 0x2, R226 ;  /* 0x000000029a9b7819 */ /* 0x048fe200000102e2 */
[----:B------:R-:W-:Y:S02]  /*14cf0*/  IMAD.SHL.U32 R154, R154, 0x4, RZ ;  /* 0x000000049a9a7824 */ /* 0x000fe400078e00ff */
[----:B------:R-:W3:Y:S04]  /*14d00*/  LDL.LU R226, [R1+0x28] ;  /* 0x0000280001e27983 */ /* 0x000ee80000300800 */
[----:B------:R2:W-:Y:S04]  /*14d10*/  STL [R1+0x144], R155 ;  /* 0x0001449b01007387 */ /* 0x0005e80000100800 */
[----:B------:R1:W-:Y:S01]  /*14d20*/  STL [R1+0x140], R154 ;  /* 0x0001409a01007387 */ /* 0x0003e20000100800 */
[C---:B--2---:R-:W-:Y:S01]  /*14d30*/  SHF.L.U64.HI R155, R153.reuse, 0x2, R217 ;  /* 0x00000002999b7819 */ /* 0x044fe200000102d9 */
[----:B-1----:R-:W-:-:S04]  /*14d40*/  IMAD.SHL.U32 R154, R153, 0x4, RZ ;  /* 0x00000004999a7824 */ /* 0x002fc800078e00ff */
[----:B------:R-:W-:Y:S01]  /*14d50*/  STL [R1+0x13c], R155 ;  /* 0x00013c9b01007387 */ /* 0x000fe20000100800 */
[----:B----4-:R-:W-:-:S03]  /*14d60*/  SHF.L.U64.HI R153, R152, 0x2, R228 ;  /* 0x0000000298997819 */ /* 0x010fc600000102e4 */
[----:B------:R-:W2:Y:S01]  /*14d70*/  LDL.LU R228, [R1+0x2c] ;  /* 0x00002c0001e47983 */ /* 0x000ea20000300800 */
[----:B------:R-:W-:-:S03]  /*14d80*/  IMAD.SHL.U32 R152, R152, 0x4, RZ ;  /* 0x0000000498987824 */ /* 0x000fc600078e00ff */
[----:B------:R-:W-:Y:S04]  /*14d90*/  STL [R1+0x138], R154 ;  /* 0x0001389a01007387 */ /* 0x000fe80000100800 */
[----:B------:R1:W-:Y:S04]  /*14da0*/  STL [R1+0x134], R153 ;  /* 0x0001349901007387 */ /* 0x0003e80000100800 */
[----:B------:R-:W4:Y:S04]  /*14db0*/  LDL.LU R209, [R1+0x30] ;  /* 0x0000300001d17983 */ /* 0x000f280000300800 */
[----:B------:R1:W-:Y:S02]  /*14dc0*/  STL [R1+0x130], R152 ;  /* 0x0001309801007387 */ /* 0x0003e40000100800 */
[----:B-1----:R-:W-:-:S05]  /*14dd0*/  SHF.L.U64.HI R153, R87, 0x2, R219 ;  /* 0x0000000257997819 */ /* 0x002fca00000102db */
[----:B------:R1:W-:Y:S01]  /*14de0*/  STL [R1+0x12c], R153 ;  /* 0x00012c9901007387 */ /* 0x0003e20000100800 */
[----:B------:R-:W-:-:S03]  /*14df0*/  IMAD.SHL.U32 R152, R87, 0x4, RZ ;  /* 0x0000000457987824 */ /* 0x000fc600078e00ff */
[----:B------:R-:W4:Y:S04]  /*14e00*/  LDL.LU R211, [R1+0x34] ;  /* 0x0000340001d37983 */ /* 0x000f280000300800 */
[----:B------:R1:W-:Y:S02]  /*14e10*/  STL [R1+0x128], R152 ;  /* 0x0001289801007387 */ /* 0x0003e40000100800 */
[C---:B-1----:R-:W-:Y:S02]  /*14e20*/  SHF.L.U64.HI R153, R86.reuse, 0x2, R230 ;  /* 0x0000000256997819 */ /* 0x042fe400000102e6 */
[----:B------:R-:W4:Y:S04]  /*14e30*/  LDL.LU R230, [R1+0x38] ;  /* 0x0000380001e67983 */ /* 0x000f280000300800 */
[----:B------:R1:W-:Y:S01]  /*14e40*/  STL [R1+0x124], R153 ;  /* 0x0001249901007387 */ /* 0x0003e20000100800 */
[----:B------:R-:W-:Y:S01]  /*14e50*/  IMAD.SHL.U32 R152, R86, 0x4, RZ ;  /* 0x0000000456987824 */ /* 0x000fe200078e00ff */
[----:B-1----:R-:W-:-:S02]  /*14e60*/  SHF.L.U64.HI R153, R85, 0x2, R232 ;  /* 0x0000000255997819 */ /* 0x002fc400000102e8 */
[----:B------:R-:W4:Y:S04]  /*14e70*/  LDL.LU R232, [R1+0x3c] ;  /* 0x00003c0001e87983 */ /* 0x000f280000300800 */
[----:B------:R1:W-:Y:S04]  /*14e80*/  STL [R1+0x120], R152 ;  /* 0x0001209801007387 */ /* 0x0003e80000100800 */
[----:B------:R1:W-:Y:S02]  /*14e90*/  STL [R1+0x11c], R153 ;  /* 0x00011c9901007387 */ /* 0x0003e40000100800 */
[----:B-1----:R-:W-:Y:S01]  /*14ea0*/  IMAD.SHL.U32 R152, R85, 0x4, RZ ;  /* 0x0000000455987824 */ /* 0x002fe200078e00ff */
[----:B------:R-:W-:-:S02]  /*14eb0*/  SHF.L.U64.HI R153, R84, 0x2, R234 ;  /* 0x0000000254997819 */ /* 0x000fc400000102ea */
[----:B------:R-:W4:Y:S04]  /*14ec0*/  LDL.LU R234, [R1+0x40] ;  /* 0x0000400001ea7983 */ /* 0x000f280000300800 */
[----:B------:R1:W-:Y:S04]  /*14ed0*/  STL [R1+0x118], R152 ;  /* 0x0001189801007387 */ /* 0x0003e80000100800 */
[----:B------:R1:W-:Y:S04]  /*14ee0*/  STL [R1+0x114], R153 ;  /* 0x0001149901007387 */ /* 0x0003e80000100800 */
[----:B------:R-:W4:Y:S01]  /*14ef0*/  LDL.LU R213, [R1+0x44] ;  /* 0x0000440001d57983 */ /* 0x000f220000300800 */
[----:B-1----:R-:W-:Y:S01]  /*14f00*/  IMAD.SHL.U32 R152, R84, 0x4, RZ ;  /* 0x0000000454987824 */ /* 0x002fe200078e00ff */
[----:B------:R-:W-:-:S04]  /*14f10*/  SHF.L.U64.HI R153, R83, 0x2, R221 ;  /* 0x0000000253997819 */ /* 0x000fc800000102dd */
[----:B------:R1:W-:Y:S04]  /*14f20*/  STL [R1+0x110], R152 ;  /* 0x0001109801007387 */ /* 0x0003e80000100800 */
[----:B------:R1:W-:Y:S04]  /*14f30*/  STL [R1+0x10c], R153 ;  /* 0x00010c9901007387 */ /* 0x0003e80000100800 */
[----:B------:R-:W4:Y:S01]  /*14f40*/  LDL.LU R215, [R1+0x48] ;  /* 0x0000480001d77983 */ /* 0x000f220000300800 */
[----:B-1----:R-:W-:Y:S01]  /*14f50*/  IMAD.SHL.U32 R152, R83, 0x4, RZ ;  /* 0x0000000453987824 */ /* 0x002fe200078e00ff */
[----:B------:R-:W-:-:S04]  /*14f60*/  SHF.L.U64.HI R153, R82, 0x2, R222 ;  /* 0x0000000252997819 */ /* 0x000fc800000102de */
[----:B------:R1:W-:Y:S04]  /*14f70*/  STL [R1+0x108], R152 ;  /* 0x0001089801007387 */ /* 0x0003e80000100800 */
[----:B------:R-:W4:Y:S04]  /*14f80*/  LDL.LU R217, [R1+0x4c] ;  /* 0x00004c0001d97983 */ /* 0x000f280000300800 */
[----:B------:R1:W-:Y:S02]  /*14f90*/  STL [R1+0x104], R153 ;  /* 0x0001049901007387 */ /* 0x0003e40000100800 */
[----:B-1----:R-:W-:-:S02]  /*14fa0*/  IMAD.SHL.U32 R152, R82, 0x4, RZ ;  /* 0x0000000452987824 */ /* 0x002fc400078e00ff */
[----:B------:R-:W4:Y:S04]  /*14fb0*/  LDL.LU R219, [R1+0x50] ;  /* 0x0000500001db7983 */ /* 0x000f280000300800 */
[----:B------:R1:W-:Y:S01]  /*14fc0*/  STL [R1+0x100], R152 ;  /* 0x0001009801007387 */ /* 0x0003e20000100800 */
[----:B------:R-:W-:-:S03]  /*14fd0*/  SHF.L.U64.HI R153, R81, 0x2, R224 ;  /* 0x0000000251997819 */ /* 0x000fc600000102e0 */
[----:B------:R-:W4:Y:S04]  /*14fe0*/  LDL.LU R221, [R1+0x54] ;  /* 0x0000540001dd7983 */ /* 0x000f280000300800 */
[----:B------:R-:W-:Y:S01]  /*14ff0*/  STL [R1+0xfc], R153 ;  /* 0x0000fc9901007387 */ /* 0x000fe20000100800 */
[----:B-1----:R-:W-:-:S03]  /*15000*/  IMAD.SHL.U32 R152, R81, 0x4, RZ ;  /* 0x0000000451987824 */ /* 0x002fc600078e00ff */
[----:B------:R-:W4:Y:S04]  /*15010*/  LDL.LU R222, [R1+0x58] ;  /* 0x0000580001de7983 */ /* 0x000f280000300800 */
[----:B------:R1:W-:Y:S04]  /*15020*/  STL [R1+0xf8], R152 ;  /* 0x0000f89801007387 */ /* 0x0003e80000100800 */
[----:B------:R-:W4:Y:S01]  /*15030*/  LDL.LU R224, [R1+0x5c] ;  /* 0x00005c0001e07983 */ /* 0x000f220000300800 */
[C---:B-1----:R-:W-:Y:S01]  /*15040*/  IMAD.SHL.U32 R152, R80.reuse, 0x4, RZ ;  /* 0x0000000450987824 */ /* 0x042fe200078e00ff */
[----:B---3--:R-:W-:-:S05]  /*15050*/  SHF.L.U64.HI R153, R80, 0x2, R226 ;  /* 0x0000000250997819 */ /* 0x008fca00000102e2 */
[----:B------:R2:W-:Y:S04]  /*15060*/  STL [R1+0xf4], R153 ;  /* 0x0000f49901007387 */ /* 0x0005e80000100800 */
[----:B------:R-:W3:Y:S04]  /*15070*/  LDL.LU R226, [R1+0x60] ;  /* 0x0000600001e27983 */ /* 0x000ee80000300800 */
[----:B------:R1:W-:Y:S01]  /*15080*/  STL [R1+0xf0], R152 ;  /* 0x0000f09801007387 */ /* 0x0003e20000100800 */
[----:B--2---:R-:W-:-:S03]  /*15090*/  SHF.L.U64.HI R153, R79, 0x2, R228 ;  /* 0x000000024f997819 */ /* 0x004fc600000102e4 */
[----:B------:R-:W2:Y:S01]  /*150a0*/  LDL.LU R228, [R1+0x64] ;  /* 0x0000640001e47983 */ /* 0x000ea20000300800 */
[----:B-1----:R-:W-:-:S03]  /*150b0*/  IMAD.SHL.U32 R152, R79, 0x4, RZ ;  /* 0x000000044f987824 */ /* 0x002fc600078e00ff */
[----:B------:R1:W-:Y:S01]  /*150c0*/  STL [R1+0xec], R153 ;  /* 0x0000ec9901007387 */ /* 0x0003e20000100800 */
[----:B----4-:R-:W-:-:S03]  /*150d0*/  SHF.L.U64.HI R154, R78, 0x2, R209 ;  /* 0x000000024e9a7819 */ /* 0x010fc600000102d1 */
[----:B------:R4:W-:Y:S01]  /*150e0*/  STL [R1+0xe8], R152 ;  /* 0x0000e89801007387 */ /* 0x0009e20000100800 */
[----:B-1----:R-:W-:-:S03]  /*150f0*/  IMAD.SHL.U32 R153, R78, 0x4, RZ ;  /* 0x000000044e997824 */ /* 0x002fc600078e00ff */
[----:B------:R1:W-:Y:S04]  /*15100*/  STL [R1+0xe4], R154 ;  /* 0x0000e49a01007387 */ /* 0x0003e80000100800 */
[----:B------:R1:W-:Y:S01]  /*15110*/  STL [R1+0xe0], R153 ;  /* 0x0000e09901007387 */ /* 0x0003e20000100800 */
[C---:B----4-:R-:W-:Y:S01]  /*15120*/  SHF.L.U64.HI R152, R77.reuse, 0x2, R211 ;  /* 0x000000024d987819 */ /* 0x050fe200000102d3 */
[----:B-1----:R-:W-:-:S04]  /*15130*/  IMAD.SHL.U32 R154, R77, 0x4, RZ ;  /* 0x000000044d9a7824 */ /* 0x002fc800078e00ff */
[----:B------:R1:W-:Y:S01]  /*15140*/  STL [R1+0xdc], R152 ;  /* 0x0000dc9801007387 */ /* 0x0003e20000100800 */
[----:B------:R-:W-:-:S03]  /*15150*/  SHF.L.U64.HI R153, R76, 0x2, R230 ;  /* 0x000000024c997819 */ /* 0x000fc600000102e6 */
[----:B------:R-:W-:Y:S04]  /*15160*/  STL [R1+0xd8], R154 ;  /* 0x0000d89a01007387 */ /* 0x000fe80000100800 */
[----:B------:R-:W4:Y:S01]  /*15170*/  LDL.LU R230, [R1+0x2ac] ;  /* 0x0002ac0001e67983 */ /* 0x000f220000300800 */
[----:B-1----:R-:W-:-:S03]  /*15180*/  IMAD.SHL.U32 R152, R76, 0x4, RZ ;  /* 0x000000044c987824 */ /* 0x002fc600078e00ff */
[----:B------:R1:W-:Y:S04]  /*15190*/  STL [R1+0xd4], R153 ;  /* 0x0000d49901007387 */ /* 0x0003e80000100800 */
[----:B------:R1:W-:Y:S02]  /*151a0*/  STL [R1+0xd0], R152 ;  /* 0x0000d09801007387 */ /* 0x0003e40000100800 */
[C---:B-1----:R-:W-:Y:S02]  /*151b0*/  SHF.L.U64.HI R153, R75.reuse, 0x2, R232 ;  /* 0x000000024b997819 */ /* 0x042fe400000102e8 */
[----:B------:R-:W4:Y:S01]  /*151c0*/  LDL.LU R232, [R1+0x2b0] ;  /* 0x0002b00001e87983 */ /* 0x000f220000300800 */
[----:B------:R-:W-:-:S03]  /*151d0*/  IMAD.SHL.U32 R152, R75, 0x4, RZ ;  /* 0x000000044b987824 */ /* 0x000fc600078e00ff */
[----:B------:R1:W-:Y:S01]  /*151e0*/  STL [R1+0xcc], R153 ;  /* 0x0000cc9901007387 */ /* 0x0003e20000100800 */
[C---:B------:R-:W-:Y:S01]  /*151f0*/  IMAD.SHL.U32 R154, R73.reuse, 0x4, RZ ;  /* 0x00000004499a7824 */ /* 0x040fe200078e00ff */
[C---:B-1----:R-:W-:Y:S02]  /*15200*/  SHF.L.U64.HI R153, R74.reuse, 0x2, R234 ;  /* 0x000000024a997819 */ /* 0x042fe400000102ea */
[----:B------:R-:W4:Y:S04]  /*15210*/  LDL.LU R234, [R1+0x2b4] ;  /* 0x0002b40001ea7983 */ /* 0x000f280000300800 */
[----:B------:R1:W-:Y:S04]  /*15220*/  STL [R1+0xc8], R152 ;  /* 0x0000c89801007387 */ /* 0x0003e80000100800 */
[----:B------:R1:W-:Y:S02]  /*15230*/  STL [R1+0xc4], R153 ;  /* 0x0000c49901007387 */ /* 0x0003e40000100800 */
[----:B-1----:R-:W-:Y:S01]  /*15240*/  IMAD.SHL.U32 R152, R74, 0x4, RZ ;  /* 0x000000044a987824 */ /* 0x002fe200078e00ff */
[----:B------:R-:W-:-:S04]  /*15250*/  SHF.L.U64.HI R153, R73, 0x2, R213 ;  /* 0x0000000249997819 */ /* 0x000fc800000102d5 */
[----:B------:R1:W-:Y:S04]  /*15260*/  STL [R1+0xc0], R152 ;  /* 0x0000c09801007387 */ /* 0x0003e80000100800 */
[----:B------:R1:W-:Y:S02]  /*15270*/  STL [R1+0xbc], R153 ;  /* 0x0000bc9901007387 */ /* 0x0003e40000100800 */
[C---:B-1----:R-:W-:Y:S02]  /*15280*/  SHF.L.U64.HI R152, R72.reuse, 0x2, R215 ;  /* 0x0000000248987819 */ /* 0x042fe400000102d7 */
[----:B------:R1:W-:Y:S01]  /*15290*/  STL [R1+0xb8], R154 ;  /* 0x0000b89a01007387 */ /* 0x0003e20000100800 */
[----:B------:R-:W-:-:S03]  /*152a0*/  IMAD.SHL.U32 R153, R72, 0x4, RZ ;  /* 0x0000000448997824 */ /* 0x000fc600078e00ff */
[----:B------:R1:W-:Y:S04]  /*152b0*/  STL [R1+0xb4], R152 ;  /* 0x0000b49801007387 */ /* 0x0003e80000100800 */
[----:B------:R1:W-:Y:S02]  /*152c0*/  STL [R1+0xb0], R153 ;  /* 0x0000b09901007387 */ /* 0x0003e40000100800 */
[C---:B-1----:R-:W-:Y:S01]  /*152d0*/  SHF.L.U64.HI R154, R71.reuse, 0x2, R217 ;  /* 0x00000002479a7819 */ /* 0x042fe200000102d9 */
[----:B------:R-:W-:-:S04]  /*152e0*/  IMAD.SHL.U32 R152, R71, 0x4, RZ ;  /* 0x0000000447987824 */ /* 0x000fc800078e00ff */
[----:B------:R1:W-:Y:S01]  /*152f0*/  STL [R1+0xac], R154 ;  /* 0x0000ac9a01007387 */ /* 0x0003e20000100800 */
[----:B------:R-:W-:-:S03]  /*15300*/  SHF.L.U64.HI R153, R70, 0x2, R219 ;  /* 0x0000000246997819 */ /* 0x000fc600000102db */
[----:B------:R1:W-:Y:S04]  /*15310*/  STL [R1+0xa8], R152 ;  /* 0x0000a89801007387 */ /* 0x0003e80000100800 */
[----:B------:R1:W-:Y:S02]  /*15320*/  STL [R1+0xa4], R153 ;  /* 0x0000a49901007387 */ /* 0x0003e40000100800 */
[----:B-1----:R-:W-:Y:S01]  /*15330*/  IMAD.SHL.U32 R154, R70, 0x4, RZ ;  /* 0x00000004469a7824 */ /* 0x002fe200078e00ff */
[----:B------:R-:W-:-:S04]  /*15340*/  SHF.L.U64.HI R152, R69, 0x2, R221 ;  /* 0x0000000245987819 */ /* 0x000fc800000102dd */
        /* <DEDUP_REMOVED lines=8> */
[----:B------:R-:W-:Y:S04]  /*153d0*/  STL [R1+0x90], R152 ;  /* 0x0000909801007387 */ /* 0x000fe80000100800 */
[----:B------:R1:W-:Y:S02]  /*153e0*/  STL [R1+0x8c], R153 ;  /* 0x00008c9901007387 */ /* 0x0003e40000100800 */
[----:B-1----:R-:W-:-:S05]  /*153f0*/  IMAD.SHL.U32 R154, R67, 0x4, RZ ;  /* 0x00000004439a7824 */ /* 0x002fca00078e00ff */
[----:B------:R-:W-:Y:S01]  /*15400*/  STL [R1+0x88], R154 ;  /* 0x0000889a01007387 */ /* 0x000fe20000100800 */
[C---:B------:R-:W-:Y:S01]  /*15410*/  IMAD.SHL.U32 R153, R66.reuse, 0x4, RZ ;  /* 0x0000000442997824 */ /* 0x040fe200078e00ff */
[----:B---3--:R-:W-:-:S05]  /*15420*/  SHF.L.U64.HI R152, R66, 0x2, R226 ;  /* 0x0000000242987819 */ /* 0x008fca00000102e2 */
[----:B------:R1:W-:Y:S04]  /*15430*/  STL [R1+0x84], R152 ;  /* 0x0000849801007387 */ /* 0x0003e80000100800 */
[----:B------:R3:W-:Y:S01]  /*15440*/  STL [R1+0x80], R153 ;  /* 0x0000809901007387 */ /* 0x0007e20000100800 */
[C---:B-1----:R-:W-:Y:S01]  /*15450*/  IMAD.SHL.U32 R152, R65.reuse, 0x4, RZ ;  /* 0x0000000441987824 */ /* 0x042fe200078e00ff */
[----:B--2---:R-:W-:Y:S02]  /*15460*/  SHF.L.U64.HI R154, R65, 0x2, R228 ;  /* 0x00000002419a7819 */ /* 0x004fe400000102e4 */
[----:B---3--:R-:W-:-:S03]  /*15470*/  SHF.L.U64.HI R153, R64, 0x2, R23 ;  /* 0x0000000240997819 */ /* 0x008fc60000010217 */
[----:B------:R1:W-:Y:S04]  /*15480*/  STL [R1+0x7c], R154 ;  /* 0x00007c9a01007387 */ /* 0x0003e80000100800 */
[----:B------:R-:W4:Y:S04]  /*15490*/  LDL.LU R23, [R1+0x4cc] ;  /* 0x0004cc0001177983 */ /* 0x000f280000300800 */
[----:B------:R2:W-:Y:S01]  /*154a0*/  STL [R1+0x78], R152 ;  /* 0x0000789801007387 */ /* 0x0005e20000100800 */
[----:B-1----:R-:W-:-:S03]  /*154b0*/  SHF.L.U64.HI R154, R63, 0x2, R22 ;  /* 0x000000023f9a7819 */ /* 0x002fc60000010216 */
[----:B------:R-:W-:Y:S04]  /*154c0*/  STL [R1+0x74], R153 ;  /* 0x0000749901007387 */ /* 0x000fe80000100800 */
[----:B------:R-:W3:Y:S01]  /*154d0*/  LDL.LU R22, [R1+0x4c8] ;  /* 0x0004c80001167983 */ /* 0x000ee20000300800 */
[----:B--2---:R-:W-:-:S05]  /*154e0*/  IMAD.SHL.U32 R152, R64, 0x4, RZ ;  /* 0x0000000440987824 */ /* 0x004fca00078e00ff */
[----:B------:R1:W-:Y:S04]  /*154f0*/  STL [R1+0x70], R152 ;  /* 0x0000709801007387 */ /* 0x0003e80000100800 */
[----:B------:R2:W-:Y:S01]  /*15500*/  STL [R1+0x6c], R154 ;  /* 0x00006c9a01007387 */ /* 0x0005e20000100800 */
[----:B-1----:R-:W-:-:S03]  /*15510*/  SHF.L.U64.HI R152, R62, 0x2, R21 ;  /* 0x000000023e987819 */ /* 0x002fc60000010215 */
[----:B------:R-:W3:Y:S01]  /*15520*/  LDL.LU R21, [R1+0x4c4] ;  /* 0x0004c40001157983 */ /* 0x000ee20000300800 */
[----:B------:R-:W-:Y:S02]  /*15530*/  IMAD.SHL.U32 R153, R63, 0x4, RZ ;  /* 0x000000043f997824 */ /* 0x000fe400078e00ff */
[----:B--2---:R-:W-:-:S03]  /*15540*/  IMAD.SHL.U32 R154, R62, 0x4, RZ ;  /* 0x000000043e9a7824 */ /* 0x004fc600078e00ff */
[----:B------:R4:W-:Y:S04]  /*15550*/  STL [R1+0x68], R153 ;  /* 0x0000689901007387 */ /* 0x0009e80000100800 */
[----:B------:R1:W-:Y:S04]  /*15560*/  STL [R1+0x64], R152 ;  /* 0x0000649801007387 */ /* 0x0003e80000100800 */
[----:B------:R-:W-:Y:S01]  /*15570*/  STL [R1+0x60], R154 ;  /* 0x0000609a01007387 */ /* 0x000fe20000100800 */
[C---:B----4-:R-:W-:Y:S01]  /*15580*/  SHF.L.U64.HI R153, R23.reuse, 0x2, R230 ;  /* 0x0000000217997819 */ /* 0x050fe200000102e6 */
[----:B-1----:R-:W-:-:S04]  /*15590*/  IMAD.SHL.U32 R152, R23, 0x4, RZ ;  /* 0x0000000417987824 */ /* 0x002fc800078e00ff */
[----:B------:R-:W-:Y:S04]  /*155a0*/  STL [R1+0x5c], R153 ;  /* 0x00005c9901007387 */ /* 0x000fe80000100800 */
[----:B------:R-:W-:Y:S01]  /*155b0*/  STL [R1+0x58], R152 ;  /* 0x0000589801007387 */ /* 0x000fe20000100800 */
[C---:B---3--:R-:W-:Y:S01]  /*155c0*/  SHF.L.U64.HI R23, R22.reuse, 0x2, R232 ;  /* 0x0000000216177819 */ /* 0x048fe200000102e8 */
[----:B------:R-:W-:Y:S02]  /*155d0*/  IMAD.SHL.U32 R22, R22, 0x4, RZ ;  /* 0x0000000416167824 */ /* 0x000fe400078e00ff */
[----:B------:R-:W2:Y:S04]  /*155e0*/  LDL.LU R211, [R1+0x2dc] ;  /* 0x0002dc0001d37983 */ /* 0x000ea80000300800 */
[----:B------:R1:W-:Y:S04]  /*155f0*/  STL [R1+0x54], R23 ;  /* 0x0000541701007387 */ /* 0x0003e80000100800 */
[----:B------:R3:W-:Y:S04]  /*15600*/  STL [R1+0x50], R22 ;  /* 0x0000501601007387 */ /* 0x0007e80000100800 */
[----:B------:R-:W4:Y:S01]  /*15610*/  LDL.LU R213, [R1+0x2e0] ;  /* 0x0002e00001d57983 */ /* 0x000f220000300800 */
[C---:B-1----:R-:W-:Y:S01]  /*15620*/  SHF.L.U64.HI R23, R21.reuse, 0x2, R234 ;  /* 0x0000000215177819 */ /* 0x042fe200000102ea */
[----:B---3--:R-:W-:Y:S01]  /*15630*/  IMAD.SHL.U32 R22, R21, 0x4, RZ ;  /* 0x0000000415167824 */ /* 0x008fe200078e00ff */
[----:B------:R-:W-:-:S03]  /*15640*/  SHF.L.U64.HI R21, R20, 0x2, R16 ;  /* 0x0000000214157819 */ /* 0x000fc60000010210 */
[----:B------:R-:W-:Y:S01]  /*15650*/  STL [R1+0x4c], R23 ;  /* 0x00004c1701007387 */ /* 0x000fe20000100800 */
[----:B------:R-:W-:-:S03]  /*15660*/  IMAD.SHL.U32 R20, R20, 0x4, RZ ;  /* 0x0000000414147824 */ /* 0x000fc600078e00ff */
[----:B------:R-:W3:Y:S04]  /*15670*/  LDL.LU R215, [R1+0x2e4] ;  /* 0x0002e40001d77983 */ /* 0x000ee80000300800 */
[----:B------:R-:W-:Y:S04]  /*15680*/  STL [R1+0x48], R22 ;  /* 0x0000481601007387 */ /* 0x000fe80000100800 */
[----:B------:R-:W2:Y:S04]  /*15690*/  LDL.LU R16, [R1+0x4c0] ;  /* 0x0004c00001107983 */ /* 0x000ea80000300800 */
[----:B------:R-:W4:Y:S04]  /*156a0*/  LDL.LU R217, [R1+0x2e8] ;  /* 0x0002e80001d97983 */ /* 0x000f280000300800 */
[----:B------:R1:W-:Y:S04]  /*156b0*/  STL [R1+0x44], R21 ;  /* 0x0000441501007387 */ /* 0x0003e80000100800 */
[----:B------:R-:W3:Y:S04]  /*156c0*/  LDL.LU R219, [R1+0x2ec] ;  /* 0x0002ec0001db7983 */ /* 0x000ee80000300800 */
[----:B------:R1:W-:Y:S02]  /*156d0*/  STL [R1+0x40], R20 ;  /* 0x0000401401007387 */ /* 0x0003e40000100800 */
[----:B-1----:R-:W-:-:S02]  /*156e0*/  SHF.L.U64.HI R21, R18, 0x2, R14 ;  /* 0x0000000212157819 */ /* 0x002fc4000001020e */
[----:B------:R-:W4:Y:S04]  /*156f0*/  LDL.LU R14, [R1+0x4bc] ;  /* 0x0004bc00010e7983 */ /* 0x000f280000300800 */
[----:B------:R-:W3:Y:S01]  /*15700*/  LDL.LU R221, [R1+0x2f0] ;  /* 0x0002f00001dd7983 */ /* 0x000ee20000300800 */
[----:B------:R-:W-:-:S03]  /*15710*/  IMAD.SHL.U32 R20, R18, 0x4, RZ ;  /* 0x0000000412147824 */ /* 0x000fc600078e00ff */
[----:B------:R-:W-:Y:S04]  /*15720*/  STL [R1+0x3c], R21 ;  /* 0x00003c1501007387 */ /* 0x000fe80000100800 */
[----:B------:R-:W3:Y:S04]  /*15730*/  LDL.LU R222, [R1+0x2f4] ;  /* 0x0002f40001de7983 */ /* 0x000ee80000300800 */
[----:B------:R-:W-:Y:S01]  /*15740*/  STL [R1+0x38], R20 ;  /* 0x0000381401007387 */ /* 0x000fe20000100800 */
[----:B--2---:R-:W-:-:S03]  /*15750*/  SHF.L.U64.HI R18, R16, 0x2, R12 ;  /* 0x0000000210127819 */ /* 0x004fc6000001020c */
[----:B------:R-:W2:Y:S04]  /*15760*/  LDL.LU R12, [R1+0x4b8] ;  /* 0x0004b800010c7983 */ /* 0x000ea80000300800 */
[----:B------:R-:W3:Y:S04]  /*15770*/  LDL.LU R224, [R1+0x2f8] ;  /* 0x0002f80001e07983 */ /* 0x000ee80000300800 */
[----:B------:R4:W-:Y:S02]  /*15780*/  STL [R1+0x34], R18 ;  /* 0x0000341201007387 */ /* 0x0009e40000100800 */
[----:B----4-:R-:W-:-:S02]  /*15790*/  SHF.L.U64.HI R18, R14, 0x2, R13 ;  /* 0x000000020e127819 */ /* 0x010fc4000001020d */
[----:B------:R-:W4:Y:S01]  /*157a0*/  LDL.LU R13, [R1+0x4b4] ;  /* 0x0004b400010d7983 */ /* 0x000f220000300800 */
[----:B------:R-:W-:-:S05]  /*157b0*/  IMAD.SHL.U32 R16, R16, 0x4, RZ ;  /* 0x0000000410107824 */ /* 0x000fca00078e00ff */
[----:B------:R1:W-:Y:S04]  /*157c0*/  STL [R1+0x30], R16 ;  /* 0x0000301001007387 */ /* 0x0003e80000100800 */
[----:B------:R-:W3:Y:S01]  /*157d0*/  LDL.LU R226, [R1+0x2fc] ;  /* 0x0002fc0001e27983 */ /* 0x000ee20000300800 */
[----:B-1----:R-:W-:-:S03]  /*157e0*/  IMAD.SHL.U32 R16, R14, 0x4, RZ ;  /* 0x000000040e107824 */ /* 0x002fc600078e00ff */
[----:B------:R-:W-:Y:S04]  /*157f0*/  STL [R1+0x2c], R18 ;  /* 0x00002c1201007387 */ /* 0x000fe80000100800 */
[----:B------:R-:W3:Y:S04]  /*15800*/  LDL.LU R230, [R1+0x300] ;  /* 0x0003000001e67983 */ /* 0x000ee80000300800 */
[----:B------:R-:W-:Y:S01]  /*15810*/  STL [R1+0x28], R16 ;  /* 0x0000281001007387 */ /* 0x000fe20000100800 */
[C---:B--2---:R-:W-:Y:S01]  /*15820*/  SHF.L.U64.HI R14, R12.reuse, 0x2, R17 ;  /* 0x000000020c0e7819 */ /* 0x044fe20000010211 */
[----:B------:R-:W-:-:S02]  /*15830*/  IMAD.SHL.U32 R12, R12, 0x4, RZ ;  /* 0x000000040c0c7824 */ /* 0x000fc400078e00ff */
[----:B------:R-:W2:Y:S04]  /*15840*/  LDL.LU R17, [R1+0x4b0] ;  /* 0x0004b00001117983 */ /* 0x000ea80000300800 */
[----:B------:R-:W2:Y:S04]  /*15850*/  LDL.LU R234, [R1+0x304] ;  /* 0x0003040001ea7983 */ /* 0x000ea80000300800 */
[----:B------:R4:W-:Y:S04]  /*15860*/  STL [R1+0x24], R14 ;  /* 0x0000240e01007387 */ /* 0x0009e80000100800 */
[----:B------:R-:W2:Y:S04]  /*15870*/  LDL.LU R232, [R1+0x308] ;  /* 0x0003080001e87983 */ /* 0x000ea80000300800 */
[----:B------:R1:W-:Y:S01]  /*15880*/  STL [R1+0x20], R12 ;  /* 0x0000200c01007387 */ /* 0x0003e20000100800 */
[----:B----4-:R-:W-:-:S03]  /*15890*/  SHF.L.U64.HI R14, R13, 0x2, R19 ;  /* 0x000000020d0e7819 */ /* 0x010fc60000010213 */
[----:B------:R-:W4:Y:S01]  /*158a0*/  LDL.LU R19, [R1+0x4ac] ;  /* 0x0004ac0001137983 */ /* 0x000f220000300800 */
[----:B------:R-:W-:-:S03]  /*158b0*/  IMAD.SHL.U32 R13, R13, 0x4, RZ ;  /* 0x000000040d0d7824 */ /* 0x000fc600078e00ff */
[----:B------:R-:W-:Y:S01]  /*158c0*/  STL [R1+0x1c], R14 ;  /* 0x00001c0e01007387 */ /* 0x000fe20000100800 */
[----:B-1----:R-:W-:-:S03]  /*158d0*/  SHF.L.U64.HI R12, R15, 0x2, R251 ;  /* 0x000000020f0c7819 */ /* 0x002fc600000102fb */
[----:B------:R-:W4:Y:S04]  /*158e0*/  LDL.LU R251, [R1+0x4a8] ;  /* 0x0004a80001fb7983 */ /* 0x000f280000300800 */
[----:B------:R1:W-:Y:S04]  /*158f0*/  STL [R1+0x18], R13 ;  /* 0x0000180d01007387 */ /* 0x0003e80000100800 */
[----:B------:R-:W4:Y:S04]  /*15900*/  LDL.LU R228, [R1+0x310] ;  /* 0x0003100001e47983 */ /* 0x000f280000300800 */
[----:B------:R2:W-:Y:S01]  /*15910*/  STL [R1+0x14], R12 ;  /* 0x0000140c01007387 */ /* 0x0005e20000100800 */
[----:B-1----:R-:W-:Y:S01]  /*15920*/  IMAD.SHL.U32 R13, R15, 0x4, RZ ;  /* 0x000000040f0d7824 */ /* 0x002fe200078e00ff */
[----:B---3--:R-:W-:-:S02]  /*15930*/  SHF.L.U64.HI R242, R241, 0x2, R222 ;  /* 0x00000002f1f27819 */ /* 0x008fc400000102de */
[----:B------:R-:W-:Y:S02]  /*15940*/  SHF.L.U64.HI R236, R235, 0x2, R230 ;  /* 0x00000002ebec7819 */ /* 0x000fe400000102e6 */
[----:B------:R-:W-:Y:S02]  /*15950*/  SHF.L.U64.HI R230, R229, 0x2, R220 ;  /* 0x00000002e5e67819 */ /* 0x000fe400000102dc */
[----:B------:R-:W-:Y:S02]  /*15960*/  SHF.L.U64.HI R238, R237, 0x2, R226 ;  /* 0x00000002edee7819 */ /* 0x000fe400000102e2 */
[----:B------:R-:W-:Y:S02]  /*15970*/  SHF.L.U64.HI R226, R225, 0x2, R218 ;  /* 0x00000002e1e27819 */ /* 0x000fe400000102da */
[C---:B--2---:R-:W-:Y:S01]  /*15980*/  SHF.L.U64.HI R12, R17.reuse, 0x2, R247 ;  /* 0x00000002110c7819 */ /* 0x044fe200000102f7 */
[----:B------:R-:W-:Y:S01]  /*15990*/  IMAD.SHL.U32 R14, R17, 0x4, RZ ;  /* 0x00000004110e7824 */ /* 0x000fe200078e00ff */
[----:B------:R-:W2:Y:S04]  /*159a0*/  LDL.LU R247, [R1+0x4a4] ;  /* 0x0004a40001f77983 */ /* 0x000ea80000300800 */
[----:B------:R4:W-:Y:S04]  /*159b0*/  STL [R1+0x10], R13 ;  /* 0x0000100d01007387 */ /* 0x0009e80000100800 */
[----:B------:R1:W-:Y:S04]  /*159c0*/  STL [R1+0xc], R12 ;  /* 0x00000c0c01007387 */ /* 0x0003e80000100800 */
[----:B------:R-:W-:Y:S01]  /*159d0*/  STL [R1+0x8], R14 ;  /* 0x0000080e01007387 */ /* 0x000fe20000100800 */
[C---:B----4-:R-:W-:Y:S01]  /*159e0*/  SHF.L.U64.HI R13, R19.reuse, 0x2, R211 ;  /* 0x00000002130d7819 */ /* 0x050fe200000102d3 */
[----:B-1----:R-:W-:-:S04]  /*159f0*/  IMAD.SHL.U32 R12, R19, 0x4, RZ ;  /* 0x00000004130c7824 */ /* 0x002fc800078e00ff */
[----:B------:R1:W-:Y:S04]  /*15a00*/  STL [R1+0x4], R13 ;  /* 0x0000040d01007387 */ /* 0x0003e80000100800 */
[----:B------:R3:W-:Y:S04]  /*15a10*/  STL [R1], R12 ;  /* 0x0000000c01007387 */ /* 0x0007e80000100800 */
[----:B------:R-:W4:Y:S04]  /*15a20*/  LDL.LU R222, [R1+0x328] ;  /* 0x0003280001de7983 */ /* 0x000f280000300800 */
[----:B------:R-:W3:Y:S04]  /*15a30*/  LDL.LU R220, [R1+0x4a0] ;  /* 0x0004a00001dc7983 */ /* 0x000ee80000300800 */
[----:B------:R-:W2:Y:S01]  /*15a40*/  LDL.LU R218, [R1+0x49c] ;  /* 0x00049c0001da7983 */ /* 0x000ea20000300800 */
[----:B------:R-:W-:-:S02]  /*15a50*/  SHF.L.U64.HI R240, R239, 0x2, R224 ;  /* 0x00000002eff07819 */ /* 0x000fc400000102e0 */
[----:B------:R-:W-:Y:S02]  /*15a60*/  SHF.L.U64.HI R224, R223, 0x2, R216 ;  /* 0x00000002dfe07819 */ /* 0x000fe400000102d8 */
[----:B------:R-:W4:Y:S01]  /*15a70*/  LDL.LU R216, [R1+0x498] ;  /* 0x0004980001d87983 */ /* 0x000f220000300800 */
[----:B------:R-:W-:-:S03]  /*15a80*/  SHF.L.U64.HI R244, R243, 0x2, R221 ;  /* 0x00000002f3f47819 */ /* 0x000fc600000102dd */
[----:B------:R-:W4:Y:S01]  /*15a90*/  LDL.LU R209, [R1+0x334] ;  /* 0x0003340001d17983 */ /* 0x000f220000300800 */
[----:B------:R-:W-:-:S03]  /*15aa0*/  SHF.L.U64.HI R246, R245, 0x2, R219 ;  /* 0x00000002f5f67819 */ /* 0x000fc600000102db */
[----:B------:R-:W4:Y:S01]  /*15ab0*/  LDL.LU R207, [R1+0x338] ;  /* 0x0003380001cf7983 */ /* 0x000f220000300800 */
[----:B---3--:R-:W-:-:S03]  /*15ac0*/  SHF.L.U64.HI R221, R220, 0x2, R214 ;  /* 0x00000002dcdd7819 */ /* 0x008fc600000102d6 */
[----:B------:R-:W3:Y:S01]  /*15ad0*/  LDL.LU R214, [R1+0x494] ;  /* 0x0004940001d67983 */ /* 0x000ee20000300800 */
[----:B--2---:R-:W-:-:S03]  /*15ae0*/  SHF.L.U64.HI R219, R218, 0x2, R212 ;  /* 0x00000002dadb7819 */ /* 0x004fc600000102d4 */
[----:B------:R-:W2:Y:S04]  /*15af0*/  LDL.LU R205, [R1+0x33c] ;  /* 0x00033c0001cd7983 */ /* 0x000ea80000300800 */
[----:B------:R-:W2:Y:S04]  /*15b00*/  LDL.LU R203, [R1+0x340] ;  /* 0x0003400001cb7983 */ /* 0x000ea80000300800 */
[----:B------:R-:W2:Y:S01]  /*15b10*/  LDL.LU R212, [R1+0x490] ;  /* 0x0004900001d47983 */ /* 0x000ea20000300800 */
[----:B------:R-:W-:Y:S02]  /*15b20*/  SHF.L.U64.HI R248, R247, 0x2, R217 ;  /* 0x00000002f7f87819 */ /* 0x000fe400000102d9 */
[----:B----4-:R-:W-:Y:S01]  /*15b30*/  SHF.L.U64.HI R217, R216, 0x2, R210 ;  /* 0x00000002d8d97819 */ /* 0x010fe200000102d2 */
[----:B------:R-:W4:Y:S04]  /*15b40*/  LDL.LU R201, [R1+0x344] ;  /* 0x0003440001c97983 */ /* 0x000f280000300800 */
[----:B------:R-:W4:Y:S04]  /*15b50*/  LDL.LU R199, [R1+0x348] ;  /* 0x0003480001c77983 */ /* 0x000f280000300800 */
[----:B------:R-:W4:Y:S01]  /*15b60*/  LDL.LU R210, [R1+0x48c] ;  /* 0x00048c0001d27983 */ /* 0x000f220000300800 */
[----:B------:R-:W-:-:S03]  /*15b70*/  SHF.L.U64.HI R252, R251, 0x2, R213 ;  /* 0x00000002fbfc7819 */ /* 0x000fc600000102d5 */
[----:B------:R-:W4:Y:S01]  /*15b80*/  LDL.LU R197, [R1+0x34c] ;  /* 0x00034c0001c57983 */ /* 0x000f220000300800 */
[----:B------:R-:W-:-:S03]  /*15b90*/  SHF.L.U64.HI R250, R249, 0x2, R215 ;  /* 0x00000002f9fa7819 */ /* 0x000fc600000102d7 */
[----:B------:R-:W4:Y:S04]  /*15ba0*/  LDL.LU R195, [R1+0x350] ;  /* 0x0003500001c37983 */ /* 0x000f280000300800 */
[----:B------:R-:W4:Y:S04]  /*15bb0*/  LDL.LU R193, [R1+0x354] ;  /* 0x0003540001c17983 */ /* 0x000f280000300800 */
[----:B------:R-:W4:Y:S01]  /*15bc0*/  LDL.LU R191, [R1+0x358] ;  /* 0x0003580001bf7983 */ /* 0x000f220000300800 */
[----:B---3--:R-:W-:Y:S02]  /*15bd0*/  SHF.L.U64.HI R215, R214, 0x2, R222 ;  /* 0x00000002d6d77819 */ /* 0x008fe400000102de */
[----:B--2---:R-:W-:-:S02]  /*15be0*/  SHF.L.U64.HI R213, R212, 0x2, R208 ;  /* 0x00000002d4d57819 */ /* 0x004fc400000102d0 */
[----:B------:R-:W2:Y:S04]  /*15bf0*/  LDL.LU R208, [R1+0x488] ;  /* 0x0004880001d07983 */ /* 0x000ea80000300800 */
[----:B------:R-:W1:Y:S01]  /*15c00*/  LDL.LU R222, [R1+0x35c] ;  /* 0x00035c0001de7983 */ /* 0x000e620000300800 */
[----:B----4-:R-:W-:-:S03]  /*15c10*/  SHF.L.U64.HI R211, R210, 0x2, R206 ;  /* 0x00000002d2d37819 */ /* 0x010fc600000102ce */
[----:B------:R-:W3:Y:S04]  /*15c20*/  LDL.LU R206, [R1+0x484] ;  /* 0x0004840001ce7983 */ /* 0x000ee80000300800 */
[----:B------:R-:W4:Y:S04]  /*15c30*/  LDL.LU R182, [R1+0x360] ;  /* 0x0003600001b67983 */ /* 0x000f280000300800 */
[----:B------:R-:W2:Y:S04]  /*15c40*/  LDL.LU R183, [R1+0x364] ;  /* 0x0003640001b77983 */ /* 0x000ea80000300800 */
[----:B------:R-:W2:Y:S04]  /*15c50*/  LDL R184, [R1+0x248] ;  /* 0x0002480001b87983 */ /* 0x000ea80000100800 */
[----:B------:R-:W3:Y:S01]  /*15c60*/  LDL.LU R185, [R1+0x368] ;  /* 0x0003680001b97983 */ /* 0x000ee20000300800 */
[----:B------:R-:W-:-:S03]  /*15c70*/  SHF.L.U64.HI R189, R157, 0x2, R191 ;  /* 0x000000029dbd7819 */ /* 0x000fc600000102bf */
[----:B------:R-:W3:Y:S04]  /*15c80*/  LDL R186, [R1+0x24c] ;  /* 0x00024c0001ba7983 */ /* 0x000ee80000100800 */
[----:B------:R-:W3:Y:S04]  /*15c90*/  LDL.LU R187, [R1+0x36c] ;  /* 0x00036c0001bb7983 */ /* 0x000ee80000300800 */
[----:B------:R-:W3:Y:S04]  /*15ca0*/  LDL R190, [R1+0x250] ;  /* 0x0002500001be7983 */ /* 0x000ee80000100800 */
[----:B------:R-:W3:Y:S01]  /*15cb0*/  LDL.LU R191, [R1+0x370] ;  /* 0x0003700001bf7983 */ /* 0x000ee20000300800 */
[----:B-1----:R-:W-:-:S03]  /*15cc0*/  SHF.L.U64.HI R13, R159, 0x2, R222 ;  /* 0x000000029f0d7819 */ /* 0x002fc600000102de */
[----:B------:R-:W3:Y:S04]  /*15cd0*/  LDL.LU R222, [R1+0x254] ;  /* 0x0002540001de7983 */ /* 0x000ee80000300800 */
        /* <DEDUP_REMOVED lines=16> */
[----:B------:R-:W3:Y:S01]  /*15de0*/  LDL.LU R177, [R1+0x394] ;  /* 0x0003940001b17983 */ /* 0x000ee20000300800 */
[----:B------:R-:W-:-:S03]  /*15df0*/  IADD3 R2, P5, R0, R3, RZ ;  /* 0x0000000300027210 */ /* 0x000fc60007fbe0ff */
[----:B------:R-:W3:Y:S01]  /*15e00*/  LDL.LU R178, [R1+0x284] ;  /* 0x0002840001b27983 */ /* 0x000ee20000300800 */
[----:B----4-:R-:W-:-:S03]  /*15e10*/  SHF.L.U64.HI R15, R161, 0x2, R182 ;  /* 0x00000002a10f7819 */ /* 0x010fc600000102b6 */
[----:B------:R-:W4:Y:S01]  /*15e20*/  LDL.LU R179, [R1+0x398] ;  /* 0x0003980001b37983 */ /* 0x000f220000300800 */
[----:B--2---:R-:W-:-:S03]  /*15e30*/  SHF.L.U64.HI R17, R184, 0x2, R183 ;  /* 0x00000002b8117819 */ /* 0x004fc600000102b7 */
[----:B------:R-:W2:Y:S01]  /*15e40*/  LDL.LU R180, [R1+0x288] ;  /* 0x0002880001b47983 */ /* 0x000ea20000300800 */
[----:B------:R-:W-:-:S03]  /*15e50*/  IMAD.SHL.U32 R18, R184, 0x4, RZ ;  /* 0x00000004b8127824 */ /* 0x000fc600078e00ff */
[----:B------:R-:W4:Y:S01]  /*15e60*/  LDL.LU R181, [R1+0x39c] ;  /* 0x00039c0001b57983 */ /* 0x000f220000300800 */
[----:B---3--:R-:W-:-:S03]  /*15e70*/  SHF.L.U64.HI R19, R186, 0x2, R185 ;  /* 0x00000002ba137819 */ /* 0x008fc600000102b9 */
[----:B------:R-:W3:Y:S01]  /*15e80*/  LDL.LU R182, [R1+0x28c] ;  /* 0x00028c0001b67983 */ /* 0x000ee20000300800 */
[----:B------:R-:W-:Y:S01]  /*15e90*/  LEA.HI.X.SX32 R3, R3, R6, 0x1, P5 ;  /* 0x0000000603037211 */ /* 0x000fe200028f0eff */
[----:B------:R-:W-:Y:S02]  /*15ea0*/  IMAD.SHL.U32 R20, R186, 0x4, RZ ;  /* 0x00000004ba147824 */ /* 0x000fe400078e00ff */
[----:B------:R-:W3:Y:S01]  /*15eb0*/  LDL.LU R183, [R1+0x3a4] ;  /* 0x0003a40001b77983 */ /* 0x000ee20000300800 */
[----:B------:R-:W-:-:S03]  /*15ec0*/  SHF.L.U64.HI R21, R190, 0x2, R187 ;  /* 0x00000002be157819 */ /* 0x000fc600000102bb */
[----:B------:R-:W3:Y:S01]  /*15ed0*/  LDL.LU R184, [R1+0x294] ;  /* 0x0002940001b87983 */ /* 0x000ee20000300800 */
[----:B------:R-:W-:-:S03]  /*15ee0*/  IMAD.SHL.U32 R14, R159, 0x4, RZ ;  /* 0x000000049f0e7824 */ /* 0x000fc600078e00ff */
[----:B------:R-:W3:Y:S01]  /*15ef0*/  LDL.LU R185, [R1+0x3a8] ;  /* 0x0003a80001b97983 */ /* 0x000ee20000300800 */
[----:B------:R-:W-:-:S03]  /*15f00*/  IMAD.SHL.U32 R22, R190, 0x4, RZ ;  /* 0x00000004be167824 */ /* 0x000fc600078e00ff */
[----:B------:R-:W3:Y:S04]  /*15f10*/  LDL.LU R186, [R1+0x298] ;  /* 0x0002980001ba7983 */ /* 0x000ee80000300800 */
[----:B------:R-:W3:Y:S04]  /*15f20*/  LDL.LU R187, [R1+0x3ac] ;  /* 0x0003ac0001bb7983 */ /* 0x000ee80000300800 */
[----:B------:R-:W3:Y:S01]  /*15f30*/  LDL.LU R190, [R1+0x29c] ;  /* 0x00029c0001be7983 */ /* 0x000ee20000300800 */
[C---:B------:R-:W-:Y:S01]  /*15f40*/  SHF.L.U64.HI R23, R222.reuse, 0x2, R191 ;  /* 0x00000002de177819 */ /* 0x040fe200000102bf */
[----:B------:R-:W-:-:S02]  /*15f50*/  IMAD.SHL.U32 R152, R222, 0x4, RZ ;  /* 0x00000004de987824 */ /* 0x000fc400078e00ff */
[----:B------:R-:W3:Y:S04]  /*15f60*/  LDL.LU R191, [R1+0x3b0] ;  /* 0x0003b00001bf7983 */ /* 0x000ee80000300800 */
[----:B------:R-:W3:Y:S01]  /*15f70*/  LDL.LU R222, [R1+0x2a0] ;  /* 0x0002a00001de7983 */ /* 0x000ee20000300800 */
[----:B------:R-:W-:Y:S02]  /*15f80*/  SHF.L.U64.HI R153, R162, 0x2, R160 ;  /* 0x00000002a2997819 */ /* 0x000fe400000102a0 */
[C---:B------:R-:W-:Y:S01]  /*15f90*/  SHF.L.U64.HI R159, R168.reuse, 0x2, R167 ;  /* 0x00000002a89f7819 */ /* 0x040fe200000102a7 */
[----:B------:R-:W-:Y:S01]  /*15fa0*/  IMAD.SHL.U32 R160, R168, 0x4, RZ ;  /* 0x00000004a8a07824 */ /* 0x000fe200078e00ff */
[C---:B------:R-:W-:Y:S01]  /*15fb0*/  SHF.L.U64.HI R167, R176.reuse, 0x2, R175 ;  /* 0x00000002b0a77819 */ /* 0x040fe200000102af */
[----:B------:R-:W-:Y:S01]  /*15fc0*/  IMAD.SHL.U32 R168, R176, 0x4, RZ ;  /* 0x00000004b0a87824 */ /* 0x000fe200078e00ff */
[C---:B------:R-:W-:Y:S01]  /*15fd0*/  SHF.L.U64.HI R175, R2.reuse, 0x2, R3 ;  /* 0x0000000202af7819 */ /* 0x040fe20000010203 */
[----:B------:R-:W-:Y:S01]  /*15fe0*/  IMAD.SHL.U32 R176, R2, 0x4, RZ ;  /* 0x0000000402b07824 */ /* 0x000fe200078e00ff */
[----:B------:R-:W3:Y:S04]  /*15ff0*/  LDL.LU R3, [R1+0x480] ;  /* 0x0004800001037983 */ /* 0x000ee80000300800 */
[----:B------:R-:W3:Y:S01]  /*16000*/  LDL.LU R2, [R1+0x47c] ;  /* 0x00047c0001027983 */ /* 0x000ee20000300800 */
[----:B------:R-:W-:Y:S01]  /*16010*/  SHF.R.S32.HI R11, RZ, 0x1f, R188 ;  /* 0x0000001fff0b7819 */ /* 0x000fe200000114bc */
[----:B------:R-:W-:Y:S01]  /*16020*/  IMAD.SHL.U32 R12, R157, 0x4, RZ ;  /* 0x000000049d0c7824 */ /* 0x000fe200078e00ff */
[----:B------:R-:W-:Y:S01]  /*16030*/  SHF.L.U64.HI R6, R0, 0x2, R6 ;  /* 0x0000000200067819 */ /* 0x000fe20000010206 */
[C---:B------:R-:W-:Y:S01]  /*16040*/  IMAD.SHL.U32 R156, R164.reuse, 0x4, RZ ;  /* 0x00000004a49c7824 */ /* 0x040fe200078e00ff */
[----:B------:R-:W-:Y:S01]  /*16050*/  SHF.L.U64.HI R155, R164, 0x2, R163 ;  /* 0x00000002a49b7819 */ /* 0x000fe200000102a3 */
[----:B------:R-:W-:Y:S01]  /*16060*/  IMAD.SHL.U32 R164, R172, 0x4, RZ ;  /* 0x00000004aca47824 */ /* 0x000fe200078e00ff */
[----:B------:R-:W-:-:S02]  /*16070*/  LEA.HI R0, R11, R188, RZ, 0x6 ;  /* 0x000000bc0b007211 */ /* 0x000fc400078f30ff */
[----:B------:R-:W-:Y:S01]  /*16080*/  SHF.L.U64.HI R163, R172, 0x2, R171 ;  /* 0x00000002aca37819 */ /* 0x000fe200000102ab */
[----:B--2---:R-:W-:Y:S01]  /*16090*/  IMAD.SHL.U32 R172, R180, 0x4, RZ ;  /* 0x00000004b4ac7824 */ /* 0x004fe200078e00ff */
[----:B------:R-:W-:Y:S01]  /*160a0*/  SHF.L.U64.HI R157, R166, 0x2, R165 ;  /* 0x00000002a69d7819 */ /* 0x000fe200000102a5 */
[----:B------:R-:W1:Y:S01]  /*160b0*/  LDC R188, c[0x0][0x230] ;  /* 0x00008c00ffbc7b82 */ /* 0x000e620000000800 */
[----:B----4-:R-:W-:Y:S02]  /*160c0*/  SHF.L.U64.HI R171, R180, 0x2, R179 ;  /* 0x00000002b4ab7819 */ /* 0x010fe400000102b3 */
[----:B------:R-:W-:Y:S02]  /*160d0*/  SHF.L.U64.HI R165, R174, 0x2, R173 ;  /* 0x00000002aea57819 */ /* 0x000fe400000102ad */
[----:B---3--:R-:W-:Y:S02]  /*160e0*/  SHF.L.U64.HI R173, R182, 0x2, R181 ;  /* 0x00000002b6ad7819 */ /* 0x008fe400000102b5 */
[C---:B------:R-:W-:Y:S01]  /*160f0*/  SHF.L.U64.HI R179, R186.reuse, 0x2, R185 ;  /* 0x00000002bab37819 */ /* 0x040fe200000102b9 */
[----:B------:R-:W-:Y:S01]  /*16100*/  IMAD.SHL.U32 R180, R186, 0x4, RZ ;  /* 0x00000004bab47824 */ /* 0x000fe200078e00ff */
[----:B------:R-:W-:-:S02]  /*16110*/  SHF.L.U64.HI R181, R190, 0x2, R187 ;  /* 0x00000002beb57819 */ /* 0x000fc400000102bb */
[----:B------:R-:W-:Y:S02]  /*16120*/  SHF.R.S32.HI R187, RZ, 0x6, R0 ;  /* 0x00000006ffbb7819 */ /* 0x000fe40000011400 */
[C---:B------:R-:W-:Y:S01]  /*16130*/  SHF.L.U64.HI R185, R2.reuse, 0x2, R3 ;  /* 0x0000000202b97819 */ /* 0x040fe20000010203 */
[----:B------:R-:W-:Y:S01]  /*16140*/  IMAD.SHL.U32 R186, R2, 0x4, RZ ;  /* 0x0000000402ba7824 */ /* 0x000fe200078e00ff */
[----:B------:R2:W5:Y:S04]  /*16150*/  LDL.LU R3, [R1+0x478] ;  /* 0x0004780001037983 */ /* 0x0005680000300800 */
[----:B------:R2:W5:Y:S04]  /*16160*/  LDL.LU R2, [R1+0x474] ;  /* 0x0004740001027983 */ /* 0x0005680000300800 */
[----:B------:R2:W5:Y:S01]  /*16170*/  LDL.LU R0, [R1+0x470] ;  /* 0x0004700001007983 */ /* 0x0005620000300800 */
[----:B------:R-:W-:Y:S01]  /*16180*/  SHF.R.S32.HI R7, RZ, 0x1f, R4 ;  /* 0x0000001fff077819 */ /* 0x000fe20000011404 */
[----:B------:R-:W-:Y:S01]  /*16190*/  IMAD.SHL.U32 R16, R161, 0x4, RZ ;  /* 0x00000004a1107824 */ /* 0x000fe200078e00ff */
[----:B------:R-:W-:Y:S01]  /*161a0*/  SHF.R.S32.HI R10, RZ, 0x1f, R5 ;  /* 0x0000001fff0a7819 */ /* 0x000fe20000011405 */
[----:B------:R-:W-:Y:S01]  /*161b0*/  IMAD.SHL.U32 R154, R162, 0x4, RZ ;  /* 0x00000004a29a7824 */ /* 0x000fe200078e00ff */
[C---:B------:R-:W-:Y:S01]  /*161c0*/  SHF.L.U64.HI R161, R170.reuse, 0x2, R169 ;  /* 0x00000002aaa17819 */ /* 0x040fe200000102a9 */
[----:B------:R-:W-:Y:S01]  /*161d0*/  IMAD.SHL.U32 R162, R170, 0x4, RZ ;  /* 0x00000004aaa27824 */ /* 0x000fe200078e00ff */
[C---:B------:R-:W-:Y:S01]  /*161e0*/  SHF.L.U64.HI R169, R178.reuse, 0x2, R177 ;  /* 0x00000002b2a97819 */ /* 0x040fe200000102b1 */
[----:B------:R-:W-:Y:S01]  /*161f0*/  IMAD.SHL.U32 R170, R178, 0x4, RZ ;  /* 0x00000004b2aa7824 */ /* 0x000fe200078e00ff */
[C---:B------:R-:W-:Y:S01]  /*16200*/  SHF.L.U64.HI R177, R184.reuse, 0x2, R183 ;  /* 0x00000002b8b17819 */ /* 0x040fe200000102b7 */
[----:B------:R-:W-:Y:S01]  /*16210*/  IMAD.SHL.U32 R178, R184, 0x4, RZ ;  /* 0x00000004b8b27824 */ /* 0x000fe200078e00ff */
[----:B------:R-:W-:Y:S01]  /*16220*/  SHF.L.U64.HI R183, R222, 0x2, R191 ;  /* 0x00000002deb77819 */ /* 0x000fe200000102bf */
[----:B------:R-:W-:-:S02]  /*16230*/  IMAD R7, R7, 0x18, RZ ;  /* 0x0000001807077824 */ /* 0x000fc400078e02ff */
[----:B------:R-:W-:Y:S01]  /*16240*/  IMAD.WIDE.U32 R8, R4, 0x18, R8 ;  /* 0x0000001804087825 */ /* 0x000fe200078e0008 */
[----:B------:R-:W-:-:S03]  /*16250*/  SHF.R.S32.HI R191, RZ, 0x1f, R5 ;  /* 0x0000001fffbf7819 */ /* 0x000fc60000011405 */
[----:B------:R-:W-:Y:S01]  /*16260*/  IMAD.SHL.U32 R184, R222, 0x4, RZ ;  /* 0x00000004deb87824 */ /* 0x000fe200078e00ff */
[----:B------:R-:W-:Y:S01]  /*16270*/  SHF.R.S32.HI R222, RZ, 0x1f, R4 ;  /* 0x0000001fffde7819 */ /* 0x000fe20000011404 */
[----:B------:R-:W-:Y:S02]  /*16280*/  IMAD R10, R10, 0x18, RZ ;  /* 0x000000180a0a7824 */ /* 0x000fe400078e02ff */
[----:B------:R-:W-:-:S04]  /*16290*/  IMAD.WIDE.U32 R24, R5, 0x18, R24 ;  /* 0x0000001805187825 */ /* 0x000fc800078e0018 */
[----:B-1----:R-:W-:Y:S02]  /*162a0*/  VIADD R188, R188, 0xfffffe80 ;  /* 0xfffffe80bcbc7836 */ /* 0x002fe40000000000 */
[----:B------:R-:W-:Y:S02]  /*162b0*/  IMAD.SHL.U32 R158, R166, 0x4, RZ ;  /* 0x00000004a69e7824 */ /* 0x000fe400078e00ff */
[----:B------:R-:W-:Y:S02]  /*162c0*/  IMAD.SHL.U32 R166, R174, 0x4, RZ ;  /* 0x00000004aea67824 */ /* 0x000fe400078e00ff */
[----:B------:R-:W-:Y:S01]  /*162d0*/  IMAD.SHL.U32 R174, R182, 0x4, RZ ;  /* 0x00000004b6ae7824 */ /* 0x000fe200078e00ff */
[----:B------:R-:W-:Y:S01]  /*162e0*/  SHF.L.U64.HI R234, R233, 0x2, R234 ;  /* 0x00000002e9ea7819 */ /* 0x000fe200000102ea */
[----:B------:R-:W-:Y:S01]  /*162f0*/  IMAD.IADD R7, R9, 0x1, R7 ;  /* 0x0000000109077824 */ /* 0x000fe200078e0207 */
[----:B------:R-:W-:Y:S01]  /*16300*/  SHF.L.U64.HI R232, R231, 0x2, R232 ;  /* 0x00000002e7e87819 */ /* 0x000fe200000102e8 */
[----:B------:R-:W-:Y:S01]  /*16310*/  IMAD.SHL.U32 R182, R190, 0x4, RZ ;  /* 0x00000004beb67824 */ /* 0x000fe200078e00ff */
[----:B------:R-:W-:Y:S01]  /*16320*/  SHF.L.U64.HI R228, R227, 0x2, R228 ;  /* 0x00000002e3e47819 */ /* 0x000fe200000102e4 */
[----:B------:R-:W-:Y:S01]  /*16330*/  IMAD.IADD R10, R25, 0x1, R10 ;  /* 0x00000001190a7824 */ /* 0x000fe200078e020a */
[----:B------:R-:W-:Y:S01]  /*16340*/  SHF.L.U64.HI R209, R208, 0x2, R209 ;  /* 0x00000002d0d17819 */ /* 0x000fe200000102d1 */
[----:B------:R-:W-:Y:S01]  /*16350*/  IMAD.MOV.U32 R11, RZ, RZ, R24 ;  /* 0x000000ffff0b7224 */ /* 0x000fe200078e0018 */
[----:B------:R-:W-:Y:S01]  /*16360*/  SHF.L.U64.HI R207, R206, 0x2, R207 ;  /* 0x00000002cecf7819 */ /* 0x000fe200000102cf */
[----:B------:R-:W-:Y:S01]  /*16370*/  IMAD.MOV.U32 R9, RZ, RZ, R188 ;  /* 0x000000ffff097224 */ /* 0x000fe200078e00bc */
[----:B------:R-:W-:Y:S01]  /*16380*/  SHF.L.U64.HI R205, R204, 0x2, R205 ;  /* 0x00000002cccd7819 */ /* 0x000fe200000102cd */
[----:B------:R-:W-:Y:S01]  /*16390*/  IMAD.MOV.U32 R188, RZ, RZ, RZ ;  /* 0x000000ffffbc7224 */ /* 0x000fe200078e00ff */
[----:B------:R-:W-:-:S02]  /*163a0*/  SHF.L.U64.HI R203, R202, 0x2, R203 ;  /* 0x00000002cacb7819 */ /* 0x000fc400000102cb */
[----:B------:R-:W-:Y:S02]  /*163b0*/  CS2R R88, SRZ ;  /* 0x0000000000587805 */ /* 0x000fe4000001ff00 */
[----:B------:R-:W-:Y:S02]  /*163c0*/  SHF.L.U64.HI R201, R200, 0x2, R201 ;  /* 0x00000002c8c97819 */ /* 0x000fe400000102c9 */
[----:B------:R-:W-:Y:S02]  /*163d0*/  CS2R R90, SRZ ;  /* 0x00000000005a7805 */ /* 0x000fe4000001ff00 */
[----:B------:R-:W-:Y:S02]  /*163e0*/  SHF.L.U64.HI R199, R198, 0x2, R199 ;  /* 0x00000002c6c77819 */ /* 0x000fe400000102c7 */
[----:B------:R-:W-:Y:S02]  /*163f0*/  CS2R R92, SRZ ;  /* 0x00000000005c7805 */ /* 0x000fe4000001ff00 */
        /* <DEDUP_REMOVED lines=8> */
[----:B------:R-:W-:Y:S02]  /*16480*/  CS2R R102, SRZ ;  /* 0x0000000000667805 */ /* 0x000fe4000001ff00 */
[----:B------:R-:W-:Y:S02]  /*16490*/  CS2R R104, SRZ ;  /* 0x0000000000687805 */ /* 0x000fe4000001ff00 */
[----:B------:R-:W-:Y:S02]  /*164a0*/  CS2R R106, SRZ ;  /* 0x00000000006a7805 */ /* 0x000fe4000001ff00 */
[----:B------:R-:W-:Y:S02]  /*164b0*/  CS2R R108, SRZ ;  /* 0x00000000006c7805 */ /* 0x000fe4000001ff00 */
[----:B------:R-:W-:-:S02]  /*164c0*/  CS2R R110, SRZ ;  /* 0x00000000006e7805 */ /* 0x000fc4000001ff00 */
        /* <DEDUP_REMOVED lines=38> */
[----:B------:R-:W-:Y:S01]  /*16730*/  CS2R R60, SRZ ;  /* 0x00000000003c7805 */ /* 0x000fe2000001ff00 */
[----:B------:R-:W-:Y:S01]  /*16740*/  IMAD.SHL.U32 R251, R251, 0x4, RZ ;  /* 0x00000004fbfb7824 */ /* 0x000fe200078e00ff */
[----:B------:R-:W-:Y:S01]  /*16750*/  SHF.L.U64.HI R191, R5, 0x2, R191 ;  /* 0x0000000205bf7819 */ /* 0x000fe200000102bf */
[----:B------:R-:W-:Y:S01]  /*16760*/  IMAD.SHL.U32 R249, R249, 0x4, RZ ;  /* 0x00000004f9f97824 */ /* 0x000fe200078e00ff */
[----:B------:R-:W-:Y:S01]  /*16770*/  CS2R R62, SRZ ;  /* 0x00000000003e7805 */ /* 0x000fe2000001ff00 */
        /* <DEDUP_REMOVED lines=24> */
[----:B------:R-:W-:-:S02]  /*16900*/  IMAD.SHL.U32 R223, R223, 0x4, RZ ;  /* 0x00000004dfdf7824 */ /* 0x000fc400078e00ff */
[----:B------:R-:W-:Y:S02]  /*16910*/  IMAD.SHL.U32 R220, R220, 0x4, RZ ;  /* 0x00000004dcdc7824 */ /* 0x000fe400078e00ff */
[----:B------:R-:W-:Y:S02]  /*16920*/  IMAD.SHL.U32 R218, R218, 0x4, RZ ;  /* 0x00000004dada7824 */ /* 0x000fe400078e00ff */
[----:B------:R-:W-:Y:S02]  /*16930*/  IMAD.SHL.U32 R216, R216, 0x4, RZ ;  /* 0x00000004d8d87824 */ /* 0x000fe400078e00ff */
[----:B------:R-:W-:Y:S02]  /*16940*/  IMAD.SHL.U32 R214, R214, 0x4, RZ ;  /* 0x00000004d6d67824 */ /* 0x000fe400078e00ff */
[----:B------:R-:W-:Y:S02]  /*16950*/  IMAD.SHL.U32 R212, R212, 0x4, RZ ;  /* 0x00000004d4d47824 */ /* 0x000fe400078e00ff */
        /* <DEDUP_REMOVED lines=10> */
[----:B------:R-:W-:Y:S01]  /*16a00*/  VIADD R190, R187, 0xfffffffa ;  /* 0xfffffffabbbe7836 */ /* 0x000fe20000000000 */
[----:B------:R-:W-:Y:S01]  /*16a10*/  UMOV UR10, 0x5 ;  /* 0x00000005000a7882 */ /* 0x000fe20000000000 */
[----:B--2---:R-:W-:-:S05]  /*16a20*/  UMOV UR9, 0xffffffff ;  /* 0xffffffff00097882 */ /* 0x004fca0000000000 */
.L_x_1:
[----:B------:R-:W-:Y:S01]  /*16a30*/  UIADD3 UR9, UR9, 0x1, URZ ;  /* 0x0000000109097890 */ /* 0x000fe2000fffe03f */
[----:B------:R-:W-:-:S04]  /*16a40*/  DEPBAR.LE SB0, 0xa ;  /* 0x000082800000791a */ /* 0x000fc80000000000 */
[----:B------:R-:W-:Y:S01]  /*16a50*/  BAR.SYNC.DEFER_BLOCKING 0x0 ;  /* 0x0000000000007b1d */ /* 0x000fe20000010000 */
[----:B------:R-:W-:-:S04]  /*16a60*/  UISETP.GT.AND UP0, UPT, UR9, 0x6, UPT ;  /* 0x000000060900788c */ /* 0x000fc8000bf04270 */
[----:B------:R-:W-:Y:S01]  /*16a70*/  USEL UR9, UR9, URZ, !UP0 ;  /* 0x0000003f09097287 */ /* 0x000fe2000c000000 */
[----:B------:R-:W2:Y:S03]  /*16a80*/  LDL R191, [R1+0x260] ;  /* 0x0002600001bf7983 */ /* 0x000ea60000100800 */
[----:B------:R-:W-:Y:S01]  /*16a90*/  ULEA UR4, UR9, UR8, 0xf ;  /* 0x0000000809047291 */ /* 0x000fe2000f8e783f */
[----:B------:R-:W-:Y:S01]  /*16aa0*/  VIADD R190, R187, 0xfffffffa ;  /* 0xfffffffabbbe7836 */ /* 0x000fe20000000000 */
[----:B------:R-:W-:Y:S01]  /*16ab0*/  UMOV UR7, 0x40000040 ;  /* 0x4000004000077882 */ /* 0x000fe20000000000 */
[----:B------:R-:W-:Y:S01]  /*16ac0*/  ISETP.GT.AND P1, PT, R9, RZ, PT ;  /* 0x000000ff0900720c */ /* 0x000fe20003f24270 */
[----:B------:R-:W-:Y:S02]  /*16ad0*/  UIADD3 UR5, UR4, 0x38000, URZ ;  /* 0x0003800004057890 */ /* 0x000fe4000fffe03f */
[----:B------:R-:W-:Y:S01]  /*16ae0*/  USHF.R.U32.HI UR4, URZ, 0x4, UR4 ;  /* 0x000000043f047899 */ /* 0x000fe20008011604 */
[----:B------:R-:W-:Y:S01]  /*16af0*/  ISETP.GE.AND P0, PT, R188, R190, PT ;  /* 0x000000bebc00720c */ /* 0x000fe20003f06270 */
[----:B------:R-:W-:Y:S01]  /*16b00*/  USHF.R.U32.HI UR5, URZ, 0x4, UR5 ;  /* 0x000000043f057899 */ /* 0x000fe20008011605 */
[----:B------:R-:W-:Y:S01]  /*16b10*/  SEL R190, RZ, 0x4, !P1 ;  /* 0x00000004ffbe7807 */ /* 0x000fe20004800000 */
[----:B------:R-:W-:-:S02]  /*16b20*/  USGXT.U32 UR4, UR4, 0xe ;  /* 0x0000000e0404789a */ /* 0x000fc40008000000 */
[----:B------:R-:W-:Y:S01]  /*16b30*/  USGXT.U32 UR6, UR5, 0xe ;  /* 0x0000000e0506789a */ /* 0x000fe20008000000 */
[----:B------:R-:W-:Y:S01]  /*16b40*/  SEL R190, R190, RZ, !P0 ;  /* 0x000000ffbebe7207 */ /* 0x000fe20004000000 */
[----:B------:R-:W-:Y:S01]  /*16b50*/  UIADD3 UR12, UP0, UR4, 0x2, URZ ;  /* 0x00000002040c7890 */ /* 0x000fe2000ff1e03f */
[----:B------:R-:W-:Y:S01]  /*16b60*/  WARPGROUP.ARRIVE ;  /* 0x00000000000079c5 */ /* 0x000fe20000000000 */
[----:B------:R-:W-:Y:S01]  /*16b70*/  UMOV UR5, 0x40000040 ;  /* 0x4000004000057882 */ /* 0x000fe20000000000 */
[----:B------:R-:W-:Y:S01]  /*16b80*/  UIADD3 UR14, UP1, UR6, 0x2, URZ ;  /* 0x00000002060e7890 */ /* 0x000fe2000ff3e03f */
[----:B------:R-:W-:Y:S01]  /*16b90*/  ISETP.NE.U32.AND P1, PT, R190, RZ, PT ;  /* 0x000000ffbe00720c */ /* 0x000fe20003f25070 */
[----:B------:R-:W-:Y:S02]  /*16ba0*/  UIADD3 UR10, UR10, 0x1, URZ ;  /* 0x000000010a0a7890 */ /* 0x000fe4000fffe03f */
[----:B------:R-:W-:Y:S01]  /*16bb0*/  HGMMA.64x128x8.F32.TF32 R88, gdesc[UR4], R88 ;  /* 0x05e00000045879f0 */ /* 0x000fe20008702858 */
[----:B------:R-:W-:Y:S01]  /*16bc0*/  UMOV UR4, URZ ;  /* 0x0000003f00047c82 */ /* 0x000fe20008000000 */
[----:B------:R-:W-:Y:S01]  /*16bd0*/  UMOV UR5, URZ ;  /* 0x0000003f00057c82 */ /* 0x000fe20008000000 */
[----:B------:R-:W-:-:S02]  /*16be0*/  UIADD3.X UR13, UR4, 0x40000040, URZ, UP0, !UPT ;  /* 0x40000040040d7890 */ /* 0x000fc400087fe43f */
[----:B------:R-:W-:Y:S02]  /*16bf0*/  UIADD3.X UR15, UR5, 0x40000040, URZ, UP1, !UPT ;  /* 0x40000040050f7890 */ /* 0x000fe40008ffe43f */
[----:B------:R-:W-:Y:S02]  /*16c00*/  UIADD3.64 UR40, UR12, 0x2, URZ ;  /* 0x000000020c287897 */ /* 0x000fe4000fffe03f */
[----:B------:R-:W-:Y:S02]  /*16c10*/  UIADD3.64 UR42, UR14, 0x2, URZ ;  /* 0x000000020e2a7897 */ /* 0x000fe4000fffe03f */
[----:B------:R-:W-:Y:S02]  /*16c20*/  UIADD3.64 UR36, UR12, 0x4, URZ ;  /* 0x000000040c247897 */ /* 0x000fe4000fffe03f */
[----:B------:R-:W-:Y:S02]  /*16c30*/  UIADD3.64 UR38, UR14, 0x4, URZ ;  /* 0x000000040e267897 */ /* 0x000fe4000fffe03f */
[----:B------:R-:W-:-:S02]  /*16c40*/  UIADD3.64 UR32, UR12, 0x3fe, URZ ;  /* 0x000003fe0c207897 */ /* 0x000fc4000fffe03f */
[----:B------:R-:W-:Y:S02]  /*16c50*/  UIADD3.64 UR34, UR14, 0x3fe, URZ ;  /* 0x000003fe0e227897 */ /* 0x000fe4000fffe03f */
[----:B------:R-:W-:Y:S02]  /*16c60*/  UIADD3.64 UR28, UR12, 0x400, URZ ;  /* 0x000004000c1c7897 */ /* 0x000fe4000fffe03f */
[----:B------:R-:W-:Y:S02]  /*16c70*/  UIADD3.64 UR30, UR14, 0x400, URZ ;  /* 0x000004000e1e7897 */ /* 0x000fe4000fffe03f */
[----:B------:R-:W-:Y:S02]  /*16c80*/  UIADD3.64 UR24, UR12, 0x402, URZ ;  /* 0x000004020c187897 */ /* 0x000fe4000fffe03f */
[----:B------:R-:W-:Y:S02]  /*16c90*/  UIADD3.64 UR26, UR14, 0x402, URZ ;  /* 0x000004020e1a7897 */ /* 0x000fe4000fffe03f */
[----:B------:R-:W-:-:S02]  /*16ca0*/  UIADD3.64 UR20, UR12, 0x404, URZ ;  /* 0x000004040c147897 */ /* 0x000fc4000fffe03f */
[----:B------:R-:W-:Y:S02]  /*16cb0*/  UIADD3.64 UR22, UR14, 0x404, URZ ;  /* 0x000004040e167897 */ /* 0x000fe4000fffe03f */
[----:B------:R-:W-:Y:S02]  /*16cc0*/  UIADD3.64 UR4, UR12, 0x1fe, URZ ;  /* 0x000001fe0c047897 */ /* 0x000fe4000fffe03f */
[----:B------:R-:W-:-:S04]  /*16cd0*/  UISETP.GT.AND UP0, UPT, UR10, 0x6, UPT ;  /* 0x000000060a00788c */ /* 0x000fc8000bf04270 */
[----:B------:R-:W-:Y:S01]  /*16ce0*/  USEL UR10, UR10, URZ, !UP0 ;  /* 0x0000003f0a0a7287 */ /* 0x000fe2000c000000 */
[----:B------:R-:W-:-:S12]  /*16cf0*/  HGMMA.64x128x8.F32.TF32 R88, gdesc[UR12], R88 ;  /* 0x05e000000c5879f0 */ /* 0x000fd80008702858 */
[----:B------:R-:W-:Y:S01]  /*16d00*/  HGMMA.64x128x8.F32.TF32 R88, gdesc[UR40], R88 ;  /* 0x05e00000285879f0 */ /* 0x000fe20008702858 */
[----:B------:R-:W-:Y:S01]  /*16d10*/  UIADD3.64 UR40, UR12, 0x202, URZ ;  /* 0x000002020c287897 */ /* 0x000fe2000fffe03f */
[----:B--2---:R-:W-:-:S05]  /*16d20*/  IADD3 R190, P2, R8, R191, RZ ;  /* 0x000000bf08be7210 */ /* 0x004fca0007f5e0ff */
[----:B------:R-:W-:-:S05]  /*16d30*/  IMAD.X R191, R7, 0x1, R6, P2 ;  /* 0x0000000107bf7824 */ /* 0x000fca00010e0606 */
[----:B------:R-:W-:Y:S01]  /*16d40*/  HGMMA.64x128x8.F32.TF32 R88, gdesc[UR36], R88 ;  /* 0x05e00000245879f0 */ /* 0x000fe20008702858 */
[----:B------:R-:W-:-:S11]  /*16d50*/  UIADD3.64 UR36, UR12, 0x204, URZ ;  /* 0x000002040c247897 */ /* 0x000fd6000fffe03f */
[----:B------:R-:W-:Y:S01]  /*16d60*/  HGMMA.64x128x8.F32.TF32 R88, gdesc[UR32], R88 ;  /* 0x05e00000205879f0 */ /* 0x000fe20008702858 */
[----:B------:R-:W-:-:S11]  /*16d70*/  UIADD3.64 UR32, UR12, 0x5fe, URZ ;  /* 0x000005fe0c207897 */ /* 0x000fd6000fffe03f */
[----:B------:R-:W-:Y:S01]  /*16d80*/  HGMMA.64x128x8.F32.TF32 R88, gdesc[UR28], R88 ;  /* 0x05e000001c5879f0 */ /* 0x000fe20008702858 */
[----:B------:R-:W-:-:S11]  /*16d90*/  UIADD3.64 UR28, UR12, 0x600, URZ ;  /* 0x000006000c1c7897 */ /* 0x000fd6000fffe03f */
[----:B------:R-:W-:Y:S01]  /*16da0*/  HGMMA.64x128x8.F32.TF32 R88, gdesc[UR24], R88 ;  /* 0x05e00000185879f0 */ /* 0x000fe20008702858 */
[----:B------:R-:W-:-:S11]  /*16db0*/  UIADD3.64 UR24, UR12, 0x602, URZ ;  /* 0x000006020c187897 */ /* 0x000fd6000fffe03f */
[----:B------:R-:W-:-:S12]  /*16dc0*/  HGMMA.64x128x8.F32.TF32 R88, gdesc[UR20], R88 ;  /* 0x05e00000145879f0 */ /* 0x000fd80008702858 */
[----:B------:R-:W-:Y:S01]  /*16dd0*/  HGMMA.64x128x8.F32.TF32 R24, gdesc[UR4], R24 ;  /* 0x05e00000041879f0 */ /* 0x000fe20008702818 */
[----:B------:R-:W-:Y:S01]  /*16de0*/  UIADD3.64 UR4, UR12, 0x200, URZ ;  /* 0x000002000c047897 */ /* 0x000fe2000fffe03f */
[----:B------:R-:W-:Y:S01]  /*16df0*/  UMOV UR6, UR14 ;  /* 0x0000000e00067c82 */ /* 0x000fe20008000000 */
[----:B------:R-:W-:Y:S01]  /*16e00*/  UMOV UR7, UR15 ;  /* 0x0000000f00077c82 */ /* 0x000fe20008000000 */
[----:B------:R-:W-:Y:S01]  /*16e10*/  UIADD3.64 UR12, UR12, 0x604, URZ ;  /* 0x000006040c0c7897 */ /* 0x000fe2000fffe03f */
[----:B------:R-:W-:Y:S01]  /*16e20*/  UMOV UR14, UR22 ;  /* 0x00000016000e7c82 */ /* 0x000fe20008000000 */
[----:B------:R-:W-:-:S06]  /*16e30*/  UMOV UR15, UR23 ;  /* 0x00000017000f7c82 */ /* 0x000fcc0008000000 */
[----:B------:R-:W-:Y:S01]  /*16e40*/  HGMMA.64x128x8.F32.TF32 R24, gdesc[UR4], R24 ;  /* 0x05e00000041879f0 */ /* 0x000fe20008702818 */
[----:B------:R-:W-:-:S06]  /*16e50*/  ULEA UR4, UR10, UR8, 0xf ;  /* 0x000000080a047291 */ /* 0x000fcc000f8e783f */
[----:B-----5:R-:W-:-:S05]  /*16e60*/  VIADD R222, R2, UR4 ;  /* 0x0000000402de7c36 */ /* 0x020fca0008000000 */
[----:B------:R-:W-:-:S12]  /*16e70*/  HGMMA.64x128x8.F32.TF32 R24, gdesc[UR40], R24 ;  /* 0x05e00000281879f0 */ /* 0x000fd80008702818 */
[----:B------:R-:W-:-:S12]  /*16e80*/  HGMMA.64x128x8.F32.TF32 R24, gdesc[UR36], R24 ;  /* 0x05e00000241879f0 */ /* 0x000fd80008702818 */
[----:B------:R-:W-:-:S12]  /*16e90*/  HGMMA.64x128x8.F32.TF32 R24, gdesc[UR32], R24 ;  /* 0x05e00000201879f0 */ /* 0x000fd80008702818 */
[----:B------:R-:W-:-:S12]  /*16ea0*/  HGMMA.64x128x8.F32.TF32 R24, gdesc[UR28], R24 ;  /* 0x05e000001c1879f0 */ /* 0x000fd80008702818 */
[----:B------:R-:W-:-:S12]  /*16eb0*/  HGMMA.64x128x8.F32.TF32 R24, gdesc[UR24], R24 ;  /* 0x05e00000181879f0 */ /* 0x000fd80008702818 */
[----:B------:R-:W-:Y:S03]  /*16ec0*/  HGMMA.64x128x8.F32.TF32 R24, gdesc[UR12], R24, gsb0 ;  /* 0x05e000000c1879f0 */ /* 0x000fe60008002818 */
[----:B------:R-:W-:Y:S02]  /*16ed0*/  WARPGROUP.DEPBAR.LE gsb0, 0x1 ;  /* 0x00008000000079c5 */ /* 0x000fe40000010100 */
[----:B------:R-:W-:Y:S06]  /*16ee0*/  BAR.SYNC.DEFER_BLOCKING 0x0 ;  /* 0x0000000000007b1d */ /* 0x000fec0000010000 */
[----:B------:R-:W-:Y:S01]  /*16ef0*/  @!PT LDS RZ, [RZ] ;  /* 0x00000000fffff984 */ /* 0x000fe20000000800 */
[----:B------:R-:W-:Y:S01]  /*16f00*/  @!PT LDS RZ, [RZ] ;  /* 0x00000000fffff984 */ /* 0x000fe20000000800 */
[----:B------:R-:W-:Y:S01]  /*16f10*/  @!PT LDS RZ, [RZ] ;  /* 0x00000000fffff984 */ /* 0x000fe20000000800 */
[----:B------:R1:W-:Y:S01]  /*16f20*/  LDGSTS.E [R222], desc[UR16][R190.64], P1 ;  /* 0x00000000bede7fae */ /* 0x0003e20008921850 */
[----:B------:R-:W-:-:S04]  /*16f30*/  ISETP.GT.AND P1, PT, R9, 0x1, PT ;  /* 0x000000010900780c */ /* 0x000fc80003f24270 */
[----:B-1----:R-:W-:-:S04]  /*16f40*/  SEL R190, RZ, 0x4, !P1 ;  /* 0x00000004ffbe7807 */ /* 0x002fc80004800000 */
[----:B------:R-:W-:-:S04]  /*16f50*/  SEL R190, R190, RZ, !P0 ;  /* 0x000000ffbebe7207 */ /* 0x000fc80004000000 */
[----:B------:R-:W-:Y:S02]  /*16f60*/  ISETP.NE.U32.AND P1, PT, R190, RZ, PT ;  /* 0x000000ffbe00720c */ /* 0x000fe40003f25070 */
[----:B------:R-:W-:-:S05]  /*16f70*/  IADD3 R190, P2, R8, R186, RZ ;  /* 0x000000ba08be7210 */ /* 0x000fca0007f5e0ff */
[----:B------:R-:W-:-:S06]  /*16f80*/  IMAD.X R191, R7, 0x1, R185, P2 ;  /* 0x0000000107bf7824 */ /* 0x000fcc00010e06b9 */
[----:B------:R1:W-:Y:S01]  /*16f90*/  LDGSTS.E [R222+0x4], desc[UR16][R190.64], P1 ;  /* 0x00004000bede7fae */ /* 0x0003e20008921850 */
        /* <DEDUP_REMOVED lines=43> */
[----:B-1----:R-:W-:Y:S02]  /*17250*/  SEL R190, RZ, 0x4, !P1 ;  /* 0x00000004ffbe7807 */ /* 0x002fe40004800000 */
[----:B------:R-:W-:Y:S02]  /*17260*/  LOP3.LUT R222, R2, 0x10, RZ, 0x3c, !PT ;  /* 0x0000001002de7812 */ /* 0x000fe400078e3cff */
[----:B------:R-:W-:-:S03]  /*17270*/  SEL R190, R190, RZ, !P0 ;  /* 0x000000ffbebe7207 */ /* 0x000fc60004000000 */
[----:B------:R-:W-:Y:S01]  /*17280*/  VIADD R222, R222, UR4 ;  /* 0x00000004dede7c36 */ /* 0x000fe20008000000 */
[----:B------:R-:W-:Y:S02]  /*17290*/  ISETP.NE.U32.AND P1, PT, R190, RZ, PT ;  /* 0x000000ffbe00720c */ /* 0x000fe40003f25070 */
[----:B------:R-:W-:-:S05]  /*172a0*/  IADD3 R190, P2, R8, R180, RZ ;  /* 0x000000b408be7210 */ /* 0x000fca0007f5e0ff */
[----:B------:R-:W-:-:S06]  /*172b0*/  IMAD.X R191, R7, 0x1, R179, P2 ;  /* 0x0000000107bf7824 */ /* 0x000fcc00010e06b3 */
        /* <DEDUP_REMOVED lines=274> */
[----:B------:R1:W-:Y:S04]  /*183e0*/  LDGSTS.E [R222+0x4008], desc[UR16][R190.64], P1 ;  /* 0x04008000bede7fae */ /* 0x0003e80008921850 */
[----:B------:R-:W2:Y:S01]  /*183f0*/  LDL R191, [R1] ;  /* 0x0000000001bf7983 */ /* 0x000ea20000100800 */
[----:B------:R-:W-:-:S04]  /*18400*/  ISETP.GT.AND P1, PT, R9, 0x37, PT ;  /* 0x000000370900780c */ /* 0x000fc80003f24270 */
[----:B-1----:R-:W-:-:S04]  /*18410*/  SEL R190, RZ, 0x4, !P1 ;  /* 0x00000004ffbe7807 */ /* 0x002fc80004800000 */
[----:B------:R-:W-:-:S04]  /*18420*/  SEL R190, R190, RZ, !P0 ;  /* 0x000000ffbebe7207 */ /* 0x000fc80004000000 */
[----:B------:R-:W-:Y:S02]  /*18430*/  ISETP.NE.U32.AND P1, PT, R190, RZ, PT ;  /* 0x000000ffbe00720c */ /* 0x000fe40003f25070 */
[----:B--2---:R-:W-:Y:S02]  /*18440*/  IADD3 R190, P2, R8, R191, RZ ;  /* 0x000000bf08be7210 */ /* 0x004fe40007f5e0ff */
[----:B------:R-:W2:Y:S03]  /*18450*/  LDL R191, [R1+0x4] ;  /* 0x0000040001bf7983 */ /* 0x000ea60000100800 */
[----:B--2---:R-:W-:-:S06]  /*18460*/  IMAD.X R191, R7, 0x1, R191, P2 ;  /* 0x0000000107bf7824 */ /* 0x004fcc00010e06bf */
        /* <DEDUP_REMOVED lines=31> */
[----:B------:R-:W2:Y:S01]  /*18660*/  LDL R191, [R1+0x8] ;  /* 0x0000080001bf7983 */ /* 0x000ea20000100800 */
[----:B------:R-:W-:-:S04]  /*18670*/  ISETP.GT.AND P1, PT, R9, 0x38, PT ;  /* 0x000000380900780c */ /* 0x000fc80003f24270 */
[----:B-1----:R-:W-:-:S04]  /*18680*/  SEL R190, RZ, 0x4, !P1 ;  /* 0x00000004ffbe7807 */ /* 0x002fc80004800000 */
[----:B------:R-:W-:-:S04]  /*18690*/  SEL R190, R190, RZ, !P0 ;  /* 0x000000ffbebe7207 */ /* 0x000fc80004000000 */
[----:B------:R-:W-:Y:S02]  /*186a0*/  ISETP.NE.U32.AND P1, PT, R190, RZ, PT ;  /* 0x000000ffbe00720c */ /* 0x000fe40003f25070 */
[----:B--2---:R-:W-:Y:S02]  /*186b0*/  IADD3 R190, P2, R8, R191, RZ ;  /* 0x000000bf08be7210 */ /* 0x004fe40007f5e0ff */
[----:B------:R-:W2:Y:S03]  /*186c0*/  LDL R191, [R1+0xc] ;  /* 0x00000c0001bf7983 */ /* 0x000ea60000100800 */
[----:B--2---:R-:W-:-:S06]  /*186d0*/  IMAD.X R191, R7, 0x1, R191, P2 ;  /* 0x0000000107bf7824 */ /* 0x004fcc00010e06bf */
        /* <DEDUP_REMOVED lines=94> */
[----:B------:R-:W0:Y:S04]  /*18cc0*/  LDGDEPBAR ;  /* 0x00000000000079af */ /* 0x000e280000000000 */
[----:B------:R-:W2:Y:S04]  /*18cd0*/  LDL R191, [R1+0x48] ;  /* 0x0000480001bf7983 */ /* 0x000ea80000100800 */
[----:B------:R-:W3:Y:S01]  /*18ce0*/  LDL R222, [R1+0x4c] ;  /* 0x00004c0001de7983 */ /* 0x000ee20000100800 */
[----:B-1----:R-:W1:Y:S02]  /*18cf0*/  S2R R190, SR_TID.X ;  /* 0x0000000000be7919 */ /* 0x002e640000002100 */
[----:B-1----:R-:W-:-:S04]  /*18d00*/  LOP3.LUT R190, R190, 0x3f, RZ, 0xc0, !PT ;  /* 0x0000003fbebe7812 */ /* 0x002fc800078ec0ff */
[----:B------:R-:W-:-:S04]  /*18d10*/  ISETP.GE.AND P1, PT, R190, R9, PT ;  /* 0x00000009be00720c */ /* 0x000fc80003f26270 */
[----:B------:R-:W-:-:S04]  /*18d20*/  SEL R190, RZ, 0x4, P1 ;  /* 0x00000004ffbe7807 */ /* 0x000fc80000800000 */
[----:B------:R-:W-:-:S04]  /*18d30*/  SEL R190, R190, RZ, !P0 ;  /* 0x000000ffbebe7207 */ /* 0x000fc80004000000 */
[----:B------:R-:W-:Y:S02]  /*18d40*/  ISETP.NE.U32.AND P0, PT, R190, RZ, PT ;  /* 0x000000ffbe00720c */ /* 0x000fe40003f05070 */
[----:B--2---:R-:W-:-:S05]  /*18d50*/  IADD3 R190, P1, R11, R191, RZ ;  /* 0x000000bf0bbe7210 */ /* 0x004fca0007f3e0ff */
[----:B---3--:R-:W-:Y:S02]  /*18d60*/  IMAD.X R191, R10, 0x1, R222, P1 ;  /* 0x000000010abf7824 */ /* 0x008fe400008e06de */
[----:B------:R-:W-:-:S05]  /*18d70*/  VIADD R222, R3, UR4 ;  /* 0x0000000403de7c36 */ /* 0x000fca0008000000 */
[----:B------:R1:W-:Y:S04]  /*18d80*/  LDGSTS.E [R222+0x38000], desc[UR16][R190.64], P0 ;  /* 0x38000000bede7fae */ /* 0x0003e80008121850 */
[----:B------:R-:W1:Y:S02]  /*18d90*/  LDL R191, [R1+0x68] ;  /* 0x0000680001bf7983 */ /* 0x000e640000100800 */
[----:B-1----:R-:W-:Y:S02]  /*18da0*/  IADD3 R190, P1, R11, R191, RZ ;  /* 0x000000bf0bbe7210 */ /* 0x002fe40007f3e0ff */
[----:B------:R-:W2:Y:S03]  /*18db0*/  LDL R191, [R1+0x6c] ;  /* 0x00006c0001bf7983 */ /* 0x000ea60000100800 */
[----:B--2---:R-:W-:-:S05]  /*18dc0*/  IMAD.X R191, R10, 0x1, R191, P1 ;  /* 0x000000010abf7824 */ /* 0x004fca00008e06bf */
        /* <DEDUP_REMOVED lines=71> */
[----:B------:R-:W2:Y:S01]  /*19240*/  LDL R191, [R1+0x50] ;  /* 0x0000500001bf7983 */ /* 0x000ea20000100800 */
[----:B-1----:R-:W-:Y:S02]  /*19250*/  LOP3.LUT R222, R3, 0x20, RZ, 0x3c, !PT ;  /* 0x0000002003de7812 */ /* 0x002fe400078e3cff */
[----:B--2---:R-:W-:Y:S02]  /*19260*/  IADD3 R190, P1, R11, R191, RZ ;  /* 0x000000bf0bbe7210 */ /* 0x004fe40007f3e0ff */
[----:B------:R-:W2:Y:S01]  /*19270*/  LDL R191, [R1+0x54] ;  /* 0x0000540001bf7983 */ /* 0x000ea20000100800 */
[----:B------:R-:W-:-:S02]  /*19280*/  VIADD R222, R222, UR4 ;  /* 0x00000004dede7c36 */ /* 0x000fc40008000000 */
        /* <DEDUP_REMOVED lines=238> */
[----:B------:R-:W2:Y:S01]  /*1a170*/  LDL R191, [R1+0x244] ;  /* 0x0002440001bf7983 */ /* 0x000ea20000100800 */
[----:B------:R-:W-:Y:S01]  /*1a180*/  VIADD R188, R188, 0x1 ;  /* 0x00000001bcbc7836 */ /* 0x000fe20000000000 */
[----:B------:R-:W-:Y:S01]  /*1a190*/  LEA R8, P2, R4, R8, 0x2 ;  /* 0x0000000804087211 */ /* 0x000fe200078410ff */
[----:B------:R-:W-:-:S02]  /*1a1a0*/  VIADD R9, R9, 0xffffffc0 ;  /* 0xffffffc009097836 */ /* 0x000fc40000000000 */
[----:B--2---:R-:W-:-:S05]  /*1a1b0*/  IMAD.X R191, R10, 0x1, R191, P1 ;  /* 0x000000010abf7824 */ /* 0x004fca00008e06bf */
[----:B------:R1:W-:Y:S01]  /*1a1c0*/  LDGSTS.E [R222+0x3bf00], desc[UR16][R190.64], P0 ;  /* 0x3bf00000bede7fae */ /* 0x0003e20008121850 */
[----:B------:R-:W-:Y:S02]  /*1a1d0*/  ISETP.NE.U32.AND P0, PT, R187, R188, PT ;  /* 0x000000bcbb00720c */ /* 0x000fe40003f05070 */
[C---:B------:R-:W-:Y:S01]  /*1a1e0*/  LEA R11, P1, R5.reuse, R11, 0x2 ;  /* 0x0000000b050b7211 */ /* 0x040fe200078210ff */
[----:B------:R-:W0:Y:S01]  /*1a1f0*/  LDGDEPBAR ;  /* 0x00000000000079af */ /* 0x000e220000000000 */
[----:B-1----:R-:W-:Y:S02]  /*1a200*/  SHF.R.S32.HI R191, RZ, 0x1f, R4 ;  /* 0x0000001fffbf7819 */ /* 0x002fe40000011404 */
[----:B------:R-:W-:Y:S02]  /*1a210*/  SHF.R.S32.HI R190, RZ, 0x1f, R5 ;  /* 0x0000001fffbe7819 */ /* 0x000fe40000011405 */
[----:B------:R-:W-:Y:S02]  /*1a220*/  SHF.L.U64.HI R191, R4, 0x2, R191 ;  /* 0x0000000204bf7819 */ /* 0x000fe400000102bf */
[----:B------:R-:W-:-:S03]  /*1a230*/  SHF.L.U64.HI R190, R5, 0x2, R190 ;  /* 0x0000000205be7819 */ /* 0x000fc600000102be */
[----:B------:R-:W-:Y:S02]  /*1a240*/  IMAD.X R7, R7, 0x1, R191, P2 ;  /* 0x0000000107077824 */ /* 0x000fe400010e06bf */
[----:B------:R-:W-:Y:S01]  /*1a250*/  IMAD.X R10, R10, 0x1, R190, P1 ;  /* 0x000000010a0a7824 */ /* 0x000fe200008e06be */
[----:B------:R-:W-:Y:S06]  /*1a260*/  @P0 BRA `(.L_x_1) ;  /* 0xffffffc400f00947 */ /* 0x000fec000383ffff */
.L_x_0:
[----:B------:R-:W2:Y:S01]  /*1a270*/  LDL.LU R222, [R1+0x268] ;  /* 0x0002680001de7983 */ /* 0x000ea20000300800 */
[----:B------:R-:W1:Y:S01]  /*1a280*/  S2R R187, SR_TID.X ;  /* 0x0000000000bb7919 */ /* 0x000e620000002100 */
[----:B------:R-:W-:Y:S02]  /*1a290*/  WARPGROUP.DEPBAR.LE gsb0, 0x0 ;  /* 0x00008000000079c5 */ /* 0x000fe40000010000 */
[----:B------:R-:W-:-:S04]  /*1a2a0*/  DEPBAR.LE SB0, 0x0 ;  /* 0x000080000000791a */ /* 0x000fc80000000000 */
[----:B------:R-:W3:Y:S01]  /*1a2b0*/  LDL.LU R191, [R1+0x26c] ;  /* 0x00026c0001bf7983 */ /* 0x000ee20000300800 */
[----:B------:R-:W-:Y:S01]  /*1a2c0*/  ULDC UR5, c[0x0][0x22c] ;  /* 0x00008b0000057ab9 */ /* 0x000fe20000000800 */
[----:B------:R-:W-:Y:S01]  /*1a2d0*/  ULDC UR4, c[0x0][0x22c] ;  /* 0x00008b0000047ab9 */ /* 0x000fe20000000800 */
[----:B------:R-:W-:Y:S01]  /*1a2e0*/  ULDC.64 UR6, c[0x0][0x220] ;  /* 0x0000880000067ab9 */ /* 0x000fe20000000a00 */
[----:B------:R-:W2:Y:S01]  /*1a2f0*/  LDL.LU R190, [R1+0x3b4] ;  /* 0x0003b40001be7983 */ /* 0x000ea20000300800 */
[----:B------:R-:W-:Y:S02]  /*1a300*/  IMAD.MOV.U32 R8, RZ, RZ, R88 ;  /* 0x000000ffff087224 */ /* 0x000fe400078e0058 */
[----:B------:R-:W-:Y:S01]  /*1a310*/  IMAD.MOV.U32 R9, RZ, RZ, R90 ;  /* 0x000000ffff097224 */ /* 0x000fe200078e005a */
[----:B------:R-:W4:Y:S01]  /*1a320*/  S2R R4, SR_TID.X ;  /* 0x0000000000047919 */ /* 0x000f220000002100 */
[----:B------:R-:W-:Y:S02]  /*1a330*/  IMAD.MOV.U32 R10, RZ, RZ, R24 ;  /* 0x000000ffff0a7224 */ /* 0x000fe400078e0018 */
[----:B------:R-:W-:-:S02]  /*1a340*/  IMAD.MOV.U32 R11, RZ, RZ, R26 ;  /* 0x000000ffff0b7224 */ /* 0x000fc400078e001a */
[----:B------:R-:W-:Y:S02]  /*1a350*/  IMAD.MOV.U32 R16, RZ, RZ, R89 ;  /* 0x000000ffff107224 */ /* 0x000fe400078e0059 */
[----:B------:R-:W-:Y:S02]  /*1a360*/  IMAD.MOV.U32 R17, RZ, RZ, R91 ;  /* 0x000000ffff117224 */ /* 0x000fe400078e005b */
[----:B------:R-:W-:Y:S02]  /*1a370*/  IMAD.MOV.U32 R18, RZ, RZ, R25 ;  /* 0x000000ffff127224 */ /* 0x000fe400078e0019 */
[----:B------:R-:W-:Y:S02]  /*1a380*/  IMAD.MOV.U32 R19, RZ, RZ, R27 ;  /* 0x000000ffff137224 */ /* 0x000fe400078e001b */
[----:B------:R-:W-:Y:S02]  /*1a390*/  IMAD.MOV.U32 R20, RZ, RZ, R92 ;  /* 0x000000ffff147224 */ /* 0x000fe400078e005c */
[----:B------:R-:W-:-:S02]  /*1a3a0*/  IMAD.MOV.U32 R21, RZ, RZ, R94 ;  /* 0x000000ffff157224 */ /* 0x000fc400078e005e */
[C---:B-1---5:R-:W-:Y:S02]  /*1a3b0*/  IMAD.SHL.U32 R3, R187.reuse, 0x40, RZ ;  /* 0x00000040bb037824 */ /* 0x062fe400078e00ff */
[----:B------:R-:W-:Y:S02]  /*1a3c0*/  IMAD.SHL.U32 R2, R187, 0x10, RZ ;  /* 0x00000010bb027824 */ /* 0x000fe400078e00ff */
[----:B------:R-:W-:Y:S01]  /*1a3d0*/  IMAD.MOV.U32 R22, RZ, RZ, R28 ;  /* 0x000000ffff167224 */ /* 0x000fe200078e001c */
[----:B------:R-:W-:Y:S01]  /*1a3e0*/  LOP3.LUT R5, R3, 0x400, RZ, 0xc0, !PT ;  /* 0x0000040003057812 */ /* 0x000fe200078ec0ff */
[----:B------:R-:W-:Y:S01]  /*1a3f0*/  IMAD.SHL.U32 R3, R187, 0x8, RZ ;  /* 0x00000008bb037824 */ /* 0x000fe200078e00ff */
[----:B------:R-:W-:Y:S01]  /*1a400*/  LOP3.LUT R2, R2, 0xf0, RZ, 0xc0, !PT ;  /* 0x000000f002027812 */ /* 0x000fe200078ec0ff */
[----:B------:R-:W-:Y:S02]  /*1a410*/  IMAD.MOV.U32 R23, RZ, RZ, R30 ;  /* 0x000000ffff177224 */ /* 0x000fe400078e001e */
[----:B------:R-:W-:Y:S01]  /*1a420*/  IMAD.MOV.U32 R24, RZ, RZ, R93 ;  /* 0x000000ffff187224 */ /* 0x000fe200078e005d */
[----:B------:R-:W-:Y:S01]  /*1a430*/  IADD3 R5, R5, UR8, R2 ;  /* 0x0000000805057c10 */ /* 0x000fe2000fffe002 */
[----:B------:R-:W-:Y:S01]  /*1a440*/  IMAD.MOV.U32 R25, RZ, RZ, R95 ;  /* 0x000000ffff197224 */ /* 0x000fe200078e005f */
[----:B------:R-:W-:Y:S01]  /*1a450*/  LOP3.LUT R2, R3, 0x300, RZ, 0xc0, !PT ;  /* 0x0000030003027812 */ /* 0x000fe200078ec0ff */
[----:B------:R-:W-:-:S02]  /*1a460*/  VIADD R3, R0, 0x2 ;  /* 0x0000000200037836 */ /* 0x000fc40000000000 */
[----:B------:R-:W-:Y:S02]  /*1a470*/  IMAD.MOV.U32 R26, RZ, RZ, R29 ;  /* 0x000000ffff1a7224 */ /* 0x000fe400078e001d */
[----:B------:R-:W-:Y:S01]  /*1a480*/  IMAD.IADD R2, R2, 0x1, R5 ;  /* 0x0000000102027824 */ /* 0x000fe200078e0205 */
[----:B------:R-:W-:Y:S01]  /*1a490*/  BAR.SYNC.DEFER_BLOCKING 0x0 ;  /* 0x0000000000007b1d */ /* 0x000fe20000010000 */
[----:B------:R-:W-:Y:S02]  /*1a4a0*/  VIADD R5, R0, 0x1 ;  /* 0x0000000100057836 */ /* 0x000fe40000000000 */
[----:B------:R-:W-:Y:S02]  /*1a4b0*/  IMAD.MOV.U32 R27, RZ, RZ, R31 ;  /* 0x000000ffff1b7224 */ /* 0x000fe400078e001f */
        /* <DEDUP_REMOVED lines=8> */
[----:B------:R-:W-:Y:S02]  /*1a540*/  IMAD.MOV.U32 R32, RZ, RZ, R100 ;  /* 0x000000ffff207224 */ /* 0x000fe400078e0064 */
[----:B------:R-:W-:Y:S01]  /*1a550*/  IMAD.MOV.U32 R33, RZ, RZ, R102 ;  /* 0x000000ffff217224 */ /* 0x000fe200078e0066 */
[----:B------:R-:W-:Y:S01]  /*1a560*/  STSM.16.M88.4 [R2], R8 ;  /* 0x0000000802007844 */ /* 0x000fe20000000200 */
[----:B------:R-:W-:Y:S02]  /*1a570*/  IMAD.MOV.U32 R34, RZ, RZ, R36 ;  /* 0x000000ffff227224 */ /* 0x000fe400078e0024 */
[----:B------:R-:W-:Y:S01]  /*1a580*/  IMAD.MOV.U32 R35, RZ, RZ, R38 ;  /* 0x000000ffff237224 */ /* 0x000fe200078e0026 */
[----:B------:R-:W-:Y:S01]  /*1a590*/  BAR.SYNC.DEFER_BLOCKING 0x0 ;  /* 0x0000000000007b1d */ /* 0x000fe20000010000 */
        /* <DEDUP_REMOVED lines=17> */
[----:B------:R-:W-:Y:S01]  /*1a6b0*/  IMAD.MOV.U32 R119, RZ, RZ, R63 ;  /* 0x000000ffff777224 */ /* 0x000fe200078e003f */
[----:B--2---:R-:W-:-:S04]  /*1a6c0*/  ISETP.GE.AND P0, PT, R190, R222, PT ;  /* 0x000000debe00720c */ /* 0x004fc80003f06270 */
[----:B------:R-:W-:Y:S01]  /*1a6d0*/  ISETP.LT.AND P5, PT, R3, UR5, !P0 ;  /* 0x0000000503007c0c */ /* 0x000fe2000c7a1270 */
[----:B------:R-:W-:Y:S01]  /*1a6e0*/  ULDC UR5, c[0x0][0x22c] ;  /* 0x00008b0000057ab9 */ /* 0x000fe20000000800 */
[----:B----4-:R-:W-:Y:S01]  /*1a6f0*/  LOP3.LUT R3, R4, 0x7f, RZ, 0xc0, !PT ;  /* 0x0000007f04037812 */ /* 0x010fe200078ec0ff */
[C---:B------:R-:W-:Y:S01]  /*1a700*/  VIADD R4, R0.reuse, 0x4 ;  /* 0x0000000400047836 */ /* 0x040fe20000000000 */
[----:B------:R-:W-:Y:S01]  /*1a710*/  ISETP.LT.AND P1, PT, R5, UR4, !P0 ;  /* 0x0000000405007c0c */ /* 0x000fe2000c721270 */
[----:B------:R-:W-:Y:S01]  /*1a720*/  VIADD R5, R0, 0x3 ;  /* 0x0000000300057836 */ /* 0x000fe20000000000 */
[----:B------:R-:W-:Y:S01]  /*1a730*/  LEA R3, R3, UR8, 0x4 ;  /* 0x0000000803037c11 */ /* 0x000fe2000f8e20ff */
[----:B------:R-:W-:Y:S01]  /*1a740*/  ULDC UR4, c[0x0][0x22c] ;  /* 0x00008b0000047ab9 */ /* 0x000fe20000000800 */
[----:B------:R-:W-:Y:S01]  /*1a750*/  ISETP.LT.AND P3, PT, R4, UR5, !P0 ;  /* 0x0000000504007c0c */ /* 0x000fe2000c761270 */
[----:B------:R-:W-:Y:S01]  /*1a760*/  ULDC UR5, c[0x0][0x244] ;  /* 0x0000910000057ab9 */ /* 0x000fe20000000800 */
[----:B------:R-:W-:Y:S01]  /*1a770*/  ISETP.LT.AND P4, PT, R5, UR4, !P0 ;  /* 0x0000000405007c0c */ /* 0x000fe2000c781270 */
[----:B------:R-:W-:Y:S01]  /*1a780*/  ULDC UR4, c[0x0][0x248] ;  /* 0x0000920000047ab9 */ /* 0x000fe20000000800 */
[----:B------:R-:W1:Y:S01]  /*1a790*/  LDS.128 R4, [R3] ;  /* 0x0000000003047984 */ /* 0x000e620000000c00 */
[----:B------:R-:W-:Y:S01]  /*1a7a0*/  BAR.SYNC.DEFER_BLOCKING 0x0 ;  /* 0x0000000000007b1d */ /* 0x000fe20000010000 */
[----:B---3--:R-:W-:-:S05]  /*1a7b0*/  ISETP.LT.AND P2, PT, R0, R191, !P0 ;  /* 0x000000bf0000720c */ /* 0x008fca0004741270 */
[----:B------:R-:W-:Y:S02]  /*1a7c0*/  STSM.16.M88.4 [R2], R16 ;  /* 0x0000001002007844 */ /* 0x000fe40000000200 */
[----:B------:R-:W-:Y:S06]  /*1a7d0*/  BAR.SYNC.DEFER_BLOCKING 0x0 ;  /* 0x0000000000007b1d */ /* 0x000fec0000010000 */
[----:B------:R-:W2:Y:S02]  /*1a7e0*/  LDS.128 R12, [R3] ;  /* 0x00000000030c7984 */ /* 0x000ea40000000c00 */
[----:B------:R-:W-:Y:S06]  /*1a7f0*/  BAR.SYNC.DEFER_BLOCKING 0x0 ;  /* 0x0000000000007b1d */ /* 0x000fec0000010000 */
[----:B------:R-:W-:Y:S02]  /*1a800*/  STSM.16.M88.4 [R2], R20 ;  /* 0x0000001402007844 */ /* 0x000fe40000000200 */
[----:B------:R-:W-:Y:S06]  /*1a810*/  BAR.SYNC.DEFER_BLOCKING 0x0 ;  /* 0x0000000000007b1d */ /* 0x000fec0000010000 */
[----:B------:R-:W3:Y:S02]  /*1a820*/  LDS.128 R8, [R3] ;  /* 0x0000000003087984 */ /* 0x000ee40000000c00 */
[----:B------:R-:W-:Y:S06]  /*1a830*/  BAR.SYNC.DEFER_BLOCKING 0x0 ;  /* 0x0000000000007b1d */ /* 0x000fec0000010000 */
[----:B------:R-:W-:Y:S02]  /*1a840*/  STSM.16.M88.4 [R2], R24 ;  /* 0x0000001802007844 */ /* 0x000fe40000000200 */
[----:B------:R-:W-:Y:S06]  /*1a850*/  BAR.SYNC.DEFER_BLOCKING 0x0 ;  /* 0x0000000000007b1d */ /* 0x000fec0000010000 */
[----:B------:R-:W4:Y:S02]  /*1a860*/  LDS.128 R20, [R3] ;  /* 0x0000000003147984 */ /* 0x000f240000000c00 */
[----:B------:R-:W-:Y:S06]  /*1a870*/  BAR.SYNC.DEFER_BLOCKING 0x0 ;  /* 0x0000000000007b1d */ /* 0x000fec0000010000 */
[----:B------:R-:W-:Y:S02]  /*1a880*/  STSM.16.M88.4 [R2], R28 ;  /* 0x0000001c02007844 */ /* 0x000fe40000000200 */
[----:B------:R-:W-:Y:S06]  /*1a890*/  BAR.SYNC.DEFER_BLOCKING 0x0 ;  /* 0x0000000000007b1d */ /* 0x000fec0000010000 */
[----:B------:R-:W4:Y:S02]  /*1a8a0*/  LDS.128 R16, [R3] ;  /* 0x0000000003107984 */ /* 0x000f240000000c00 */
[----:B------:R-:W-:Y:S06]  /*1a8b0*/  BAR.SYNC.DEFER_BLOCKING 0x0 ;  /* 0x0000000000007b1d */ /* 0x000fec0000010000 */
[----:B------:R1:W-:Y:S02]  /*1a8c0*/  STSM.16.M88.4 [R2], R88 ;  /* 0x0000005802007844 */ /* 0x0003e40000000200 */
[----:B------:R-:W-:Y:S01]  /*1a8d0*/  BAR.SYNC.DEFER_BLOCKING 0x0 ;  /* 0x0000000000007b1d */ /* 0x000fe20000010000 */
[----:B-1----:R-:W-:-:S02]  /*1a8e0*/  IMAD.MOV.U32 R88, RZ, RZ, R104 ;  /* 0x000000ffff587224 */ /* 0x002fc400078e0068 */
[----:B------:R-:W-:Y:S02]  /*1a8f0*/  IMAD.MOV.U32 R89, RZ, RZ, R106 ;  /* 0x000000ffff597224 */ /* 0x000fe400078e006a */
[----:B------:R-:W-:Y:S02]  /*1a900*/  IMAD.MOV.U32 R90, RZ, RZ, R40 ;  /* 0x000000ffff5a7224 */ /* 0x000fe400078e0028 */
[----:B------:R-:W-:Y:S02]  /*1a910*/  IMAD.MOV.U32 R91, RZ, RZ, R42 ;  /* 0x000000ffff5b7224 */ /* 0x000fe400078e002a */
[----:B------:R-:W-:Y:S02]  /*1a920*/  IMAD.MOV.U32 R106, RZ, RZ, R49 ;  /* 0x000000ffff6a7224 */ /* 0x000fe400078e0031 */
[----:B------:R-:W-:Y:S01]  /*1a930*/  IMAD.MOV.U32 R104, RZ, RZ, R113 ;  /* 0x000000ffff687224 */ /* 0x000fe200078e0071 */
[----:B------:R-:W1:Y:S01]  /*1a940*/  LDS.128 R28, [R3] ;  /* 0x00000000031c7984 */ /* 0x000e620000000c00 */
[----:B------:R-:W-:-:S02]  /*1a950*/  IMAD.MOV.U32 R113, RZ, RZ, R123 ;  /* 0x000000ffff717224 */ /* 0x000fc400078e007b */
[----:B------:R-:W-:Y:S01]  /*1a960*/  IMAD.MOV.U32 R123, RZ, RZ, R67 ;  /* 0x000000ffff7b7224 */ /* 0x000fe200078e0043 */
[----:B------:R-:W-:Y:S06]  /*1a970*/  BAR.SYNC.DEFER_BLOCKING 0x0 ;  /* 0x0000000000007b1d */ /* 0x000fec0000010000 */
[----:B------:R-:W-:Y:S02]  /*1a980*/  STSM.16.M88.4 [R2], R32 ;  /* 0x0000002002007844 */ /* 0x000fe40000000200 */
[----:B------:R-:W-:Y:S06]  /*1a990*/  BAR.SYNC.DEFER_BLOCKING 0x0 ;  /* 0x0000000000007b1d */ /* 0x000fec0000010000 */
[----:B------:R-:W1:Y:S02]  /*1a9a0*/  LDS.128 R24, [R3] ;  /* 0x0000000003187984 */ /* 0x000e640000000c00 */
[----:B------:R-:W-:Y:S06]  /*1a9b0*/  BAR.SYNC.DEFER_BLOCKING 0x0 ;  /* 0x0000000000007b1d */ /* 0x000fec0000010000 */
[----:B------:R2:W-:Y:S02]  /*1a9c0*/  STSM.16.M88.4 [R2], R92 ;  /* 0x0000005c02007844 */ /* 0x0005e40000000200 */
[----:B------:R-:W-:Y:S01]  /*1a9d0*/  BAR.SYNC.DEFER_BLOCKING 0x0 ;  /* 0x0000000000007b1d */ /* 0x000fe20000010000 */
[----:B--2---:R-:W-:-:S02]  /*1a9e0*/  IMAD.MOV.U32 R94, RZ, RZ, R44 ;  /* 0x000000ffff5e7224 */ /* 0x004fc400078e002c */
[----:B------:R-:W-:Y:S02]  /*1a9f0*/  IMAD.MOV.U32 R95, RZ, RZ, R46 ;  /* 0x000000ffff5f7224 */ /* 0x000fe400078e002e */
[----:B------:R-:W-:Y:S02]  /*1aa00*/  IMAD.MOV.U32 R92, RZ, RZ, R108 ;  /* 0x000000ffff5c7224 */ /* 0x000fe400078e006c */
[----:B------:R-:W-:Y:S02]  /*1aa10*/  IMAD.MOV.U32 R93, RZ, RZ, R110 ;  /* 0x000000ffff5d7224 */ /* 0x000fe400078e006e */
[----:B------:R-:W-:Y:S02]  /*1aa20*/  IMAD.MOV.U32 R110, RZ, RZ, R53 ;  /* 0x000000ffff6e7224 */ /* 0x000fe400078e0035 */
[----:B------:R-:W-:Y:S01]  /*1aa30*/  IMAD.MOV.U32 R108, RZ, RZ, R117 ;  /* 0x000000ffff6c7224 */ /* 0x000fe200078e0075 */
[----:B------:R-:W2:Y:S01]  /*1aa40*/  LDS.128 R36, [R3] ;  /* 0x0000000003247984 */ /* 0x000ea20000000c00 */
[----:B------:R-:W-:-:S02]  /*1aa50*/  IMAD.MOV.U32 R117, RZ, RZ, R127 ;  /* 0x000000ffff757224 */ /* 0x000fc400078e007f */
[----:B------:R-:W-:Y:S01]  /*1aa60*/  IMAD.MOV.U32 R127, RZ, RZ, R71 ;  /* 0x000000ffff7f7224 */ /* 0x000fe200078e0047 */
[----:B------:R-:W-:Y:S06]  /*1aa70*/  BAR.SYNC.DEFER_BLOCKING 0x0 ;  /* 0x0000000000007b1d */ /* 0x000fec0000010000 */
[----:B------:R-:W-:Y:S02]  /*1aa80*/  STSM.16.M88.4 [R2], R88 ;  /* 0x0000005802007844 */ /* 0x000fe40000000200 */
[----:B------:R-:W-:Y:S06]  /*1aa90*/  BAR.SYNC.DEFER_BLOCKING 0x0 ;  /* 0x0000000000007b1d */ /* 0x000fec0000010000 */
[----:B------:R-:W2:Y:S02]  /*1aaa0*/  LDS.128 R32, [R3] ;  /* 0x0000000003207984 */ /* 0x000ea40000000c00 */
[----:B------:R-:W-:Y:S06]  /*1aab0*/  BAR.SYNC.DEFER_BLOCKING 0x0 ;  /* 0x0000000000007b1d */ /* 0x000fec0000010000 */
[----:B------:R3:W-:Y:S02]  /*1aac0*/  STSM.16.M88.4 [R2], R96 ;  /* 0x0000006002007844 */ /* 0x0007e40000000200 */
[----:B------:R-:W-:Y:S01]  /*1aad0*/  BAR.SYNC.DEFER_BLOCKING 0x0 ;  /* 0x0000000000007b1d */ /* 0x000fe20000010000 */
[----:B---3--:R-:W-:-:S02]  /*1aae0*/  IMAD.MOV.U32 R96, RZ, RZ, R112 ;  /* 0x000000ffff607224 */ /* 0x008fc400078e0070 */
[----:B------:R-:W-:Y:S02]  /*1aaf0*/  IMAD.MOV.U32 R97, RZ, RZ, R114 ;  /* 0x000000ffff617224 */ /* 0x000fe400078e0072 */
[----:B------:R-:W-:Y:S02]  /*1ab00*/  IMAD.MOV.U32 R98, RZ, RZ, R48 ;  /* 0x000000ffff627224 */ /* 0x000fe400078e0030 */
[----:B------:R-:W-:Y:S02]  /*1ab10*/  IMAD.MOV.U32 R99, RZ, RZ, R50 ;  /* 0x000000ffff637224 */ /* 0x000fe400078e0032 */
[----:B------:R-:W-:Y:S02]  /*1ab20*/  IMAD.MOV.U32 R114, RZ, RZ, R57 ;  /* 0x000000ffff727224 */ /* 0x000fe400078e0039 */
[----:B------:R-:W-:Y:S01]  /*1ab30*/  IMAD.MOV.U32 R112, RZ, RZ, R121 ;  /* 0x000000ffff707224 */ /* 0x000fe200078e0079 */
[----:B------:R-:W3:Y:S01]  /*1ab40*/  LDS.128 R44, [R3] ;  /* 0x00000000032c7984 */ /* 0x000ee20000000c00 */
[----:B------:R-:W-:-:S02]  /*1ab50*/  IMAD.MOV.U32 R121, RZ, RZ, R131 ;  /* 0x000000ffff797224 */ /* 0x000fc400078e0083 */
[----:B------:R-:W-:Y:S01]  /*1ab60*/  IMAD.MOV.U32 R131, RZ, RZ, R75 ;  /* 0x000000ffff837224 */ /* 0x000fe200078e004b */
[----:B------:R-:W-:Y:S06]  /*1ab70*/  BAR.SYNC.DEFER_BLOCKING 0x0 ;  /* 0x0000000000007b1d */ /* 0x000fec0000010000 */
[----:B------:R-:W-:Y:S02]  /*1ab80*/  STSM.16.M88.4 [R2], R92 ;  /* 0x0000005c02007844 */ /* 0x000fe40000000200 */
[----:B------:R-:W-:Y:S06]  /*1ab90*/  BAR.SYNC.DEFER_BLOCKING 0x0 ;  /* 0x0000000000007b1d */ /* 0x000fec0000010000 */
[----:B------:R-:W3:Y:S02]  /*1aba0*/  LDS.128 R40, [R3] ;  /* 0x0000000003287984 */ /* 0x000ee40000000c00 */
[----:B------:R-:W-:Y:S06]  /*1abb0*/  BAR.SYNC.DEFER_BLOCKING 0x0 ;  /* 0x0000000000007b1d */ /* 0x000fec0000010000 */
[----:B------:R4:W-:Y:S02]  /*1abc0*/  STSM.16.M88.4 [R2], R100 ;  /* 0x0000006402007844 */ /* 0x0009e40000000200 */
[----:B------:R-:W-:Y:S01]  /*1abd0*/  BAR.SYNC.DEFER_BLOCKING 0x0 ;  /* 0x0000000000007b1d */ /* 0x000fe20000010000 */
[----:B----4-:R-:W-:-:S02]  /*1abe0*/  IMAD.MOV.U32 R100, RZ, RZ, R116 ;  /* 0x000000ffff647224 */ /* 0x010fc400078e0074 */
[----:B------:R-:W-:Y:S02]  /*1abf0*/  IMAD.MOV.U32 R101, RZ, RZ, R118 ;  /* 0x000000ffff657224 */ /* 0x000fe400078e0076 */
[----:B------:R-:W-:Y:S02]  /*1ac00*/  IMAD.MOV.U32 R102, RZ, RZ, R52 ;  /* 0x000000ffff667224 */ /* 0x000fe400078e0034 */
[----:B------:R-:W-:Y:S02]  /*1ac10*/  IMAD.MOV.U32 R103, RZ, RZ, R54 ;  /* 0x000000ffff677224 */ /* 0x000fe400078e0036 */
[----:B------:R-:W-:Y:S02]  /*1ac20*/  IMAD.MOV.U32 R118, RZ, RZ, R61 ;  /* 0x000000ffff767224 */ /* 0x000fe400078e003d */
[----:B------:R-:W-:Y:S01]  /*1ac30*/  IMAD.MOV.U32 R116, RZ, RZ, R125 ;  /* 0x000000ffff747224 */ /* 0x000fe200078e007d */
[----:B------:R-:W4:Y:S01]  /*1ac40*/  LDS.128 R88, [R3] ;  /* 0x0000000003587984 */ /* 0x000f220000000c00 */
[----:B------:R-:W-:-:S02]  /*1ac50*/  IMAD.MOV.U32 R125, RZ, RZ, R135 ;  /* 0x000000ffff7d7224 */ /* 0x000fc400078e0087 */
[----:B------:R-:W-:Y:S01]  /*1ac60*/  IMAD.MOV.U32 R135, RZ, RZ, R79 ;  /* 0x000000ffff877224 */ /* 0x000fe200078e004f */
        /* <DEDUP_REMOVED lines=101> */
[----:B---3--:R-:W-:-:S05]  /*1b2c0*/  IMAD R129, R190, UR5, RZ ;  /* 0x00000005be817c24 */ /* 0x008fca000f8e02ff */
[----:B------:R-:W-:Y:S01]  /*1b2d0*/  ULDC UR5, c[0x0][0x22c] ;  /* 0x00008b0000057ab9 */ /* 0x000fe20000000800 */
[----:B------:R-:W-:Y:S01]  /*1b2e0*/  IMAD R131, R0, UR4, RZ ;  /* 0x0000000400837c24 */ /* 0x000fe2000f8e02ff */
[----:B------:R-:W-:-:S04]  /*1b2f0*/  LEA R128, P6, R129, UR6, 0x2 ;  /* 0x0000000681807c11 */ /* 0x000fc8000f8c10ff */
[----:B------:R-:W-:Y:S02]  /*1b300*/  LEA.HI.X.SX32 R129, R129, UR7, 0x2, P6 ;  /* 0x0000000781817c11 */ /* 0x000fe4000b0f16ff */
[C---:B------:R-:W-:Y:S01]  /*1b310*/  LEA R130, P6, R131.reuse, R128, 0x2 ;  /* 0x0000008083827211 */ /* 0x040fe200078c10ff */
[----:B------:R-:W3:Y:S01]  /*1b320*/  LDS.128 R116, [R3] ;  /* 0x0000000003747984 */ /* 0x000ee20000000c00 */
[----:B------:R-:W-:Y:S06]  /*1b330*/  BAR.SYNC.DEFER_BLOCKING 0x0 ;  /* 0x0000000000007b1d */ /* 0x000fec0000010000 */
[----:B------:R-:W-:Y:S02]  /*1b340*/  STSM.16.M88.4 [R2], R124 ;  /* 0x0000007c02007844 */ /* 0x000fe40000000200 */
[----:B------:R-:W-:Y:S06]  /*1b350*/  BAR.SYNC.DEFER_BLOCKING 0x0 ;  /* 0x0000000000007b1d */ /* 0x000fec0000010000 */
[----:B------:R-:W3:Y:S02]  /*1b360*/  LDS.128 R76, [R3] ;  /* 0x00000000034c7984 */ /* 0x000ee40000000c00 */
[----:B------:R-:W-:Y:S06]  /*1b370*/  BAR.SYNC.DEFER_BLOCKING 0x0 ;  /* 0x0000000000007b1d */ /* 0x000fec0000010000 */
[----:B------:R4:W-:Y:S02]  /*1b380*/  STSM.16.M88.4 [R2], R132 ;  /* 0x0000008402007844 */ /* 0x0009e40000000200 */
[----:B------:R-:W-:Y:S01]  /*1b390*/  BAR.SYNC.DEFER_BLOCKING 0x0 ;  /* 0x0000000000007b1d */ /* 0x000fe20000010000 */
[C---:B----4-:R-:W-:Y:S01]  /*1b3a0*/  VIADD R134, R131.reuse, UR4 ;  /* 0x0000000483867c36 */ /* 0x050fe20008000000 */
[----:B------:R-:W-:Y:S01]  /*1b3b0*/  LEA.HI.X.SX32 R131, R131, R129, 0x2, P6 ;  /* 0x0000008183837211 */ /* 0x000fe200030f16ff */
[----:B------:R-:W-:-:S02]  /*1b3c0*/  VIADD R133, R0, 0x5 ;  /* 0x0000000500857836 */ /* 0x000fc40000000000 */
[----:B------:R-:W-:Y:S01]  /*1b3d0*/  VIADD R135, R0, 0x6 ;  /* 0x0000000600877836 */ /* 0x000fe20000000000 */
[C---:B------:R-:W-:Y:S01]  /*1b3e0*/  LEA R132, P6, R134.reuse, R128, 0x2 ;  /* 0x0000008086847211 */ /* 0x040fe200078c10ff */
[----:B------:R-:W4:Y:S01]  /*1b3f0*/  LDS.128 R120, [R3] ;  /* 0x0000000003787984 */ /* 0x000f220000000c00 */
[----:B------:R-:W-:Y:S06]  /*1b400*/  BAR.SYNC.DEFER_BLOCKING 0x0 ;  /* 0x0000000000007b1d */ /* 0x000fec0000010000 */
[----:B------:R1:W-:Y:S02]  /*1b410*/  STSM.16.M88.4 [R2], R136 ;  /* 0x0000008802007844 */ /* 0x0003e40000000200 */
[----:B------:R-:W-:Y:S01]  /*1b420*/  BAR.SYNC.DEFER_BLOCKING 0x0 ;  /* 0x0000000000007b1d */ /* 0x000fe20000010000 */
[----:B-1----:R-:W-:-:S04]  /*1b430*/  VIADD R136, R134, UR4 ;  /* 0x0000000486887c36 */ /* 0x002fc80008000000 */
[----:B------:R-:W-:Y:S01]  /*1b440*/  VIADD R137, R136, UR4 ;  /* 0x0000000488897c36 */ /* 0x000fe20008000000 */
[----:B------:R-:W1:Y:S02]  /*1b450*/  LDS.128 R80, [R3] ;  /* 0x0000000003507984 */ /* 0x000e640000000c00 */
[----:B------:R-:W-:Y:S06]  /*1b460*/  BAR.SYNC.DEFER_BLOCKING 0x0 ;  /* 0x0000000000007b1d */ /* 0x000fec0000010000 */
[----:B------:R2:W-:Y:S02]  /*1b470*/  STSM.16.M88.4 [R2], R140 ;  /* 0x0000008c02007844 */ /* 0x0005e40000000200 */
[----:B------:R-:W-:Y:S01]  /*1b480*/  BAR.SYNC.DEFER_BLOCKING 0x0 ;  /* 0x0000000000007b1d */ /* 0x000fe20000010000 */
[----:B--2---:R-:W-:-:S02]  /*1b490*/  IMAD.MOV.U32 R142, RZ, RZ, R85 ;  /* 0x000000ffff8e7224 */ /* 0x004fc400078e0055 */
[----:B------:R-:W-:Y:S02]  /*1b4a0*/  IMAD.MOV.U32 R143, RZ, RZ, R87 ;  /* 0x000000ffff8f7224 */ /* 0x000fe400078e0057 */
[----:B------:R-:W-:Y:S02]  /*1b4b0*/  IMAD.MOV.U32 R140, RZ, RZ, R149 ;  /* 0x000000ffff8c7224 */ /* 0x000fe400078e0095 */
[----:B------:R-:W-:Y:S01]  /*1b4c0*/  IMAD.MOV.U32 R141, RZ, RZ, R151 ;  /* 0x000000ffff8d7224 */ /* 0x000fe200078e0097 */
[----:B------:R-:W2:Y:S01]  /*1b4d0*/  LDS.128 R124, [R3] ;  /* 0x00000000037c7984 */ /* 0x000ea20000000c00 */
[----:B------:R-:W-:Y:S06]  /*1b4e0*/  BAR.SYNC.DEFER_BLOCKING 0x0 ;  /* 0x0000000000007b1d */ /* 0x000fec0000010000 */
[----:B------:R-:W-:Y:S02]  /*1b4f0*/  STSM.16.M88.4 [R2], R144 ;  /* 0x0000009002007844 */ /* 0x000fe40000000200 */
[----:B------:R-:W-:Y:S06]  /*1b500*/  BAR.SYNC.DEFER_BLOCKING 0x0 ;  /* 0x0000000000007b1d */ /* 0x000fec0000010000 */
[----:B------:R-:W2:Y:S02]  /*1b510*/  LDS.128 R84, [R3] ;  /* 0x0000000003547984 */ /* 0x000ea40000000c00 */
[----:B------:R-:W-:Y:S06]  /*1b520*/  BAR.SYNC.DEFER_BLOCKING 0x0 ;  /* 0x0000000000007b1d */ /* 0x000fec0000010000 */
[----:B------:R3:W-:Y:S02]  /*1b530*/  STSM.16.M88.4 [R2], R140 ;  /* 0x0000008c02007844 */ /* 0x0007e40000000200 */
[----:B------:R-:W-:Y:S01]  /*1b540*/  BAR.SYNC.DEFER_BLOCKING 0x0 ;  /* 0x0000000000007b1d */ /* 0x000fe20000010000 */
[----:B---3--:R-:W-:-:S05]  /*1b550*/  VIADD R2, R0, 0x7 ;  /* 0x0000000700027836 */ /* 0x008fca0000000000 */
[----:B------:R3:W-:Y:S01]  /*1b560*/  @P2 STG.E desc[UR16][R130.64], R4 ;  /* 0x0000000482002986 */ /* 0x0007e2000c101910 */
[----:B------:R-:W-:Y:S01]  /*1b570*/  ISETP.LT.AND P2, PT, R133, UR5, !P0 ;  /* 0x0000000585007c0c */ /* 0x000fe2000c741270 */
[----:B------:R-:W-:Y:S01]  /*1b580*/  ULDC UR5, c[0x0][0x22c] ;  /* 0x00008b0000057ab9 */ /* 0x000fe20000000800 */
[----:B------:R-:W-:Y:S02]  /*1b590*/  LEA.HI.X.SX32 R133, R134, R129, 0x2, P6 ;  /* 0x0000008186857211 */ /* 0x000fe400030f16ff */
[----:B------:R-:W-:-:S03]  /*1b5a0*/  LEA R134, P6, R136, R128, 0x2 ;  /* 0x0000008088867211 */ /* 0x000fc600078c10ff */
[----:B------:R4:W-:Y:S01]  /*1b5b0*/  @P1 STG.E desc[UR16][R132.64], R12 ;  /* 0x0000000c84001986 */ /* 0x0009e2000c101910 */
[----:B------:R-:W-:Y:S01]  /*1b5c0*/  ISETP.LT.AND P1, PT, R135, UR5, !P0 ;  /* 0x0000000587007c0c */ /* 0x000fe2000c721270 */
[----:B------:R-:W-:Y:S01]  /*1b5d0*/  ULDC UR5, c[0x0][0x22c] ;  /* 0x00008b0000057ab9 */ /* 0x000fe20000000800 */
[----:B------:R-:W-:Y:S01]  /*1b5e0*/  LEA.HI.X.SX32 R135, R136, R129, 0x2, P6 ;  /* 0x0000008188877211 */ /* 0x000fe200030f16ff */
[C---:B---3--:R-:W-:Y:S01]  /*1b5f0*/  VIADD R4, R137.reuse, UR4 ;  /* 0x0000000489047c36 */ /* 0x048fe20008000000 */
[----:B------:R-:W-:-:S03]  /*1b600*/  LEA R130, P6, R137, R128, 0x2 ;  /* 0x0000008089827211 */ /* 0x000fc600078c10ff */
[----:B------:R-:W-:Y:S01]  /*1b610*/  @P5 STG.E desc[UR16][R134.64], R5 ;  /* 0x0000000586005986 */ /* 0x000fe2000c101910 */
[-C--:B------:R-:W-:Y:S02]  /*1b620*/  LEA.HI.X.SX32 R131, R137, R129.reuse, 0x2, P6 ;  /* 0x0000008189837211 */ /* 0x080fe400030f16ff */
[CC--:B------:R-:W-:Y:S01]  /*1b630*/  LEA R136, P6, R4.reuse, R128.reuse, 0x2 ;  /* 0x0000008004887211 */ /* 0x0c0fe200078c10ff */
[----:B----4-:R-:W-:Y:S01]  /*1b640*/  VIADD R12, R4, UR4 ;  /* 0x00000004040c7c36 */ /* 0x010fe20008000000 */
[----:B------:R-:W-:Y:S01]  /*1b650*/  ISETP.LT.AND P5, PT, R2, UR5, !P0 ;  /* 0x0000000502007c0c */ /* 0x000fe2000c7a1270 */
[----:B------:R-:W-:Y:S01]  /*1b660*/  VIADD R2, R0, 0x8 ;  /* 0x0000000800027836 */ /* 0x000fe20000000000 */
[-C--:B------:R-:W-:Y:S01]  /*1b670*/  LEA.HI.X.SX32 R137, R4, R129.reuse, 0x2, P6 ;  /* 0x0000008104897211 */ /* 0x080fe200030f16ff */
[----:B------:R-:W-:Y:S01]  /*1b680*/  ULDC UR5, c[0x0][0x22c] ;  /* 0x00008b0000057ab9 */ /* 0x000fe20000000800 */
[-C--:B------:R-:W-:Y:S01]  /*1b690*/  LEA R132, P6, R12, R128.reuse, 0x2 ;  /* 0x000000800c847211 */ /* 0x080fe200078c10ff */
[----:B------:R3:W-:Y:S01]  /*1b6a0*/  @P4 STG.E desc[UR16][R130.64], R13 ;  /* 0x0000000d82004986 */ /* 0x0007e2000c101910 */
[----:B------:R-:W-:Y:S01]  /*1b6b0*/  ISETP.LT.AND P4, PT, R2, UR5, !P0 ;  /* 0x0000000502007c0c */ /* 0x000fe2000c781270 */
[----:B------:R-:W-:Y:S01]  /*1b6c0*/  VIADD R2, R0, 0x9 ;  /* 0x0000000900027836 */ /* 0x000fe20000000000 */
[C---:B------:R-:W-:Y:S01]  /*1b6d0*/  LEA.HI.X.SX32 R133, R12.reuse, R129, 0x2, P6 ;  /* 0x000000810c857211 */ /* 0x040fe200030f16ff */
[----:B------:R-:W-:Y:S01]  /*1b6e0*/  VIADD R12, R12, UR4 ;  /* 0x000000040c0c7c36 */ /* 0x000fe20008000000 */
[----:B------:R-:W-:Y:S01]  /*1b6f0*/  ULDC UR5, c[0x0][0x22c] ;  /* 0x00008b0000057ab9 */ /* 0x000fe20000000800 */
[----:B------:R4:W-:Y:S01]  /*1b700*/  @P3 STG.E desc[UR16][R136.64], R6 ;  /* 0x0000000688003986 */ /* 0x0009e2000c101910 */
[----:B------:R-:W-:Y:S01]  /*1b710*/  ISETP.LT.AND P3, PT, R2, UR5, !P0 ;  /* 0x0000000502007c0c */ /* 0x000fe2000c761270 */
[----:B------:R-:W-:Y:S01]  /*1b720*/  VIADD R2, R0, 0xa ;  /* 0x0000000a00027836 */ /* 0x000fe20000000000 */
[----:B------:R-:W-:Y:S01]  /*1b730*/  ULDC UR5, c[0x0][0x22c] ;  /* 0x00008b0000057ab9 */ /* 0x000fe20000000800 */
[----:B------:R1:W-:Y:S01]  /*1b740*/  @P2 STG.E desc[UR16][R132.64], R14 ;  /* 0x0000000e84002986 */ /* 0x0003e2000c101910 */
[C---:B------:R-:W-:Y:S01]  /*1b750*/  LEA R4, P2, R12.reuse, R128, 0x2 ;  /* 0x000000800c047211 */ /* 0x040fe200078410ff */
[----:B---3--:R-:W-:-:S03]  /*1b760*/  VIADD R13, R12, UR4 ;  /* 0x000000040c0d7c36 */ /* 0x008fc60008000000 */
[-C--:B------:R-:W-:Y:S02]  /*1b770*/  LEA.HI.X.SX32 R5, R12, R129.reuse, 0x2, P2 ;  /* 0x000000810c057211 */ /* 0x080fe400010f16ff */
[----:B------:R-:W-:Y:S01]  /*1b780*/  ISETP.LT.AND P2, PT, R2, UR5, !P0 ;  /* 0x0000000502007c0c */ /* 0x000fe2000c741270 */
[----:B------:R-:W-:Y:S01]  /*1b790*/  VIADD R2, R0, 0xb ;  /* 0x0000000b00027836 */ /* 0x000fe20000000000 */
[CC--:B------:R-:W-:Y:S01]  /*1b7a0*/  LEA R12, P6, R13.reuse, R128.reuse, 0x2 ;  /* 0x000000800d0c7211 */ /* 0x0c0fe200078c10ff */
[C---:B----4-:R-:W-:Y:S01]  /*1b7b0*/  VIADD R6, R13.reuse, UR4 ;  /* 0x000000040d067c36 */ /* 0x050fe20008000000 */
[----:B------:R-:W-:Y:S01]  /*1b7c0*/  ULDC UR5, c[0x0][0x22c] ;  /* 0x00008b0000057ab9 */ /* 0x000fe20000000800 */
[----:B------:R3:W-:Y:S01]  /*1b7d0*/  @P1 STG.E desc[UR16][R4.64], R7 ;  /* 0x0000000704001986 */ /* 0x0007e2000c101910 */
[-C--:B------:R-:W-:Y:S01]  /*1b7e0*/  LEA.HI.X.SX32 R13, R13, R129.reuse, 0x2, P6 ;  /* 0x000000810d0d7211 */ /* 0x080fe200030f16ff */
[----:B-1----:R-:W-:Y:S01]  /*1b7f0*/  VIADD R14, R6, UR4 ;  /* 0x00000004060e7c36 */ /* 0x002fe20008000000 */
[----:B------:R-:W-:Y:S01]  /*1b800*/  ISETP.LT.AND P1, PT, R2, UR5, !P0 ;  /* 0x0000000502007c0c */ /* 0x000fe2000c721270 */
[----:B------:R-:W-:Y:S01]  /*1b810*/  VIADD R2, R0, 0xc ;  /* 0x0000000c00027836 */ /* 0x000fe20000000000 */
[C---:B------:R-:W-:Y:S01]  /*1b820*/  LEA R130, P6, R6.reuse, R128, 0x2 ;  /* 0x0000008006827211 */ /* 0x040fe200078c10ff */
[----:B------:R-:W-:Y:S01]  /*1b830*/  ULDC UR5, c[0x0][0x22c] ;  /* 0x00008b0000057ab9 */ /* 0x000fe20000000800 */
[----:B------:R1:W-:Y:S02]  /*1b840*/  @P5 STG.E desc[UR16][R12.64], R15 ;  /* 0x0000000f0c005986 */ /* 0x0003e4000c101910 */
[----:B------:R-:W-:-:S02]  /*1b850*/  LEA.HI.X.SX32 R131, R6, R129, 0x2, P6 ;  /* 0x0000008106837211 */ /* 0x000fc400030f16ff */
[----:B------:R-:W-:Y:S01]  /*1b860*/  ISETP.LT.AND P5, PT, R2, UR5, !P0 ;  /* 0x0000000502007c0c */ /* 0x000fe2000c7a1270 */
[C---:B---3--:R-:W-:Y:S01]  /*1b870*/  VIADD R7, R14.reuse, UR4 ;  /* 0x000000040e077c36 */ /* 0x048fe20008000000 */
[-C--:B------:R-:W-:Y:S01]  /*1b880*/  LEA R4, P6, R14, R128.reuse, 0x2 ;  /* 0x000000800e047211 */ /* 0x080fe200078c10ff */
[----:B------:R-:W-:Y:S01]  /*1b890*/  VIADD R2, R0, 0xd ;  /* 0x0000000d00027836 */ /* 0x000fe20000000000 */
[----:B------:R-:W-:Y:S01]  /*1b8a0*/  ULDC UR5, c[0x0][0x22c] ;  /* 0x00008b0000057ab9 */ /* 0x000fe20000000800 */
[----:B------:R3:W-:Y:S01]  /*1b8b0*/  @P4 STG.E desc[UR16][R130.64], R8 ;  /* 0x0000000882004986 */ /* 0x0007e2000c101910 */
[-C--:B------:R-:W-:Y:S01]  /*1b8c0*/  LEA.HI.X.SX32 R5, R14, R129.reuse, 0x2, P6 ;  /* 0x000000810e057211 */ /* 0x080fe200030f16ff */
[C---:B------:R-:W-:Y:S01]  /*1b8d0*/  VIADD R14, R7.reuse, UR4 ;  /* 0x00000004070e7c36 */ /* 0x040fe20008000000 */
[CC--:B------:R-:W-:Y:S02]  /*1b8e0*/  LEA R6, P6, R7.reuse, R128.reuse, 0x2 ;  /* 0x0000008007067211 */ /* 0x0c0fe400078c10ff */
[----:B------:R-:W-:Y:S01]  /*1b8f0*/  ISETP.LT.AND P4, PT, R2, UR5, !P0 ;  /* 0x0000000502007c0c */ /* 0x000fe2000c781270 */
[----:B------:R-:W-:Y:S01]  /*1b900*/  VIADD R2, R0, 0xe ;  /* 0x0000000e00027836 */ /* 0x000fe20000000000 */
[-C--:B------:R-:W-:Y:S01]  /*1b910*/  LEA.HI.X.SX32 R7, R7, R129.reuse, 0x2, P6 ;  /* 0x0000008107077211 */ /* 0x080fe200030f16ff */
[----:B------:R-:W-:Y:S01]  /*1b920*/  ULDC UR5, c[0x0][0x22c] ;  /* 0x00008b0000057ab9 */ /* 0x000fe20000000800 */
[-C--:B-1----:R-:W-:Y:S01]  /*1b930*/  LEA R12, P6, R14, R128.reuse, 0x2 ;  /* 0x000000800e0c7211 */ /* 0x082fe200078c10ff */
        /* <DEDUP_REMOVED lines=11> */
[C---:B---3--:R-:W-:Y:S01]  /*1b9f0*/  VIADD R8, R14.reuse, UR4 ;  /* 0x000000040e087c36 */ /* 0x048fe20008000000 */
[----:B-1----:R-:W-:-:S04]  /*1ba00*/  LEA R4, P1, R14, R128, 0x2 ;  /* 0x000000800e047211 */ /* 0x002fc800078210ff */
[-C--:B------:R-:W-:Y:S02]  /*1ba10*/  LEA.HI.X.SX32 R5, R14, R129.reuse, 0x2, P1 ;  /* 0x000000810e057211 */ /* 0x080fe400008f16ff */
[----:B------:R-:W-:Y:S01]  /*1ba20*/  ISETP.LT.AND P1, PT, R2, UR5, !P0 ;  /* 0x0000000502007c0c */ /* 0x000fe2000c721270 */
[----:B------:R-:W-:Y:S01]  /*1ba30*/  VIADD R2, R0, 0x11 ;  /* 0x0000001100027836 */ /* 0x000fe20000000000 */
[CC--:B----4-:R-:W-:Y:S01]  /*1ba40*/  LEA R6, P6, R8.reuse, R128.reuse, 0x2 ;  /* 0x0000008008067211 */ /* 0x0d0fe200078c10ff */
[C---:B------:R-:W-:Y:S01]  /*1ba50*/  VIADD R9, R8.reuse, UR4 ;  /* 0x0000000408097c36 */ /* 0x040fe20008000000 */
[----:B------:R-:W-:Y:S01]  /*1ba60*/  ULDC UR5, c[0x0][0x22c] ;  /* 0x00008b0000057ab9 */ /* 0x000fe20000000800 */
[----:B------:R1:W-:Y:S01]  /*1ba70*/  @P5 STG.E desc[UR16][R4.64], R10 ;  /* 0x0000000a04005986 */ /* 0x0003e2000c101910 */
[-C--:B------:R-:W-:Y:S01]  /*1ba80*/  LEA.HI.X.SX32 R7, R8, R129.reuse, 0x2, P6 ;  /* 0x0000008108077211 */ /* 0x080fe200030f16ff */
[C---:B--2---:R-:W-:Y:S01]  /*1ba90*/  VIADD R12, R9.reuse, UR4 ;  /* 0x00000004090c7c36 */ /* 0x044fe20008000000 */
[----:B------:R-:W-:Y:S01]  /*1baa0*/  ISETP.LT.AND P5, PT, R2, UR5, !P0 ;  /* 0x0000000502007c0c */ /* 0x000fe2000c7a1270 */
[----:B------:R-:W-:Y:S01]  /*1bab0*/  VIADD R2, R0, 0x12 ;  /* 0x0000001200027836 */ /* 0x000fe20000000000 */
[C---:B------:R-:W-:Y:S01]  /*1bac0*/  LEA R8, P6, R9.reuse, R128, 0x2 ;  /* 0x0000008009087211 */ /* 0x040fe200078c10ff */
[----:B------:R-:W-:Y:S01]  /*1bad0*/  ULDC UR5, c[0x0][0x22c] ;  /* 0x00008b0000057ab9 */ /* 0x000fe20000000800 */
[----:B------:R2:W-:Y:S02]  /*1bae0*/  @P4 STG.E desc[UR16][R6.64], R22 ;  /* 0x0000001606004986 */ /* 0x0005e4000c101910 */
[----:B------:R-:W-:-:S02]  /*1baf0*/  LEA.HI.X.SX32 R9, R9, R129, 0x2, P6 ;  /* 0x0000008109097211 */ /* 0x000fc400030f16ff */
[----:B------:R-:W-:Y:S01]  /*1bb00*/  ISETP.LT.AND P4, PT, R2, UR5, !P0 ;  /* 0x0000000502007c0c */ /* 0x000fe2000c781270 */
[C---:B-1----:R-:W-:Y:S01]  /*1bb10*/  VIADD R10, R12.reuse, UR4 ;  /* 0x000000040c0a7c36 */ /* 0x042fe20008000000 */
[-C--:B------:R-:W-:Y:S01]  /*1bb20*/  LEA R4, P6, R12, R128.reuse, 0x2 ;  /* 0x000000800c047211 */ /* 0x080fe200078c10ff */
[----:B------:R-:W-:Y:S01]  /*1bb30*/  VIADD R2, R0, 0x13 ;  /* 0x0000001300027836 */ /* 0x000fe20000000000 */
[----:B------:R-:W-:Y:S01]  /*1bb40*/  ULDC UR5, c[0x0][0x22c] ;  /* 0x00008b0000057ab9 */ /* 0x000fe20000000800 */
[----:B------:R-:W-:Y:S01]  /*1bb50*/  VIADD R14, R10, UR4 ;  /* 0x000000040a0e7c36 */ /* 0x000fe20008000000 */
[-C--:B------:R-:W-:Y:S01]  /*1bb60*/  LEA.HI.X.SX32 R5, R12, R129.reuse, 0x2, P6 ;  /* 0x000000810c057211 */ /* 0x080fe200030f16ff */
[----:B------:R1:W-:Y:S01]  /*1bb70*/  @P3 STG.E desc[UR16][R8.64], R11 ;  /* 0x0000000b08003986 */ /* 0x0003e2000c101910 */
[-C--:B------:R-:W-:Y:S02]  /*1bb80*/  LEA R12, P6, R10, R128.reuse, 0x2 ;  /* 0x000000800a0c7211 */ /* 0x080fe400078c10ff */
[----:B------:R-:W-:Y:S01]  /*1bb90*/  ISETP.LT.AND P3, PT, R2, UR5, !P0 ;  /* 0x0000000502007c0c */ /* 0x000fe2000c761270 */
[----:B------:R-:W-:Y:S01]  /*1bba0*/  VIADD R2, R0, 0x14 ;  /* 0x0000001400027836 */ /* 0x000fe20000000000 */
[-C--:B------:R-:W-:Y:S01]  /*1bbb0*/  LEA.HI.X.SX32 R13, R10, R129.reuse, 0x2, P6 ;  /* 0x000000810a0d7211 */ /* 0x080fe200030f16ff */
[----:B------:R-:W-:Y:S01]  /*1bbc0*/  ULDC UR5, c[0x0][0x22c] ;  /* 0x00008b0000057ab9 */ /* 0x000fe20000000800 */
[-C--:B--2---:R-:W-:Y:S01]  /*1bbd0*/  LEA R6, P6, R14, R128.reuse, 0x2 ;  /* 0x000000800e067211 */ /* 0x084fe200078c10ff */
[----:B------:R2:W-:Y:S01]  /*1bbe0*/  @P2 STG.E desc[UR16][R4.64], R23 ;  /* 0x0000001704002986 */ /* 0x0005e2000c101910 */
[----:B------:R-:W-:Y:S01]  /*1bbf0*/  ISETP.LT.AND P2, PT, R2, UR5, !P0 ;  /* 0x0000000502007c0c */ /* 0x000fe2000c741270 */
[----:B------:R-:W-:Y:S01]  /*1bc00*/  VIADD R2, R0, 0x15 ;  /* 0x0000001500027836 */ /* 0x000fe20000000000 */
[C---:B------:R-:W-:Y:S01]  /*1bc10*/  LEA.HI.X.SX32 R7, R14.reuse, R129, 0x2, P6 ;  /* 0x000000810e077211 */ /* 0x040fe200030f16ff */
[----:B------:R-:W-:Y:S01]  /*1bc20*/  VIADD R14, R14, UR4 ;  /* 0x000000040e0e7c36 */ /* 0x000fe20008000000 */
[----:B------:R-:W-:Y:S01]  /*1bc30*/  ULDC UR5, c[0x0][0x22c] ;  /* 0x00008b0000057ab9 */ /* 0x000fe20000000800 */
[----:B------:R-:W-:Y:S01]  /*1bc40*/  @P1 STG.E desc[UR16][R12.64], R16 ;  /* 0x000000100c001986 */ /* 0x000fe2000c101910 */
[----:B------:R-:W-:Y:S01]  /*1bc50*/  ISETP.LT.AND P1, PT, R2, UR5, !P0 ;  /* 0x0000000502007c0c */ /* 0x000fe2000c721270 */
[----:B------:R-:W-:Y:S01]  /*1bc60*/  VIADD R2, R0, 0x16 ;  /* 0x0000001600027836 */ /* 0x000fe20000000000 */
[----:B------:R-:W-:Y:S01]  /*1bc70*/  ULDC UR5, c[0x0][0x22c] ;  /* 0x00008b0000057ab9 */ /* 0x000fe20000000800 */
[----:B------:R3:W-:Y:S01]  /*1bc80*/  @P5 STG.E desc[UR16][R6.64], R28 ;  /* 0x0000001c06005986 */ /* 0x0007e2000c101910 */
[C---:B-1----:R-:W-:Y:S01]  /*1bc90*/  VIADD R9, R14.reuse, UR4 ;  /* 0x000000040e097c36 */ /* 0x042fe20008000000 */
[----:B--2---:R-:W-:-:S04]  /*1bca0*/  LEA R4, P5, R14, R128, 0x2 ;  /* 0x000000800e047211 */ /* 0x004fc800078a10ff */
[-C--:B------:R-:W-:Y:S02]  /*1bcb0*/  LEA.HI.X.SX32 R5, R14, R129.reuse, 0x2, P5 ;  /* 0x000000810e057211 */ /* 0x080fe400028f16ff */
[----:B------:R-:W-:Y:S01]  /*1bcc0*/  ISETP.LT.AND P5, PT, R2, UR5, !P0 ;  /* 0x0000000502007c0c */ /* 0x000fe2000c7a1270 */
[----:B------:R-:W-:Y:S01]  /*1bcd0*/  VIADD R2, R0, 0x17 ;  /* 0x0000001700027836 */ /* 0x000fe20000000000 */
[CC--:B------:R-:W-:Y:S01]  /*1bce0*/  LEA R8, P6, R9.reuse, R128.reuse, 0x2 ;  /* 0x0000008009087211 */ /* 0x0c0fe200078c10ff */
[----:B------:R-:W-:Y:S01]  /*1bcf0*/  ULDC UR5, c[0x0][0x22c] ;  /* 0x00008b0000057ab9 */ /* 0x000fe20000000800 */
[C---:B---3--:R-:W-:Y:S01]  /*1bd00*/  VIADD R7, R9.reuse, UR4 ;  /* 0x0000000409077c36 */ /* 0x048fe20008000000 */
[----:B------:R1:W-:Y:S01]  /*1bd10*/  @P4 STG.E desc[UR16][R4.64], R17 ;  /* 0x0000001104004986 */ /* 0x0003e2000c101910 */
[-C--:B------:R-:W-:Y:S02]  /*1bd20*/  LEA.HI.X.SX32 R9, R9, R129.reuse, 0x2, P6 ;  /* 0x0000008109097211 */ /* 0x080fe400030f16ff */
[----:B------:R-:W-:Y:S01]  /*1bd30*/  ISETP.LT.AND P4, PT, R2, UR5, !P0 ;  /* 0x0000000502007c0c */ /* 0x000fe2000c781270 */
[C---:B------:R-:W-:Y:S01]  /*1bd40*/  VIADD R10, R7.reuse, UR4 ;  /* 0x00000004070a7c36 */ /* 0x040fe20008000000 */
[CC--:B------:R-:W-:Y:S01]  /*1bd50*/  LEA R6, P6, R7.reuse, R128.reuse, 0x2 ;  /* 0x0000008007067211 */ /* 0x0c0fe200078c10ff */
[----:B------:R-:W-:Y:S01]  /*1bd60*/  VIADD R2, R0, 0x18 ;  /* 0x0000001800027836 */ /* 0x000fe20000000000 */
[----:B------:R-:W-:Y:S01]  /*1bd70*/  ULDC UR5, c[0x0][0x22c] ;  /* 0x00008b0000057ab9 */ /* 0x000fe20000000800 */
[----:B------:R2:W-:Y:S01]  /*1bd80*/  @P3 STG.E desc[UR16][R8.64], R29 ;  /* 0x0000001d08003986 */ /* 0x0005e2000c101910 */
[-C--:B------:R-:W-:Y:S01]  /*1bd90*/  LEA.HI.X.SX32 R7, R7, R129.reuse, 0x2, P6 ;  /* 0x0000008107077211 */ /* 0x080fe200030f16ff */
[----:B------:R-:W-:Y:S01]  /*1bda0*/  VIADD R11, R10, UR4 ;  /* 0x000000040a0b7c36 */ /* 0x000fe20008000000 */
[----:B------:R-:W-:Y:S01]  /*1bdb0*/  ISETP.LT.AND P3, PT, R2, UR5, !P0 ;  /* 0x0000000502007c0c */ /* 0x000fe2000c761270 */
[----:B------:R-:W-:Y:S01]  /*1bdc0*/  VIADD R2, R0, 0x19 ;  /* 0x0000001900027836 */ /* 0x000fe20000000000 */
[C---:B-1----:R-:W-:Y:S01]  /*1bdd0*/  LEA R4, P6, R10.reuse, R128, 0x2 ;  /* 0x000000800a047211 */ /* 0x042fe200078c10ff */
[----:B------:R-:W-:Y:S01]  /*1bde0*/  ULDC UR5, c[0x0][0x22c] ;  /* 0x00008b0000057ab9 */ /* 0x000fe20000000800 */
[----:B------:R-:W-:Y:S01]  /*1bdf0*/  VIADD R12, R11, UR4 ;  /* 0x000000040b0c7c36 */ /* 0x000fe20008000000 */
[----:B------:R1:W-:Y:S01]  /*1be00*/  @P2 STG.E desc[UR16][R6.64], R18 ;  /* 0x0000001206002986 */ /* 0x0003e2000c101910 */
[----:B------:R-:W-:-:S02]  /*1be10*/  LEA.HI.X.SX32 R5, R10, R129, 0x2, P6 ;  /* 0x000000810a057211 */ /* 0x000fc400030f16ff */
[CC--:B------:R-:W-:Y:S02]  /*1be20*/  LEA R10, P6, R11.reuse, R128.reuse, 0x2 ;  /* 0x000000800b0a7211 */ /* 0x0c0fe400078c10ff */
        /* <DEDUP_REMOVED lines=17> */
[----:B--2---:R-:W-:-:S02]  /*1bf40*/  LEA R4, P4, R12, R128, 0x2 ;  /* 0x000000800c047211 */ /* 0x004fc400078810ff */
[----:B------:R-:W1:Y:S02]  /*1bf50*/  LDS.128 R16, [R3] ;  /* 0x0000000003107984 */ /* 0x000e640000000c00 */
[-C--:B------:R-:W-:Y:S02]  /*1bf60*/  LEA.HI.X.SX32 R5, R12, R129.reuse, 0x2, P4 ;  /* 0x000000810c057211 */ /* 0x080fe400020f16ff */
[----:B------:R-:W-:Y:S01]  /*1bf70*/  ISETP.LT.AND P4, PT, R2, UR5, !P0 ;  /* 0x0000000502007c0c */ /* 0x000fe2000c781270 */
[----:B------:R-:W-:Y:S01]  /*1bf80*/  VIADD R2, R0, 0x1d ;  /* 0x0000001d00027836 */ /* 0x000fe20000000000 */
[C---:B------:R-:W-:Y:S01]  /*1bf90*/  LEA R6, P6, R7.reuse, R128, 0x2 ;  /* 0x0000008007067211 */ /* 0x040fe200078c10ff */
[----:B------:R-:W-:Y:S01]  /*1bfa0*/  ULDC UR5, c[0x0][0x22c] ;  /* 0x00008b0000057ab9 */ /* 0x000fe20000000800 */
[C---:B---3--:R-:W-:Y:S01]  /*1bfb0*/  VIADD R9, R7.reuse, UR4 ;  /* 0x0000000407097c36 */ /* 0x048fe20008000000 */
[----:B------:R2:W-:Y:S01]  /*1bfc0*/  @P3 STG.E desc[UR16][R4.64], R24 ;  /* 0x0000001804003986 */ /* 0x0005e2000c101910 */
[----:B------:R-:W-:-:S02]  /*1bfd0*/  LEA.HI.X.SX32 R7, R7, R129, 0x2, P6 ;  /* 0x0000008107077211 */ /* 0x000fc400030f16ff */
        /* <DEDUP_REMOVED lines=10> */
[C---:B--2---:R-:W-:Y:S01]  /*1c080*/  LEA R4, P6, R10.reuse, R128, 0x2 ;  /* 0x000000800a047211 */ /* 0x044fe200078c10ff */
        /* <DEDUP_REMOVED lines=9> */
[-C--:B---3--:R-:W-:Y:S01]  /*1c120*/  LEA R6, P6, R12, R128.reuse, 0x2 ;  /* 0x000000800c067211 */ /* 0x088fe200078c10ff */
        /* <DEDUP_REMOVED lines=11> */
[C---:B--2---:R-:W-:Y:S01]  /*1c1e0*/  VIADD R9, R12.reuse, UR4 ;  /* 0x000000040c097c36 */ /* 0x044fe20008000000 */
[----:B---3--:R-:W-:-:S04]  /*1c1f0*/  LEA R4, P3, R12, R128, 0x2 ;  /* 0x000000800c047211 */ /* 0x008fc800078610ff */
[-C--:B------:R-:W-:Y:S02]  /*1c200*/  LEA.HI.X.SX32 R5, R12, R129.reuse, 0x2, P3 ;  /* 0x000000810c057211 */ /* 0x080fe400018f16ff */
[----:B------:R-:W-:Y:S01]  /*1c210*/  ISETP.LT.AND P3, PT, R2, UR5, !P0 ;  /* 0x0000000502007c0c */ /* 0x000fe2000c761270 */
[----:B------:R-:W-:Y:S01]  /*1c220*/  VIADD R2, R0, 0x23 ;  /* 0x0000002300027836 */ /* 0x000fe20000000000 */
[CC--:B------:R-:W-:Y:S01]  /*1c230*/  LEA R8, P6, R9.reuse, R128.reuse, 0x2 ;  /* 0x0000008009087211 */ /* 0x0c0fe200078c10ff */
[----:B------:R-:W-:Y:S01]  /*1c240*/  ULDC UR5, c[0x0][0x22c] ;  /* 0x00008b0000057ab9 */ /* 0x000fe20000000800 */
[C---:B----4-:R-:W-:Y:S01]  /*1c250*/  VIADD R7, R9.reuse, UR4 ;  /* 0x0000000409077c36 */ /* 0x050fe20008000000 */
        /* <DEDUP_REMOVED lines=493> */
[----:B--2---:R-:W-:Y:S01]  /*1e130*/  VIADD R9, R12, UR4 ;  /* 0x000000040c097c36 */ /* 0x004fe20008000000 */
[----:B------:R-:W-:Y:S01]  /*1e140*/  ULDC UR5, c[0x0][0x22c] ;  /* 0x00008b0000057ab9 */ /* 0x000fe20000000800 */
[----:B------:R2:W-:Y:S01]  /*1e150*/  @P1 STG.E desc[UR16][R6.64], R118 ;  /* 0x0000007606001986 */ /* 0x0005e2000c101910 */
[----:B------:R-:W-:Y:S01]  /*1e160*/  VIADD R2, R0, 0x6a ;  /* 0x0000006a00027836 */ /* 0x000fe20000000000 */
[----:B---3--:R-:W-:-:S02]  /*1e170*/  LEA R4, P1, R12, R128, 0x2 ;  /* 0x000000800c047211 */ /* 0x008fc400078210ff */
[CC--:B------:R-:W-:Y:S02]  /*1e180*/  LEA R8, P6, R9.reuse, R128.reuse, 0x2 ;  /* 0x0000008009087211 */ /* 0x0c0fe400078c10ff */
[-C--:B------:R-:W-:Y:S02]  /*1e190*/  LEA.HI.X.SX32 R5, R12, R129.reuse, 0x2, P1 ;  /* 0x000000810c057211 */ /* 0x080fe400008f16ff */
[----:B------:R-:W-:Y:S01]  /*1e1a0*/  ISETP.LT.AND P1, PT, R2, UR5, !P0 ;  /* 0x0000000502007c0c */ /* 0x000fe2000c721270 */
[----:B------:R-:W-:Y:S01]  /*1e1b0*/  VIADD R2, R0, 0x6b ;  /* 0x0000006b00027836 */ /* 0x000fe20000000000 */
[----:B------:R-:W-:Y:S01]  /*1e1c0*/  ULDC UR5, c[0x0][0x22c] ;  /* 0x00008b0000057ab9 */ /* 0x000fe20000000800 */
[----:B------:R3:W-:Y:S01]  /*1e1d0*/  @P5 STG.E desc[UR16][R4.64], R75 ;  /* 0x0000004b04005986 */ /* 0x0007e2000c101910 */
[C---:B--2---:R-:W-:Y:S01]  /*1e1e0*/  VIADD R7, R9.reuse, UR4 ;  /* 0x0000000409077c36 */ /* 0x044fe20008000000 */
[-C--:B------:R-:W-:Y:S02]  /*1e1f0*/  LEA.HI.X.SX32 R9, R9, R129.reuse, 0x2, P6 ;  /* 0x0000008109097211 */ /* 0x080fe400030f16ff */
[----:B------:R-:W-:Y:S01]  /*1e200*/  ISETP.LT.AND P5, PT, R2, UR5, !P0 ;  /* 0x0000000502007c0c */ /* 0x000fe2000c7a1270 */
[C---:B------:R-:W-:Y:S01]  /*1e210*/  VIADD R10, R7.reuse, UR4 ;  /* 0x00000004070a7c36 */ /* 0x040fe20008000000 */
[CC--:B------:R-:W-:Y:S01]  /*1e220*/  LEA R6, P6, R7.reuse, R128.reuse, 0x2 ;  /* 0x0000008007067211 */ /* 0x0c0fe200078c10ff */
[----:B------:R-:W-:Y:S01]  /*1e230*/  VIADD R2, R0, 0x6c ;  /* 0x0000006c00027836 */ /* 0x000fe20000000000 */
[----:B------:R-:W-:Y:S01]  /*1e240*/  ULDC UR5, c[0x0][0x22c] ;  /* 0x00008b0000057ab9 */ /* 0x000fe20000000800 */
[C---:B------:R-:W-:Y:S01]  /*1e250*/  VIADD R11, R10.reuse, UR4 ;  /* 0x000000040a0b7c36 */ /* 0x040fe20008000000 */
[-C--:B------:R-:W-:Y:S01]  /*1e260*/  LEA.HI.X.SX32 R7, R7, R129.reuse, 0x2, P6 ;  /* 0x0000008107077211 */ /* 0x080fe200030f16ff */
[----:B------:R2:W-:Y:S01]  /*1e270*/  @P4 STG.E desc[UR16][R8.64], R119 ;  /* 0x0000007708004986 */ /* 0x0005e2000c101910 */
[-C--:B---3--:R-:W-:Y:S01]  /*1e280*/  LEA R4, P6, R10, R128.reuse, 0x2 ;  /* 0x000000800a047211 */ /* 0x088fe200078c10ff */
[C---:B------:R-:W-:Y:S01]  /*1e290*/  VIADD R12, R11.reuse, UR4 ;  /* 0x000000040b0c7c36 */ /* 0x040fe20008000000 */
[----:B------:R-:W-:Y:S01]  /*1e2a0*/  ISETP.LT.AND P4, PT, R2, UR5, !P0 ;  /* 0x0000000502007c0c */ /* 0x000fe2000c781270 */
[----:B------:R-:W-:Y:S01]  /*1e2b0*/  VIADD R2, R0, 0x6d ;  /* 0x0000006d00027836 */ /* 0x000fe20000000000 */
[-C--:B------:R-:W-:Y:S01]  /*1e2c0*/  LEA.HI.X.SX32 R5, R10, R129.reuse, 0x2, P6 ;  /* 0x000000810a057211 */ /* 0x080fe200030f16ff */
[----:B------:R-:W-:Y:S01]  /*1e2d0*/  ULDC UR5, c[0x0][0x22c] ;  /* 0x00008b0000057ab9 */ /* 0x000fe20000000800 */
[CC--:B------:R-:W-:Y:S01]  /*1e2e0*/  LEA R10, P6, R11.reuse, R128.reuse, 0x2 ;  /* 0x000000800b0a7211 */ /* 0x0c0fe200078c10ff */
[----:B------:R3:W-:Y:S01]  /*1e2f0*/  @P3 STG.E desc[UR16][R6.64], R76 ;  /* 0x0000004c06003986 */ /* 0x0007e2000c101910 */
        /* <DEDUP_REMOVED lines=13> */
[----:B---3--:R-:W-:Y:S01]  /*1e3d0*/  VIADD R7, R12, UR4 ;  /* 0x000000040c077c36 */ /* 0x008fe20008000000 */
[----:B------:R-:W-:Y:S01]  /*1e3e0*/  ULDC UR5, c[0x0][0x22c] ;  /* 0x00008b0000057ab9 */ /* 0x000fe20000000800 */
[----:B------:R3:W-:Y:S01]  /*1e3f0*/  @P5 STG.E desc[UR16][R8.64], R121 ;  /* 0x0000007908005986 */ /* 0x0007e2000c101910 */
[----:B------:R-:W-:Y:S01]  /*1e400*/  VIADD R2, R0, 0x70 ;  /* 0x0000007000027836 */ /* 0x000fe20000000000 */
[----:B--2---:R-:W-:-:S02]  /*1e410*/  LEA R4, P5, R12, R128, 0x2 ;  /* 0x000000800c047211 */ /* 0x004fc400078a10ff */
[CC--:B------:R-:W-:Y:S02]  /*1e420*/  LEA R6, P6, R7.reuse, R128.reuse, 0x2 ;  /* 0x0000008007067211 */ /* 0x0c0fe400078c10ff */
[-C--:B------:R-:W-:Y:S02]  /*1e430*/  LEA.HI.X.SX32 R5, R12, R129.reuse, 0x2, P5 ;  /* 0x000000810c057211 */ /* 0x080fe400028f16ff */
[----:B------:R-:W-:Y:S01]  /*1e440*/  ISETP.LT.AND P5, PT, R2, UR5, !P0 ;  /* 0x0000000502007c0c */ /* 0x000fe2000c7a1270 */
[----:B------:R-:W-:Y:S01]  /*1e450*/  VIADD R2, R0, 0x71 ;  /* 0x0000007100027836 */ /* 0x000fe20000000000 */
[----:B------:R-:W-:Y:S01]  /*1e460*/  ULDC UR5, c[0x0][0x22c] ;  /* 0x00008b0000057ab9 */ /* 0x000fe20000000800 */
[----:B------:R2:W-:Y:S01]  /*1e470*/  @P4 STG.E desc[UR16][R4.64], R78 ;  /* 0x0000004e04004986 */ /* 0x0005e2000c101910 */
[C---:B---3--:R-:W-:Y:S01]  /*1e480*/  VIADD R9, R7.reuse, UR4 ;  /* 0x0000000407097c36 */ /* 0x048fe20008000000 */
        /* <DEDUP_REMOVED lines=9> */
[-C--:B--2---:R-:W-:Y:S01]  /*1e520*/  LEA R4, P6, R10, R128.reuse, 0x2 ;  /* 0x000000800a047211 */ /* 0x084fe200078c10ff */
[C---:B------:R-:W-:Y:S01]  /*1e530*/  VIADD R12, R11.reuse, UR4 ;  /* 0x000000040b0c7c36 */ /* 0x040fe20008000000 */
[----:B------:R-:W-:Y:S01]  /*1e540*/  ISETP.LT.AND P3, PT, R2, UR5, !P0 ;  /* 0x0000000502007c0c */ /* 0x000fe2000c761270 */
[----:B------:R-:W-:Y:S01]  /*1e550*/  VIADD R2, R0, 0x73 ;  /* 0x0000007300027836 */ /* 0x000fe20000000000 */
[-C--:B------:R-:W-:Y:S01]  /*1e560*/  LEA.HI.X.SX32 R5, R10, R129.reuse, 0x2, P6 ;  /* 0x000000810a057211 */ /* 0x080fe200030f16ff */
[----:B------:R-:W-:Y:S01]  /*1e570*/  ULDC UR5, c[0x0][0x22c] ;  /* 0x00008b0000057ab9 */ /* 0x000fe20000000800 */
[CC--:B------:R-:W-:Y:S01]  /*1e580*/  LEA R10, P6, R11.reuse, R128.reuse, 0x2 ;  /* 0x000000800b0a7211 */ /* 0x0c0fe200078c10ff */
[----:B------:R-:W-:Y:S01]  /*1e590*/  @P2 STG.E desc[UR16][R8.64], R79 ;  /* 0x0000004f08002986 */ /* 0x000fe2000c101910 */
        /* <DEDUP_REMOVED lines=13> */
[----:B------:R-:W-:Y:S01]  /*1e670*/  VIADD R13, R12, UR4 ;  /* 0x000000040c0d7c36 */ /* 0x000fe20008000000 */
[----:B------:R-:W-:Y:S01]  /*1e680*/  ULDC UR5, c[0x0][0x22c] ;  /* 0x00008b0000057ab9 */ /* 0x000fe20000000800 */
[----:B------:R3:W-:Y:S01]  /*1e690*/  @P4 STG.E desc[UR16][R6.64], R124 ;  /* 0x0000007c06004986 */ /* 0x0007e2000c101910 */
[----:B------:R-:W-:Y:S01]  /*1e6a0*/  VIADD R2, R0, 0x76 ;  /* 0x0000007600027836 */ /* 0x000fe20000000000 */
[----:B--2---:R-:W-:-:S02]  /*1e6b0*/  LEA R4, P4, R12, R128, 0x2 ;  /* 0x000000800c047211 */ /* 0x004fc400078810ff */
[CC--:B------:R-:W-:Y:S02]  /*1e6c0*/  LEA R8, P6, R13.reuse, R128.reuse, 0x2 ;  /* 0x000000800d087211 */ /* 0x0c0fe400078c10ff */
[-C--:B------:R-:W-:Y:S02]  /*1e6d0*/  LEA.HI.X.SX32 R5, R12, R129.reuse, 0x2, P4 ;  /* 0x000000810c057211 */ /* 0x080fe400020f16ff */
[CC--:B------:R-:W-:Y:S01]  /*1e6e0*/  LEA.HI.X.SX32 R9, R13.reuse, R129.reuse, 0x2, P6 ;  /* 0x000000810d097211 */ /* 0x0c0fe200030f16ff */
[----:B------:R-:W-:Y:S01]  /*1e6f0*/  VIADD R13, R13, UR4 ;  /* 0x000000040d0d7c36 */ /* 0x000fe20008000000 */
[----:B------:R-:W-:Y:S01]  /*1e700*/  ISETP.LT.AND P4, PT, R2, UR5, !P0 ;  /* 0x0000000502007c0c */ /* 0x000fe2000c781270 */
[----:B------:R-:W-:Y:S01]  /*1e710*/  VIADD R2, R0, 0x77 ;  /* 0x0000007700027836 */ /* 0x000fe20000000000 */
[----:B------:R-:W-:Y:S01]  /*1e720*/  ULDC UR5, c[0x0][0x22c] ;  /* 0x00008b0000057ab9 */ /* 0x000fe20000000800 */
[----:B------:R2:W-:Y:S01]  /*1e730*/  @P3 STG.E desc[UR16][R4.64], R81 ;  /* 0x0000005104003986 */ /* 0x0005e2000c101910 */
[CC--:B---3--:R-:W-:Y:S01]  /*1e740*/  LEA R6, P6, R13.reuse, R128.reuse, 0x2 ;  /* 0x000000800d067211 */ /* 0x0c8fe200078c10ff */
[C---:B------:R-:W-:Y:S01]  /*1e750*/  VIADD R10, R13.reuse, UR4 ;  /* 0x000000040d0a7c36 */ /* 0x040fe20008000000 */
[----:B------:R-:W-:Y:S01]  /*1e760*/  ISETP.LT.AND P3, PT, R2, UR5, !P0 ;  /* 0x0000000502007c0c */ /* 0x000fe2000c761270 */
[----:B------:R-:W-:Y:S01]  /*1e770*/  VIADD R2, R0, 0x78 ;  /* 0x0000007800027836 */ /* 0x000fe20000000000 */
[-C--:B------:R-:W-:Y:S01]  /*1e780*/  LEA.HI.X.SX32 R7, R13, R129.reuse, 0x2, P6 ;  /* 0x000000810d077211 */ /* 0x080fe200030f16ff */
[----:B------:R-:W-:Y:S01]  /*1e790*/  ULDC UR5, c[0x0][0x22c] ;  /* 0x00008b0000057ab9 */ /* 0x000fe20000000800 */
[----:B------:R-:W-:Y:S01]  /*1e7a0*/  VIADD R11, R10, UR4 ;  /* 0x000000040a0b7c36 */ /* 0x000fe20008000000 */
[----:B------:R3:W-:Y:S01]  /*1e7b0*/  @P2 STG.E desc[UR16][R8.64], R125 ;  /* 0x0000007d08002986 */ /* 0x0007e2000c101910 */
[----:B------:R-:W-:Y:S01]  /*1e7c0*/  ISETP.LT.AND P2, PT, R2, UR5, !P0 ;  /* 0x0000000502007c0c */ /* 0x000fe2000c741270 */
[----:B------:R-:W-:Y:S01]  /*1e7d0*/  VIADD R2, R0, 0x79 ;  /* 0x0000007900027836 */ /* 0x000fe20000000000 */
[----:B------:R-:W-:Y:S01]  /*1e7e0*/  ULDC UR5, c[0x0][0x22c] ;  /* 0x00008b0000057ab9 */ /* 0x000fe20000000800 */
[-C--:B--2---:R-:W-:Y:S01]  /*1e7f0*/  LEA R4, P6, R10, R128.reuse, 0x2 ;  /* 0x000000800a047211 */ /* 0x084fe200078c10ff */
[C---:B------:R-:W-:Y:S01]  /*1e800*/  VIADD R12, R11.reuse, UR4 ;  /* 0x000000040b0c7c36 */ /* 0x040fe20008000000 */
[----:B------:R2:W-:Y:S01]  /*1e810*/  @P1 STG.E desc[UR16][R6.64], R82 ;  /* 0x0000005206001986 */ /* 0x0005e2000c101910 */
[----:B------:R-:W-:Y:S01]  /*1e820*/  ISETP.LT.AND P1, PT, R2, UR5, !P0 ;  /* 0x0000000502007c0c */ /* 0x000fe2000c721270 */
[----:B------:R-:W-:Y:S01]  /*1e830*/  VIADD R2, R0, 0x7a ;  /* 0x0000007a00027836 */ /* 0x000fe20000000000 */
[----:B------:R-:W-:Y:S01]  /*1e840*/  LEA.HI.X.SX32 R5, R10, R129, 0x2, P6 ;  /* 0x000000810a057211 */ /* 0x000fe200030f16ff */
[----:B------:R-:W-:Y:S01]  /*1e850*/  ULDC UR5, c[0x0][0x22c] ;  /* 0x00008b0000057ab9 */ /* 0x000fe20000000800 */
[----:B---3--:R-:W-:-:S03]  /*1e860*/  LEA R8, P6, R11, R128, 0x2 ;  /* 0x000000800b087211 */ /* 0x008fc600078c10ff */
[----:B------:R3:W-:Y:S01]  /*1e870*/  @P5 STG.E desc[UR16][R4.64], R126 ;  /* 0x0000007e04005986 */ /* 0x0007e2000c101910 */
[----:B------:R-:W-:Y:S01]  /*1e880*/  ISETP.LT.AND P5, PT, R2, UR5, !P0 ;  /* 0x0000000502007c0c */ /* 0x000fe2000c7a1270 */
[----:B------:R-:W-:Y:S01]  /*1e890*/  VIADD R2, R0, 0x7b ;  /* 0x0000007b00027836 */ /* 0x000fe20000000000 */
[-C--:B------:R-:W-:Y:S01]  /*1e8a0*/  LEA.HI.X.SX32 R9, R11, R129.reuse, 0x2, P6 ;  /* 0x000000810b097211 */ /* 0x080fe200030f16ff */
[----:B------:R-:W-:Y:S01]  /*1e8b0*/  ULDC UR5, c[0x0][0x22c] ;  /* 0x00008b0000057ab9 */ /* 0x000fe20000000800 */
[-C--:B------:R-:W-:Y:S01]  /*1e8c0*/  LEA R10, P6, R12, R128.reuse, 0x2 ;  /* 0x000000800c0a7211 */ /* 0x080fe200078c10ff */
[----:B--2---:R-:W-:Y:S02]  /*1e8d0*/  VIADD R6, R0, 0x7d ;  /* 0x0000007d00067836 */ /* 0x004fe40000000000 */
[----:B------:R2:W-:Y:S01]  /*1e8e0*/  @P4 STG.E desc[UR16][R8.64], R83 ;  /* 0x0000005308004986 */ /* 0x0005e2000c101910 */
[C---:B------:R-:W-:Y:S01]  /*1e8f0*/  LEA.HI.X.SX32 R11, R12.reuse, R129, 0x2, P6 ;  /* 0x000000810c0b7211 */ /* 0x040fe200030f16ff */
[----:B------:R-:W-:Y:S01]  /*1e900*/  VIADD R12, R12, UR4 ;  /* 0x000000040c0c7c36 */ /* 0x000fe20008000000 */
[----:B------:R-:W-:Y:S01]  /*1e910*/  ISETP.LT.AND P4, PT, R2, UR5, !P0 ;  /* 0x0000000502007c0c */ /* 0x000fe2000c781270 */
[----:B---3--:R-:W-:Y:S01]  /*1e920*/  VIADD R4, R0, 0x7c ;  /* 0x0000007c00047836 */ /* 0x008fe20000000000 */
[----:B------:R-:W-:Y:S01]  /*1e930*/  ULDC UR5, c[0x0][0x22c] ;  /* 0x00008b0000057ab9 */ /* 0x000fe20000000800 */
[C---:B------:R-:W-:Y:S01]  /*1e940*/  VIADD R5, R12.reuse, UR4 ;  /* 0x000000040c057c36 */ /* 0x040fe20008000000 */
[----:B------:R3:W-:Y:S01]  /*1e950*/  @P3 STG.E desc[UR16][R10.64], R127 ;  /* 0x0000007f0a003986 */ /* 0x0007e2000c101910 */
[----:B------:R-:W-:-:S02]  /*1e960*/  LEA R2, P3, R12, R128, 0x2 ;  /* 0x000000800c027211 */ /* 0x000fc400078610ff */
[----:B------:R-:W-:Y:S02]  /*1e970*/  VIADD R7, R5, UR4 ;  /* 0x0000000405077c36 */ /* 0x000fe40008000000 */
[-C--:B------:R-:W-:Y:S01]  /*1e980*/  LEA.HI.X.SX32 R3, R12, R129.reuse, 0x2, P3 ;  /* 0x000000810c037211 */ /* 0x080fe200018f16ff */
[----:B------:R-:W-:Y:S01]  /*1e990*/  VIADD R12, R0, 0x7e ;  /* 0x0000007e000c7836 */ /* 0x000fe20000000000 */
[----:B------:R-:W-:Y:S01]  /*1e9a0*/  ISETP.LT.AND P3, PT, R4, UR5, !P0 ;  /* 0x0000000504007c0c */ /* 0x000fe2000c761270 */
[----:B--2---:R-:W-:Y:S01]  /*1e9b0*/  VIADD R9, R7, UR4 ;  /* 0x0000000407097c36 */ /* 0x004fe20008000000 */
[-C--:B------:R-:W-:Y:S01]  /*1e9c0*/  LEA R4, P6, R5, R128.reuse, 0x2 ;  /* 0x0000008005047211 */ /* 0x080fe200078c10ff */
[----:B------:R-:W-:Y:S01]  /*1e9d0*/  ULDC UR5, c[0x0][0x22c] ;  /* 0x00008b0000057ab9 */ /* 0x000fe20000000800 */
[----:B------:R2:W-:Y:S01]  /*1e9e0*/  @P2 STG.E desc[UR16][R2.64], R84 ;  /* 0x0000005402002986 */ /* 0x0005e2000c101910 */
[----:B---3--:R-:W-:Y:S01]  /*1e9f0*/  VIADD R11, R9, UR4 ;  /* 0x00000004090b7c36 */ /* 0x008fe20008000000 */
[-C--:B------:R-:W-:Y:S01]  /*1ea00*/  LEA.HI.X.SX32 R5, R5, R129.reuse, 0x2, P6 ;  /* 0x0000008105057211 */ /* 0x080fe200030f16ff */
[----:B------:R-:W-:Y:S01]  /*1ea10*/  VIADD R0, R0, 0x7f ;  /* 0x0000007f00007836 */ /* 0x000fe20000000000 */
[----:B------:R-:W-:Y:S01]  /*1ea20*/  ISETP.LT.AND P2, PT, R6, UR5, !P0 ;  /* 0x0000000506007c0c */ /* 0x000fe2000c741270 */
[----:B------:R-:W-:Y:S01]  /*1ea30*/  VIADD R13, R11, UR4 ;  /* 0x000000040b0d7c36 */ /* 0x000fe20008000000 */
[-C--:B------:R-:W-:Y:S01]  /*1ea40*/  LEA R8, P6, R9, R128.reuse, 0x2 ;  /* 0x0000008009087211 */ /* 0x080fe200078c10ff */
[----:B-1----:R1:W-:Y:S01]  /*1ea50*/  @P1 STG.E desc[UR16][R4.64], R16 ;  /* 0x0000001004001986 */ /* 0x0023e2000c101910 */
[----:B------:R-:W-:Y:S01]  /*1ea60*/  LEA R6, P1, R7, R128, 0x2 ;  /* 0x0000008007067211 */ /* 0x000fe200078210ff */
[----:B------:R-:W-:Y:S01]  /*1ea70*/  VIADD R14, R13, UR4 ;  /* 0x000000040d0e7c36 */ /* 0x000fe20008000000 */
[----:B------:R-:W-:-:S02]  /*1ea80*/  LEA.HI.X.SX32 R9, R9, R129, 0x2, P6 ;  /* 0x0000008109097211 */ /* 0x000fc400030f16ff */
[-C--:B------:R-:W-:Y:S01]  /*1ea90*/  LEA.HI.X.SX32 R7, R7, R129.reuse, 0x2, P1 ;  /* 0x0000008107077211 */ /* 0x080fe200008f16ff */
[----:B------:R-:W-:Y:S01]  /*1eaa0*/  VIADD R15, R14, UR4 ;  /* 0x000000040e0f7c36 */ /* 0x000fe20008000000 */
[-C--:B--2---:R-:W-:Y:S01]  /*1eab0*/  LEA R2, P6, R11, R128.reuse, 0x2 ;  /* 0x000000800b027211 */ /* 0x084fe200078c10ff */
[----:B------:R-:W-:Y:S01]  /*1eac0*/  ULDC UR4, c[0x0][0x22c] ;  /* 0x00008b0000047ab9 */ /* 0x000fe20000000800 */
[-C--:B------:R-:W-:Y:S01]  /*1ead0*/  LEA R10, P1, R13, R128.reuse, 0x2 ;  /* 0x000000800d0a7211 */ /* 0x080fe200078210ff */
[----:B------:R2:W-:Y:S01]  /*1eae0*/  @P5 STG.E desc[UR16][R6.64], R85 ;  /* 0x0000005506005986 */ /* 0x0005e2000c101910 */
[-C--:B------:R-:W-:Y:S02]  /*1eaf0*/  LEA.HI.X.SX32 R3, R11, R129.reuse, 0x2, P6 ;  /* 0x000000810b037211 */ /* 0x080fe400030f16ff */
[----:B------:R-:W-:Y:S01]  /*1eb00*/  LEA.HI.X.SX32 R11, R13, R129, 0x2, P1 ;  /* 0x000000810d0b7211 */ /* 0x000fe200008f16ff */
[----:B------:R2:W-:Y:S01]  /*1eb10*/  @P4 STG.E desc[UR16][R8.64], R17 ;  /* 0x0000001108004986 */ /* 0x0005e2000c101910 */
[----:B------:R-:W-:Y:S01]  /*1eb20*/  ISETP.LT.AND P1, PT, R12, UR4, !P0 ;  /* 0x000000040c007c0c */ /* 0x000fe2000c721270 */
[----:B------:R-:W-:Y:S01]  /*1eb30*/  ULDC UR4, c[0x0][0x22c] ;  /* 0x00008b0000047ab9 */ /* 0x000fe20000000800 */
[----:B-1----:R-:W-:Y:S01]  /*1eb40*/  LEA R4, P6, R15, R128, 0x2 ;  /* 0x000000800f047211 */ /* 0x002fe200078c10ff */
[----:B------:R2:W-:Y:S01]  /*1eb50*/  @P3 STG.E desc[UR16][R2.64], R86 ;  /* 0x0000005602003986 */ /* 0x0005e2000c101910 */
[----:B------:R-:W-:-:S02]  /*1eb60*/  ISETP.LT.AND P0, PT, R0, UR4, !P0 ;  /* 0x0000000400007c0c */ /* 0x000fc4000c701270 */
[----:B------:R-:W-:Y:S01]  /*1eb70*/  LEA.HI.X.SX32 R5, R15, R129, 0x2, P6 ;  /* 0x000000810f057211 */ /* 0x000fe200030f16ff */
[----:B------:R2:W-:Y:S01]  /*1eb80*/  @P2 STG.E desc[UR16][R10.64], R18 ;  /* 0x000000120a002986 */ /* 0x0005e2000c101910 */
[----:B------:R-:W-:-:S04]  /*1eb90*/  LEA R128, P6, R14, R128, 0x2 ;  /* 0x000000800e807211 */ /* 0x000fc800078c10ff */
[----:B------:R-:W-:-:S05]  /*1eba0*/  LEA.HI.X.SX32 R129, R14, R129, 0x2, P6 ;  /* 0x000000810e817211 */ /* 0x000fca00030f16ff */
[----:B------:R2:W-:Y:S01]  /*1ebb0*/  @P1 STG.E desc[UR16][R128.64], R87 ;  /* 0x0000005780001986 */ /* 0x0005e2000c101910 */
[----:B------:R-:W-:Y:S05]  /*1ebc0*/  @!P0 EXIT ;  /* 0x000000000000894d */ /* 0x000fea0003800000 */
[----:B------:R-:W-:Y:S01]  /*1ebd0*/  STG.E desc[UR16][R4.64], R19 ;  /* 0x0000001304007986 */ /* 0x000fe2000c101910 */
[----:B------:R-:W-:Y:S05]  /*1ebe0*/  EXIT ;  /* 0x000000000000794d */ /* 0x000fea0003800000 */
.L_x_2:
[----:B------:R-:W-:-:S00]  /*1ebf0*/  BRA `(.L_x_2) ;  /* 0xfffffffc00fc7947 */ /* 0x000fc0000383ffff */
[----:B------:R-:W-:-:S00]  /*1ec00*/  NOP ;  /* 0x0000000000007918 */ /* 0x000fc00000000000 */
[----:B------:R-:W-:-:S00]  /*1ec10*/  NOP ;  /* 0x0000000000007918 */ /* 0x000fc00000000000 */
[----:B------:R-:W-:-:S00]  /*1ec20*/  NOP ;  /* 0x0000000000007918 */ /* 0x000fc00000000000 */
[----:B------:R-:W-:-:S00]  /*1ec30*/  NOP ;  /* 0x0000000000007918 */ /* 0x000fc00000000000 */
[----:B------:R-:W-:-:S00]  /*1ec40*/  NOP ;  /* 0x0000000000007918 */ /* 0x000fc00000000000 */
[----:B------:R-:W-:-:S00]  /*1ec50*/  NOP ;  /* 0x0000000000007918 */ /* 0x000fc00000000000 */
[----:B------:R-:W-:-:S00]  /*1ec60*/  NOP ;  /* 0x0000000000007918 */ /* 0x000fc00000000000 */
[----:B------:R-:W-:-:S00]  /*1ec70*/  NOP ;  /* 0x0000000000007918 */ /* 0x000fc00000000000 */
.L_x_3:


//--------------------- .nv.shared.matmul_kernel  --------------------------
	.section	.nv.shared.matmul_kernel,"aw",@nobits
	.sectionflags	@""
	.align	16
	.zero		1024


//--------------------- .nv.shared.reserved.0     --------------------------
	.section	.nv.shared.reserved.0,"aw",@nobits
	.weak		__nv_reservedSMEM_offset_0_alias
	.size		__nv_reservedSMEM_offset_0_alias, 0, 0
	.other		__nv_reservedSMEM_offset_0_alias,@"STO_CUDA_RESERVED_SHARED STV_DEFAULT"
__nv_reservedSMEM_offset_0_alias:
	.zero		0


//--------------------- .nv.constant0.matmul_kernel --------------------------
	.section	.nv.constant0.matmul_kernel,"a",@progbits
	.sectionflags	@""
	.align	4
.nv.constant0.matmul_kernel:
	.zero		608


//--------------------- SYMBOLS --------------------------

	.type		.nv.reservedSmem.offset0,@object
	.size		.nv.reservedSmem.offset0,0x4
